	.target	sm_90a

	.elftype	@"ET_EXEC"


//--------------------- .note.nv.tkinfo           --------------------------
	.section	.note.nv.tkinfo,"",@"SHT_NOTE"
	.sectionflags	@"SHF_NOTE_NV_TKINFO"
	.tkinfo
        /*0018*/ 	.word	0x00000002
        /*0030*/ 	.string	""
        /*0030*/ 	.string	"ptxas"
        /*0030*/ 	.string	"Cuda compilation tools, release 13.0, V13.0.88"
        /*0030*/ 	.string	"Build cuda_13.0.r13.0/compiler.36424714_0"
        /*0030*/ 	.string	"-v  -suppress-debug-info  -lineinfo  -arch sm_90a "



//--------------------- .note.nv.cuinfo           --------------------------
	.section	.note.nv.cuinfo,"",@"SHT_NOTE"
	.sectionflags	@"SHF_NOTE_NV_CUINFO"
        /*0018*/ 	.short	0x0002
        /*001a*/ 	.short	0x005a
        /*001c*/ 	.short	0x0082
	.zero		2


//--------------------- .nv.info                  --------------------------
	.section	.nv.info,"",@"SHT_CUDA_INFO"
	.align	4


	//----- nvinfo : EIATTR_REGCOUNT
	.align		4
        /*0000*/ 	.byte	0x04, 0x2f
        /*0002*/ 	.short	(.L_1 - .L_0)
	.align		4
.L_0:
        /*0004*/ 	.word	index@(matmul_kernel)
        /*0008*/ 	.word	0x000000ff


	//----- nvinfo : EIATTR_FRAME_SIZE
	.align		4
.L_1:
        /*000c*/ 	.byte	0x04, 0x11
        /*000e*/ 	.short	(.L_3 - .L_2)
	.align		4
.L_2:
        /*0010*/ 	.word	index@(matmul_kernel)
        /*0014*/ 	.word	0x00001de0


	//----- nvinfo : EIATTR_MIN_STACK_SIZE
	.align		4
.L_3:
        /*0018*/ 	.byte	0x04, 0x12
        /*001a*/ 	.short	(.L_5 - .L_4)
	.align		4
.L_4:
        /*001c*/ 	.word	index@(matmul_kernel)
        /*0020*/ 	.word	0x00001de0
.L_5:


//--------------------- .nv.compat                --------------------------
	.section	.nv.compat,"",@"SHT_CUDA_COMPAT_INFO"
	.align	4
        /*0000*/ 	.byte	0x02, 0x09, 0x01, 0x00, 0x02, 0x02, 0x04, 0x00, 0x02, 0x05, 0x05, 0x00, 0x03, 0x07, 0x01, 0x01
        /*0010*/ 	.byte	0x02, 0x03, 0x00, 0x00, 0x02, 0x06, 0x01, 0x00, 0x04, 0x0b, 0x08, 0x00, 0x00, 0x00, 0x00, 0x00
        /*0020*/ 	.byte	0x00, 0x00, 0x00, 0x00


//--------------------- .nv.info.matmul_kernel    --------------------------
	.section	.nv.info.matmul_kernel,"",@"SHT_CUDA_INFO"
	.sectionflags	@""
	.align	4


	//----- nvinfo : EIATTR_CUDA_API_VERSION
	.align		4
        /*0000*/ 	.byte	0x04, 0x37
        /*0002*/ 	.short	(.L_7 - .L_6)
.L_6:
        /*0004*/ 	.word	0x00000082


	//----- nvinfo : EIATTR_KPARAM_INFO
	.align		4
.L_7:
        /*0008*/ 	.byte	0x04, 0x17
        /*000a*/ 	.short	(.L_9 - .L_8)
.L_8:
        /*000c*/ 	.word	0x00000000
        /*0010*/ 	.short	0x000d
        /*0012*/ 	.short	0x0048
        /*0014*/ 	.byte	0x00, 0xf4, 0x21, 0x00


	//----- nvinfo : EIATTR_KPARAM_INFO
	.align		4
.L_9:
        /*0018*/ 	.byte	0x04, 0x17
        /*001a*/ 	.short	(.L_11 - .L_10)
.L_10:
        /*001c*/ 	.word	0x00000000
        /*0020*/ 	.short	0x000c
        /*0022*/ 	.short	0x0040
        /*0024*/ 	.byte	0x00, 0xf4, 0x21, 0x00


	//----- nvinfo : EIATTR_KPARAM_INFO
	.align		4
.L_11:
        /*0028*/ 	.byte	0x04, 0x17
        /*002a*/ 	.short	(.L_13 - .L_12)
.L_12:
        /*002c*/ 	.word	0x00000000
        /*0030*/ 	.short	0x000b
        /*0032*/ 	.short	0x0038
        /*0034*/ 	.byte	0x00, 0xf0, 0x11, 0x00


	//----- nvinfo : EIATTR_KPARAM_INFO
	.align		4
.L_13:
        /*0038*/ 	.byte	0x04, 0x17
        /*003a*/ 	.short	(.L_15 - .L_14)
.L_14:
        /*003c*/ 	.word	0x00000000
        /*0040*/ 	.short	0x000a
        /*0042*/ 	.short	0x0034
        /*0044*/ 	.byte	0x00, 0xf0, 0x11, 0x00


	//----- nvinfo : EIATTR_KPARAM_INFO
	.align		4
.L_15:
        /*0048*/ 	.byte	0x04, 0x17
        /*004a*/ 	.short	(.L_17 - .L_16)
.L_16:
        /*004c*/ 	.word	0x00000000
        /*0050*/ 	.short	0x0009
        /*0052*/ 	.short	0x0030
        /*0054*/ 	.byte	0x00, 0xf0, 0x11, 0x00


	//----- nvinfo : EIATTR_KPARAM_INFO
	.align		4
.L_17:
        /*0058*/ 	.byte	0x04, 0x17
        /*005a*/ 	.short	(.L_19 - .L_18)
.L_18:
        /*005c*/ 	.word	0x00000000
        /*0060*/ 	.short	0x0008
        /*0062*/ 	.short	0x002c
        /*0064*/ 	.byte	0x00, 0xf0, 0x11, 0x00


	//----- nvinfo : EIATTR_KPARAM_INFO
	.align		4
.L_19:
        /*0068*/ 	.byte	0x04, 0x17
        /*006a*/ 	.short	(.L_21 - .L_20)
.L_20:
        /*006c*/ 	.word	0x00000000
        /*0070*/ 	.short	0x0007
        /*0072*/ 	.short	0x0028
        /*0074*/ 	.byte	0x00, 0xf0, 0x11, 0x00


	//----- nvinfo : EIATTR_KPARAM_INFO
	.align		4
.L_21:
        /*0078*/ 	.byte	0x04, 0x17
        /*007a*/ 	.short	(.L_23 - .L_22)
.L_22:
        /*007c*/ 	.word	0x00000000
        /*0080*/ 	.short	0x0006
        /*0082*/ 	.short	0x0024
        /*0084*/ 	.byte	0x00, 0xf0, 0x11, 0x00


	//----- nvinfo : EIATTR_KPARAM_INFO
	.align		4
.L_23:
        /*0088*/ 	.byte	0x04, 0x17
        /*008a*/ 	.short	(.L_25 - .L_24)
.L_24:
        /*008c*/ 	.word	0x00000000
        /*0090*/ 	.short	0x0005
        /*0092*/ 	.short	0x0020
        /*0094*/ 	.byte	0x00, 0xf0, 0x11, 0x00


	//----- nvinfo : EIATTR_KPARAM_INFO
	.align		4
.L_25:
        /*0098*/ 	.byte	0x04, 0x17
        /*009a*/ 	.short	(.L_27 - .L_26)
.L_26:
        /*009c*/ 	.word	0x00000000
        /*00a0*/ 	.short	0x0004
        /*00a2*/ 	.short	0x001c
        /*00a4*/ 	.byte	0x00, 0xf0, 0x11, 0x00


	//----- nvinfo : EIATTR_KPARAM_INFO
	.align		4
.L_27:
        /*00a8*/ 	.byte	0x04, 0x17
        /*00aa*/ 	.short	(.L_29 - .L_28)
.L_28:
        /*00ac*/ 	.word	0x00000000
        /*00b0*/ 	.short	0x0003
        /*00b2*/ 	.short	0x0018
        /*00b4*/ 	.byte	0x00, 0xf0, 0x11, 0x00


	//----- nvinfo : EIATTR_KPARAM_INFO
	.align		4
.L_29:
        /*00b8*/ 	.byte	0x04, 0x17
        /*00ba*/ 	.short	(.L_31 - .L_30)
.L_30:
        /*00bc*/ 	.word	0x00000000
        /*00c0*/ 	.short	0x0002
        /*00c2*/ 	.short	0x0010
        /*00c4*/ 	.byte	0x00, 0xf4, 0x21, 0x00


	//----- nvinfo : EIATTR_KPARAM_INFO
	.align		4
.L_31:
        /*00c8*/ 	.byte	0x04, 0x17
        /*00ca*/ 	.short	(.L_33 - .L_32)
.L_32:
        /*00cc*/ 	.word	0x00000000
        /*00d0*/ 	.short	0x0001
        /*00d2*/ 	.short	0x0008
        /*00d4*/ 	.byte	0x00, 0xf4, 0x21, 0x00


	//----- nvinfo : EIATTR_KPARAM_INFO
	.align		4
.L_33:
        /*00d8*/ 	.byte	0x04, 0x17
        /*00da*/ 	.short	(.L_35 - .L_34)
.L_34:
        /*00dc*/ 	.word	0x00000000
        /*00e0*/ 	.short	0x0000
        /*00e2*/ 	.short	0x0000
        /*00e4*/ 	.byte	0x00, 0xf4, 0x21, 0x00


	//----- nvinfo : EIATTR_SPARSE_MMA_MASK
	.align		4
.L_35:
        /*00e8*/ 	.byte	0x03, 0x50
        /*00ea*/ 	.short	0x0000


	//----- nvinfo : EIATTR_MAXREG_COUNT
	.align		4
        /*00ec*/ 	.byte	0x03, 0x1b
        /*00ee*/ 	.short	0x00ff


	//----- nvinfo : EIATTR_NUM_BARRIERS
	.align		4
        /*00f0*/ 	.byte	0x02, 0x4c
        /*00f2*/ 	.byte	0x01
	.zero		1


	//----- nvinfo : EIATTR_ANNOTATIONS
	.align		4
        /*00f4*/ 	.byte	0x04, 0x55
        /*00f6*/ 	.short	(.L_37 - .L_36)


	//   ....[0]....
.L_36:
        /*00f8*/ 	.word	0x00000001
        /*00fc*/ 	.byte	0x70, 0x00, 0x00, 0x00, 0x01, 0x00, 0x00, 0x00, 0xb0, 0x00, 0x00, 0x00, 0x01, 0x00, 0x00, 0x00
        /* <DEDUP_REMOVED lines=3958> */
        /*f86c*/ 	.byte	0x80, 0x97, 0x05, 0x00


	//----- nvinfo : EIATTR_MERCURY_ISA_VERSION
	.align		4
.L_37:
        /*f870*/ 	.byte	0x03, 0x5f
        /*f872*/ 	.short	0x0101


	//----- nvinfo : EIATTR_EXIT_INSTR_OFFSETS
	.align		4
        /*f874*/ 	.byte	0x04, 0x1c
        /*f876*/ 	.short	(.L_39 - .L_38)


	//   ....[0]....
.L_38:
        /*f878*/ 	.word	0x00059bb0


	//   ....[1]....
        /*f87c*/ 	.word	0x00059be0


	//----- nvinfo : EIATTR_REQNTID
	.align		4
.L_39:
        /*f880*/ 	.byte	0x04, 0x10
        /*f882*/ 	.short	(.L_41 - .L_40)
.L_40:
        /*f884*/ 	.word	0x00000100
        /*f888*/ 	.word	0x00000001
        /*f88c*/ 	.word	0x00000001


	//----- nvinfo : EIATTR_CBANK_PARAM_SIZE
	.align		4
.L_41:
        /*f890*/ 	.byte	0x03, 0x19
        /*f892*/ 	.short	0x0050


	//----- nvinfo : EIATTR_PARAM_CBANK
	.align		4
        /*f894*/ 	.byte	0x04, 0x0a
        /*f896*/ 	.short	(.L_43 - .L_42)
	.align		4
.L_42:
        /*f898*/ 	.word	index@(.nv.constant0.matmul_kernel)
        /*f89c*/ 	.short	0x0210
        /*f89e*/ 	.short	0x0050


	//----- nvinfo : EIATTR_SW_WAR
	.align		4
.L_43:
        /*f8a0*/ 	.byte	0x04, 0x36
        /*f8a2*/ 	.short	(.L_45 - .L_44)
.L_44:
        /*f8a4*/ 	.word	0x00000008
.L_45:


//--------------------- .nv.callgraph             --------------------------
	.section	.nv.callgraph,"",@"SHT_CUDA_CALLGRAPH"
	.align	4
	.sectionentsize	8
	.align		4
        /*0000*/ 	.word	0x00000000
	.align		4
        /*0004*/ 	.word	0xffffffff
	.align		4
        /*0008*/ 	.word	0x00000000
	.align		4
        /*000c*/ 	.word	0xfffffffe
	.align		4
        /*0010*/ 	.word	0x00000000
	.align		4
        /*0014*/ 	.word	0xfffffffd
	.align		4
        /*0018*/ 	.word	0x00000000
	.align		4
        /*001c*/ 	.word	0xfffffffc


//--------------------- .text.matmul_kernel       --------------------------
	.section	.text.matmul_kernel,"ax",@progbits
	.align	128
        .global         matmul_kernel
        .type           matmul_kernel,@function
        .size           matmul_kernel,(.L_x_3 - matmul_kernel)
        .other          matmul_kernel,@"STO_CUDA_ENTRY STV_DEFAULT"
matmul_kernel:
.text.matmul_kernel:
[----:B------:R-:W0:Y:S08]  /*0000*/  LDC R1, c[0x0][0x28] ;  /* 0x00000a00ff017b82 */ /* 0x000e300000000800 */
[----:B------:R-:W1:Y:S01]  /*0010*/  LDC.64 R2, c[0x0][0x228] ;  /* 0x00008a00ff027b82 */ /* 0x000e620000000a00 */
[----:B0-----:R-:W-:Y:S01]  /*0020*/  VIADD R1, R1, 0xffffe220 ;  /* 0xffffe22001017836 */ /* 0x001fe20000000000 */
[----:B------:R-:W0:Y:S01]  /*0030*/  S2R R7, SR_CTAID.X ;  /* 0x0000000000077919 */ /* 0x000e220000002500 */
[----:B------:R-:W-:Y:S01]  /*0040*/  UMOV UR4, 0x400 ;  /* 0x0000040000047882 */ /* 0x000fe20000000000 */
[----:B------:R-:W-:Y:S01]  /*0050*/  ULDC.64 UR8, c[0x0][0x208] ;  /* 0x0000820000087ab9 */ /* 0x000fe20000000a00 */
[----:B------:R-:W-:Y:S01]  /*0060*/  CS2R R156, SRZ ;  /* 0x00000000009c7805 */ /* 0x000fe2000001ff00 */
[----:B------:R2:W-:Y:S01]  /*0070*/  STL [R1+0x330], RZ ;  /* 0x000330ff01007387 */ /* 0x0005e20000100800 */
[----:B------:R-:W-:Y:S01]  /*0080*/  CS2R R158, SRZ ;  /* 0x00000000009e7805 */ /* 0x000fe2000001ff00 */
[----:B------:R-:W3:Y:S01]  /*0090*/  S2UR UR5, SR_CgaCtaId ;  /* 0x00000000000579c3 */ /* 0x000ee20000008800 */
[----:B------:R-:W-:Y:S01]  /*00a0*/  CS2R R148, SRZ ;  /* 0x0000000000947805 */ /* 0x000fe2000001ff00 */
[----:B------:R2:W-:Y:S01]  /*00b0*/  STL [R1+0x334], RZ ;  /* 0x000334ff01007387 */ /* 0x0005e20000100800 */
[----:B------:R-:W-:-:S02]  /*00c0*/  CS2R R150, SRZ ;  /* 0x0000000000967805 */ /* 0x000fc4000001ff00 */
[----:B------:R-:W-:Y:S02]  /*00d0*/  CS2R R140, SRZ ;  /* 0x00000000008c7805 */ /* 0x000fe4000001ff00 */
[----:B------:R-:W-:Y:S01]  /*00e0*/  CS2R R142, SRZ ;  /* 0x00000000008e7805 */ /* 0x000fe2000001ff00 */
[----:B------:R2:W-:Y:S01]  /*00f0*/  STL [R1+0x338], RZ ;  /* 0x000338ff01007387 */ /* 0x0005e20000100800 */
[----:B------:R-:W-:Y:S02]  /*0100*/  CS2R R132, SRZ ;  /* 0x0000000000847805 */ /* 0x000fe4000001ff00 */
[----:B------:R-:W-:Y:S02]  /*0110*/  CS2R R134, SRZ ;  /* 0x0000000000867805 */ /* 0x000fe4000001ff00 */
[----:B------:R-:W-:Y:S01]  /*0120*/  CS2R R124, SRZ ;  /* 0x00000000007c7805 */ /* 0x000fe2000001ff00 */
[----:B------:R2:W-:Y:S01]  /*0130*/  STL [R1+0x33c], RZ ;  /* 0x00033cff01007387 */ /* 0x0005e20000100800 */
[----:B------:R-:W-:-:S02]  /*0140*/  CS2R R126, SRZ ;  /* 0x00000000007e7805 */ /* 0x000fc4000001ff00 */
[----:B------:R-:W-:Y:S02]  /*0150*/  CS2R R116, SRZ ;  /* 0x0000000000747805 */ /* 0x000fe4000001ff00 */
[----:B------:R-:W-:Y:S01]  /*0160*/  CS2R R118, SRZ ;  /* 0x0000000000767805 */ /* 0x000fe2000001ff00 */
[----:B------:R2:W-:Y:S01]  /*0170*/  STL [R1+0x360], RZ ;  /* 0x000360ff01007387 */ /* 0x0005e20000100800 */
[----:B------:R-:W-:Y:S01]  /*0180*/  CS2R R108, SRZ ;  /* 0x00000000006c7805 */ /* 0x000fe2000001ff00 */
[----:B-1----:R-:W-:Y:S01]  /*0190*/  VIADD R0, R3, 0x1ff ;  /* 0x000001ff03007836 */ /* 0x002fe20000000000 */
[----:B------:R-:W-:Y:S01]  /*01a0*/  CS2R R110, SRZ ;  /* 0x00000000006e7805 */ /* 0x000fe2000001ff00 */
[----:B------:R2:W-:Y:S01]  /*01b0*/  STL [R1+0x364], RZ ;  /* 0x000364ff01007387 */ /* 0x0005e20000100800 */
[----:B------:R-:W-:Y:S02]  /*01c0*/  CS2R R100, SRZ ;  /* 0x0000000000647805 */ /* 0x000fe4000001ff00 */
[----:B------:R-:W-:-:S02]  /*01d0*/  CS2R R102, SRZ ;  /* 0x0000000000667805 */ /* 0x000fc4000001ff00 */
[----:B------:R-:W-:Y:S01]  /*01e0*/  SHF.R.S32.HI R5, RZ, 0x1f, R0 ;  /* 0x0000001fff057819 */ /* 0x000fe20000011400 */
[----:B------:R2:W-:Y:S01]  /*01f0*/  STL [R1+0x368], RZ ;  /* 0x000368ff01007387 */ /* 0x0005e20000100800 */
[----:B------:R-:W-:Y:S01]  /*0200*/  CS2R R92, SRZ ;  /* 0x00000000005c7805 */ /* 0x000fe2000001ff00 */
[----:B---3--:R-:W-:Y:S01]  /*0210*/  ULEA UR4, UR5, UR4, 0x18 ;  /* 0x0000000405047291 */ /* 0x008fe2000f8ec03f */
[----:B------:R-:W-:Y:S01]  /*0220*/  LEA.HI R5, R5, R0, RZ, 0x9 ;  /* 0x0000000005057211 */ /* 0x000fe200078f48ff */
[----:B------:R2:W-:Y:S01]  /*0230*/  STL [R1+0x36c], RZ ;  /* 0x00036cff01007387 */ /* 0x0005e20000100800 */
[----:B0-----:R-:W-:Y:S02]  /*0240*/  IABS R10, R7 ;  /* 0x00000007000a7213 */ /* 0x001fe40000000000 */
[----:B------:R-:W-:Y:S02]  /*0250*/  CS2R R94, SRZ ;  /* 0x00000000005e7805 */ /* 0x000fe4000001ff00 */
[----:B------:R-:W-:Y:S01]  /*0260*/  SHF.R.S32.HI R5, RZ, 0x9, R5 ;  /* 0x00000009ff057819 */ /* 0x000fe20000011405 */
[----:B------:R2:W-:Y:S01]  /*0270*/  STL [R1+0x390], RZ ;  /* 0x000390ff01007387 */ /* 0x0005e20000100800 */
[----:B------:R-:W-:-:S02]  /*0280*/  CS2R R84, SRZ ;  /* 0x0000000000547805 */ /* 0x000fc4000001ff00 */
[----:B------:R-:W-:Y:S02]  /*0290*/  CS2R R86, SRZ ;  /* 0x0000000000567805 */ /* 0x000fe4000001ff00 */
[----:B------:R-:W-:Y:S01]  /*02a0*/  CS2R R80, SRZ ;  /* 0x0000000000507805 */ /* 0x000fe2000001ff00 */
[----:B------:R2:W-:Y:S01]  /*02b0*/  STL [R1+0x394], RZ ;  /* 0x000394ff01007387 */ /* 0x0005e20000100800 */
[----:B------:R-:W-:Y:S01]  /*02c0*/  IMAD.SHL.U32 R6, R5, 0x8, RZ ;  /* 0x0000000805067824 */ /* 0x000fe200078e00ff */
[----:B------:R-:W-:Y:S02]  /*02d0*/  CS2R R82, SRZ ;  /* 0x0000000000527805 */ /* 0x000fe4000001ff00 */
[----:B------:R-:W-:Y:S01]  /*02e0*/  CS2R R76, SRZ ;  /* 0x00000000004c7805 */ /* 0x000fe2000001ff00 */
[----:B------:R2:W-:Y:S01]  /*02f0*/  STL [R1+0x398], RZ ;  /* 0x000398ff01007387 */ /* 0x0005e20000100800 */
[----:B------:R-:W-:Y:S02]  /*0300*/  CS2R R78, SRZ ;  /* 0x00000000004e7805 */ /* 0x000fe4000001ff00 */
[----:B------:R-:W-:-:S02]  /*0310*/  IABS R9, R6 ;  /* 0x0000000600097213 */ /* 0x000fc40000000000 */
[----:B------:R-:W-:Y:S01]  /*0320*/  CS2R R72, SRZ ;  /* 0x0000000000487805 */ /* 0x000fe2000001ff00 */
[----:B------:R2:W-:Y:S01]  /*0330*/  STL [R1+0x39c], RZ ;  /* 0x00039cff01007387 */ /* 0x0005e20000100800 */
[----:B------:R-:W-:Y:S01]  /*0340*/  IABS R12, R6 ;  /* 0x00000006000c7213 */ /* 0x000fe20000000000 */
[----:B------:R-:W0:Y:S01]  /*0350*/  I2F.RP R0, R9 ;  /* 0x0000000900007306 */ /* 0x000e220000209400 */
        /* <DEDUP_REMOVED lines=14> */
[----:B0-----:R-:W0:Y:S01]  /*0440*/  MUFU.RCP R0, R0 ;  /* 0x0000000000007308 */ /* 0x001e220000001000 */
[----:B------:R-:W-:-:S02]  /*0450*/  CS2R R38, SRZ ;  /* 0x0000000000267805 */ /* 0x000fc4000001ff00 */
[----:B------:R-:W-:Y:S01]  /*0460*/  CS2R R32, SRZ ;  /* 0x0000000000207805 */ /* 0x000fe2000001ff00 */
[----:B------:R2:W-:Y:S01]  /*0470*/  STL [R1+0x3d0], RZ ;  /* 0x0003d0ff01007387 */ /* 0x0005e20000100800 */
[----:B------:R-:W-:Y:S02]  /*0480*/  CS2R R34, SRZ ;  /* 0x0000000000227805 */ /* 0x000fe4000001ff00 */
[----:B------:R-:W-:Y:S02]  /*0490*/  CS2R R28, SRZ ;  /* 0x00000000001c7805 */ /* 0x000fe4000001ff00 */
[----:B------:R-:W-:Y:S01]  /*04a0*/  CS2R R30, SRZ ;  /* 0x00000000001e7805 */ /* 0x000fe2000001ff00 */
[----:B------:R2:W-:Y:S01]  /*04b0*/  STL [R1+0x3d4], RZ ;  /* 0x0003d4ff01007387 */ /* 0x0005e20000100800 */
[----:B------:R-:W-:Y:S02]  /*04c0*/  CS2R R24, SRZ ;  /* 0x0000000000187805 */ /* 0x000fe4000001ff00 */
[----:B------:R-:W-:-:S02]  /*04d0*/  CS2R R26, SRZ ;  /* 0x00000000001a7805 */ /* 0x000fc4000001ff00 */
[----:B------:R-:W-:Y:S01]  /*04e0*/  CS2R R20, SRZ ;  /* 0x0000000000147805 */ /* 0x000fe2000001ff00 */
[----:B------:R2:W-:Y:S01]  /*04f0*/  STL [R1+0x3d8], RZ ;  /* 0x0003d8ff01007387 */ /* 0x0005e20000100800 */
[----:B------:R-:W-:Y:S02]  /*0500*/  CS2R R22, SRZ ;  /* 0x0000000000167805 */ /* 0x000fe4000001ff00 */
[----:B------:R-:W-:Y:S02]  /*0510*/  CS2R R16, SRZ ;  /* 0x0000000000107805 */ /* 0x000fe4000001ff00 */
[----:B------:R-:W-:Y:S01]  /*0520*/  CS2R R18, SRZ ;  /* 0x0000000000127805 */ /* 0x000fe2000001ff00 */
[----:B------:R2:W-:Y:S01]  /*0530*/  STL [R1+0x3dc], RZ ;  /* 0x0003dcff01007387 */ /* 0x0005e20000100800 */
[----:B------:R-:W-:Y:S01]  /*0540*/  CS2R R14, SRZ ;  /* 0x00000000000e7805 */ /* 0x000fe2000001ff00 */
[----:B0-----:R-:W-:Y:S01]  /*0550*/  VIADD R4, R0, 0xffffffe ;  /* 0x0ffffffe00047836 */ /* 0x001fe20000000000 */
[----:B------:R-:W-:Y:S01]  /*0560*/  CS2R R88, SRZ ;  /* 0x0000000000587805 */ /* 0x000fe2000001ff00 */
[----:B------:R2:W-:Y:S01]  /*0570*/  STL [R1+0x5f0], RZ ;  /* 0x0005f0ff01007387 */ /* 0x0005e20000100800 */
[----:B------:R-:W-:Y:S01]  /*0580*/  IMAD.MOV R0, RZ, RZ, -R12 ;  /* 0x000000ffff007224 */ /* 0x000fe200078e0a0c */
[----:B------:R0:W1:Y:S01]  /*0590*/  F2I.FTZ.U32.TRUNC.NTZ R5, R4 ;  /* 0x0000000400057305 */ /* 0x000062000021f000 */
[----:B------:R-:W-:Y:S01]  /*05a0*/  CS2R R90, SRZ ;  /* 0x00000000005a7805 */ /* 0x000fe2000001ff00 */
[----:B------:R2:W-:Y:S01]  /*05b0*/  STL [R1+0x5f4], RZ ;  /* 0x0005f4ff01007387 */ /* 0x0005e20000100800 */
[----:B------:R-:W-:-:S02]  /*05c0*/  CS2R R96, SRZ ;  /* 0x0000000000607805 */ /* 0x000fc4000001ff00 */
[----:B------:R-:W-:Y:S02]  /*05d0*/  CS2R R98, SRZ ;  /* 0x0000000000627805 */ /* 0x000fe4000001ff00 */
[----:B------:R-:W-:Y:S01]  /*05e0*/  CS2R R104, SRZ ;  /* 0x0000000000687805 */ /* 0x000fe2000001ff00 */
[----:B------:R2:W-:Y:S01]  /*05f0*/  STL [R1+0x5f8], RZ ;  /* 0x0005f8ff01007387 */ /* 0x0005e20000100800 */
[----:B------:R-:W-:Y:S02]  /*0600*/  CS2R R106, SRZ ;  /* 0x00000000006a7805 */ /* 0x000fe4000001ff00 */
[----:B------:R-:W-:Y:S01]  /*0610*/  CS2R R112, SRZ ;  /* 0x0000000000707805 */ /* 0x000fe2000001ff00 */
[----:B0-----:R-:W-:Y:S01]  /*0620*/  IMAD.MOV.U32 R4, RZ, RZ, RZ ;  /* 0x000000ffff047224 */ /* 0x001fe200078e00ff */
[----:B------:R2:W-:Y:S01]  /*0630*/  STL [R1+0x5fc], RZ ;  /* 0x0005fcff01007387 */ /* 0x0005e20000100800 */
[----:B------:R-:W-:Y:S02]  /*0640*/  CS2R R114, SRZ ;  /* 0x0000000000727805 */ /* 0x000fe4000001ff00 */
[----:B------:R-:W-:-:S02]  /*0650*/  CS2R R120, SRZ ;  /* 0x0000000000787805 */ /* 0x000fc4000001ff00 */
[----:B------:R-:W-:Y:S01]  /*0660*/  CS2R R122, SRZ ;  /* 0x00000000007a7805 */ /* 0x000fe2000001ff00 */
[----:B------:R2:W-:Y:S01]  /*0670*/  STL [R1+0x600], RZ ;  /* 0x000600ff01007387 */ /* 0x0005e20000100800 */
[--C-:B-1----:R-:W-:Y:S01]  /*0680*/  IMAD.MOV R8, RZ, RZ, -R5.reuse ;  /* 0x000000ffff087224 */ /* 0x102fe200078e0a05 */
[----:B------:R-:W-:Y:S02]  /*0690*/  CS2R R128, SRZ ;  /* 0x0000000000807805 */ /* 0x000fe4000001ff00 */
[----:B------:R-:W-:Y:S01]  /*06a0*/  CS2R R130, SRZ ;  /* 0x0000000000827805 */ /* 0x000fe2000001ff00 */
[----:B------:R2:W-:Y:S01]  /*06b0*/  STL [R1+0x604], RZ ;  /* 0x000604ff01007387 */ /* 0x0005e20000100800 */
[----:B------:R-:W-:Y:S01]  /*06c0*/  IMAD R11, R8, R9, RZ ;  /* 0x00000009080b7224 */ /* 0x000fe200078e02ff */
[----:B------:R-:W-:Y:S01]  /*06d0*/  CS2R R136, SRZ ;  /* 0x0000000000887805 */ /* 0x000fe2000001ff00 */
[----:B------:R-:W-:Y:S01]  /*06e0*/  IMAD.MOV.U32 R8, RZ, RZ, R10 ;  /* 0x000000ffff087224 */ /* 0x000fe200078e000a */
[----:B------:R2:W-:Y:S01]  /*06f0*/  STL [R1+0x608], RZ ;  /* 0x000608ff01007387 */ /* 0x0005e20000100800 */
[----:B------:R-:W-:Y:S01]  /*0700*/  IMAD.HI.U32 R5, R5, R11, R4 ;  /* 0x0000000b05057227 */ /* 0x000fe200078e0004 */
[----:B------:R-:W-:-:S02]  /*0710*/  CS2R R138, SRZ ;  /* 0x00000000008a7805 */ /* 0x000fc4000001ff00 */
[----:B------:R-:W-:Y:S01]  /*0720*/  CS2R R144, SRZ ;  /* 0x0000000000907805 */ /* 0x000fe2000001ff00 */
[----:B------:R2:W-:Y:S01]  /*0730*/  STL [R1+0x60c], RZ ;  /* 0x00060cff01007387 */ /* 0x0005e20000100800 */
[----:B------:R-:W-:Y:S02]  /*0740*/  CS2R R146, SRZ ;  /* 0x0000000000927805 */ /* 0x000fe4000001ff00 */
[----:B------:R-:W-:Y:S01]  /*0750*/  CS2R R152, SRZ ;  /* 0x0000000000987805 */ /* 0x000fe2000001ff00 */
[----:B------:R-:W-:Y:S01]  /*0760*/  IMAD.HI.U32 R5, R5, R8, RZ ;  /* 0x0000000805057227 */ /* 0x000fe200078e00ff */
[----:B------:R2:W-:Y:S01]  /*0770*/  STL [R1+0x610], RZ ;  /* 0x000610ff01007387 */ /* 0x0005e20000100800 */
[----:B------:R-:W-:Y:S02]  /*0780*/  CS2R R154, SRZ ;  /* 0x00000000009a7805 */ /* 0x000fe4000001ff00 */
[----:B------:R-:W-:Y:S01]  /*0790*/  CS2R R160, SRZ ;  /* 0x0000000000a07805 */ /* 0x000fe2000001ff00 */
[----:B------:R-:W-:Y:S01]  /*07a0*/  IMAD R0, R5, R0, R8 ;  /* 0x0000000005007224 */ /* 0x000fe200078e0208 */
[----:B------:R2:W-:Y:S01]  /*07b0*/  STL [R1+0x614], RZ ;  /* 0x000614ff01007387 */ /* 0x0005e20000100800 */
[----:B------:R-:W-:-:S02]  /*07c0*/  CS2R R162, SRZ ;  /* 0x0000000000a27805 */ /* 0x000fc4000001ff00 */
[----:B------:R-:W-:Y:S02]  /*07d0*/  CS2R R164, SRZ ;  /* 0x0000000000a47805 */ /* 0x000fe4000001ff00 */
[----:B------:R-:W-:Y:S01]  /*07e0*/  CS2R R166, SRZ ;  /* 0x0000000000a67805 */ /* 0x000fe2000001ff00 */
[----:B------:R2:W-:Y:S01]  /*07f0*/  STL [R1+0x618], RZ ;  /* 0x000618ff01007387 */ /* 0x0005e20000100800 */
[----:B------:R-:W-:Y:S02]  /*0800*/  ISETP.GT.U32.AND P1, PT, R9, R0, PT ;  /* 0x000000000900720c */ /* 0x000fe40003f24070 */
        /* <DEDUP_REMOVED lines=11> */
[----:B------:R-:W-:Y:S01]  /*08c0*/  CS2R R184, SRZ ;  /* 0x0000000000b87805 */ /* 0x000fe2000001ff00 */
[----:B------:R-:W-:Y:S01]  /*08d0*/  @!P1 IMAD.IADD R0, R0, 0x1, -R9 ;  /* 0x0000000100009824 */ /* 0x000fe200078e0a09 */
[----:B------:R-:W-:Y:S01]  /*08e0*/  CS2R R186, SRZ ;  /* 0x0000000000ba7805 */ /* 0x000fe2000001ff00 */
[----:B------:R2:W-:Y:S01]  /*08f0*/  STL [R1+0x628], RZ ;  /* 0x000628ff01007387 */ /* 0x0005e20000100800 */
[----:B------:R-:W-:Y:S01]  /*0900*/  @!P1 VIADD R5, R5, 0x1 ;  /* 0x0000000105059836 */ /* 0x000fe20000000000 */
[----:B------:R-:W-:-:S02]  /*0910*/  ISETP.NE.AND P1, PT, R6, RZ, PT ;  /* 0x000000ff0600720c */ /* 0x000fc40003f25270 */
[----:B------:R-:W-:Y:S01]  /*0920*/  CS2R R196, SRZ ;  /* 0x0000000000c47805 */ /* 0x000fe2000001ff00 */
[----:B------:R2:W-:Y:S01]  /*0930*/  STL [R1+0x62c], RZ ;  /* 0x00062cff01007387 */ /* 0x0005e20000100800 */
[----:B------:R-:W-:Y:S02]  /*0940*/  ISETP.GE.U32.AND P0, PT, R0, R9, PT ;  /* 0x000000090000720c */ /* 0x000fe40003f06070 */
[----:B------:R-:W-:Y:S02]  /*0950*/  CS2R R198, SRZ ;  /* 0x0000000000c67805 */ /* 0x000fe4000001ff00 */
[----:B------:R-:W-:Y:S01]  /*0960*/  LOP3.LUT R0, R7, R6, RZ, 0x3c, !PT ;  /* 0x0000000607007212 */ /* 0x000fe200078e3cff */
[----:B------:R2:W-:Y:S01]  /*0970*/  STL [R1+0x630], RZ ;  /* 0x000630ff01007387 */ /* 0x0005e20000100800 */
[----:B------:R-:W-:Y:S02]  /*0980*/  CS2R R200, SRZ ;  /* 0x0000000000c87805 */ /* 0x000fe4000001ff00 */
[----:B------:R-:W-:-:S02]  /*0990*/  CS2R R202, SRZ ;  /* 0x0000000000ca7805 */ /* 0x000fc4000001ff00 */
[----:B------:R-:W-:Y:S01]  /*09a0*/  ISETP.GE.AND P2, PT, R0, RZ, PT ;  /* 0x000000ff0000720c */ /* 0x000fe20003f46270 */
[----:B------:R2:W-:Y:S01]  /*09b0*/  STL [R1+0x634], RZ ;  /* 0x000634ff01007387 */ /* 0x0005e20000100800 */
[----:B------:R-:W-:Y:S01]  /*09c0*/  VIADD R0, R2, 0x1ff ;  /* 0x000001ff02007836 */ /* 0x000fe20000000000 */
[----:B------:R-:W-:Y:S02]  /*09d0*/  CS2R R204, SRZ ;  /* 0x0000000000cc7805 */ /* 0x000fe4000001ff00 */
[----:B------:R-:W-:Y:S01]  /*09e0*/  CS2R R206, SRZ ;  /* 0x0000000000ce7805 */ /* 0x000fe2000001ff00 */
[----:B------:R2:W-:Y:S01]  /*09f0*/  STL [R1+0x638], RZ ;  /* 0x000638ff01007387 */ /* 0x0005e20000100800 */
[----:B------:R-:W-:Y:S01]  /*0a00*/  CS2R R208, SRZ ;  /* 0x0000000000d07805 */ /* 0x000fe2000001ff00 */
[----:B------:R-:W-:Y:S01]  /*0a10*/  @P0 VIADD R5, R5, 0x1 ;  /* 0x0000000105050836 */ /* 0x000fe20000000000 */
[----:B------:R-:W-:Y:S01]  /*0a20*/  CS2R R210, SRZ ;  /* 0x0000000000d27805 */ /* 0x000fe2000001ff00 */
[----:B------:R2:W-:Y:S01]  /*0a30*/  STL [R1+0x63c], RZ ;  /* 0x00063cff01007387 */ /* 0x0005e20000100800 */
[----:B------:R-:W-:Y:S01]  /*0a40*/  CS2R R212, SRZ ;  /* 0x0000000000d47805 */ /* 0x000fe2000001ff00 */
[----:B------:R-:W-:Y:S01]  /*0a50*/  IMAD.MOV.U32 R4, RZ, RZ, R5 ;  /* 0x000000ffff047224 */ /* 0x000fe200078e0005 */
[----:B------:R-:W-:Y:S01]  /*0a60*/  SHF.R.S32.HI R5, RZ, 0x1f, R0 ;  /* 0x0000001fff057819 */ /* 0x000fe20000011400 */
[----:B------:R2:W-:Y:S01]  /*0a70*/  STL [R1+0x640], RZ ;  /* 0x000640ff01007387 */ /* 0x0005e20000100800 */
[----:B------:R-:W-:Y:S01]  /*0a80*/  CS2R R214, SRZ ;  /* 0x0000000000d67805 */ /* 0x000fe2000001ff00 */
[----:B------:R-:W-:Y:S01]  /*0a90*/  @!P2 IMAD.MOV R4, RZ, RZ, -R4 ;  /* 0x000000ffff04a224 */ /* 0x000fe200078e0a04 */
[----:B------:R-:W-:Y:S01]  /*0aa0*/  @!P1 LOP3.LUT R4, RZ, R6, RZ, 0x33, !PT ;  /* 0x00000006ff049212 */ /* 0x000fe200078e33ff */
[----:B------:R2:W-:Y:S01]  /*0ab0*/  STL [R1+0x644], RZ ;  /* 0x000644ff01007387 */ /* 0x0005e20000100800 */
[----:B------:R-:W-:-:S02]  /*0ac0*/  LEA.HI R5, R5, R0, RZ, 0x9 ;  /* 0x0000000005057211 */ /* 0x000fc400078f48ff */
[----:B------:R-:W-:Y:S02]  /*0ad0*/  CS2R R216, SRZ ;  /* 0x0000000000d87805 */ /* 0x000fe4000001ff00 */
[----:B------:R-:W-:Y:S01]  /*0ae0*/  CS2R R218, SRZ ;  /* 0x0000000000da7805 */ /* 0x000fe2000001ff00 */
[----:B------:R2:W-:Y:S01]  /*0af0*/  STL [R1+0x648], RZ ;  /* 0x000648ff01007387 */ /* 0x0005e20000100800 */
[----:B------:R-:W-:Y:S01]  /*0b00*/  IMAD.SHL.U32 R8, R4, 0x8, RZ ;  /* 0x0000000804087824 */ /* 0x000fe200078e00ff */
[----:B------:R-:W-:Y:S01]  /*0b10*/  CS2R R220, SRZ ;  /* 0x0000000000dc7805 */ /* 0x000fe2000001ff00 */
[----:B------:R-:W-:Y:S01]  /*0b20*/  IMAD.MOV R4, RZ, RZ, -R4 ;  /* 0x000000ffff047224 */ /* 0x000fe200078e0a04 */
[----:B------:R2:W-:Y:S01]  /*0b30*/  STL [R1+0x64c], RZ ;  /* 0x00064cff01007387 */ /* 0x0005e20000100800 */
[----:B------:R-:W-:Y:S02]  /*0b40*/  CS2R R222, SRZ ;  /* 0x0000000000de7805 */ /* 0x000fe4000001ff00 */
[----:B------:R-:W-:Y:S01]  /*0b50*/  LEA.HI.SX32 R5, R5, -R8, 0x17 ;  /* 0x8000000805057211 */ /* 0x000fe200078fbaff */
[----:B------:R-:W-:Y:S01]  /*0b60*/  IMAD R13, R6, R4, R7 ;  /* 0x00000004060d7224 */ /* 0x000fe200078e0207 */
[----:B------:R2:W-:Y:S01]  /*0b70*/  STL [R1+0x650], RZ ;  /* 0x000650ff01007387 */ /* 0x0005e20000100800 */
[----:B------:R-:W-:-:S02]  /*0b80*/  CS2R R224, SRZ ;  /* 0x0000000000e07805 */ /* 0x000fc4000001ff00 */
[----:B------:R-:W-:Y:S02]  /*0b90*/  VIMNMX R10, R5, 0x8, PT ;  /* 0x00000008050a7848 */ /* 0x000fe40003fe0100 */
[----:B------:R-:W-:Y:S01]  /*0ba0*/  CS2R R226, SRZ ;  /* 0x0000000000e27805 */ /* 0x000fe2000001ff00 */
[----:B------:R2:W-:Y:S01]  /*0bb0*/  STL [R1+0x654], RZ ;  /* 0x000654ff01007387 */ /* 0x0005e20000100800 */
[----:B------:R-:W-:Y:S02]  /*0bc0*/  CS2R R228, SRZ ;  /* 0x0000000000e47805 */ /* 0x000fe4000001ff00 */
[-C--:B------:R-:W-:Y:S02]  /*0bd0*/  IABS R9, R10.reuse ;  /* 0x0000000a00097213 */ /* 0x080fe40000000000 */
[----:B------:R-:W-:Y:S01]  /*0be0*/  CS2R R230, SRZ ;  /* 0x0000000000e67805 */ /* 0x000fe2000001ff00 */
[----:B------:R2:W-:Y:S01]  /*0bf0*/  STL [R1+0x658], RZ ;  /* 0x000658ff01007387 */ /* 0x0005e20000100800 */
[----:B------:R-:W-:Y:S01]  /*0c00*/  IABS R6, R10 ;  /* 0x0000000a00067213 */ /* 0x000fe20000000000 */
[----:B------:R-:W0:Y:S01]  /*0c10*/  I2F.RP R0, R9 ;  /* 0x0000000900007306 */ /* 0x000e220000209400 */
        /* <DEDUP_REMOVED lines=14> */
[----:B0-----:R-:W0:Y:S03]  /*0d00*/  MUFU.RCP R0, R0 ;  /* 0x0000000000007308 */ /* 0x001e260000001000 */
[----:B------:R2:W-:Y:S04]  /*0d10*/  STL [R1+0x66c], RZ ;  /* 0x00066cff01007387 */ /* 0x0005e80000100800 */
[----:B------:R2:W-:Y:S04]  /*0d20*/  STL [R1+0x670], RZ ;  /* 0x000670ff01007387 */ /* 0x0005e80000100800 */
[----:B------:R2:W-:Y:S04]  /*0d30*/  STL [R1+0x674], RZ ;  /* 0x000674ff01007387 */ /* 0x0005e80000100800 */
[----:B------:R2:W-:Y:S01]  /*0d40*/  STL [R1+0x678], RZ ;  /* 0x000678ff01007387 */ /* 0x0005e20000100800 */
[----:B0-----:R-:W-:-:S03]  /*0d50*/  VIADD R5, R0, 0xffffffe ;  /* 0x0ffffffe00057836 */ /* 0x001fc60000000000 */
[----:B------:R2:W-:Y:S01]  /*0d60*/  STL [R1+0x67c], RZ ;  /* 0x00067cff01007387 */ /* 0x0005e20000100800 */
[----:B------:R-:W-:-:S03]  /*0d70*/  IMAD.MOV R0, RZ, RZ, -R6 ;  /* 0x000000ffff007224 */ /* 0x000fc600078e0a06 */
[----:B------:R2:W-:Y:S01]  /*0d80*/  STL [R1+0x680], RZ ;  /* 0x000680ff01007387 */ /* 0x0005e20000100800 */
[----:B------:R-:W0:Y:S03]  /*0d90*/  F2I.FTZ.U32.TRUNC.NTZ R5, R5 ;  /* 0x0000000500057305 */ /* 0x000e26000021f000 */
[----:B------:R2:W-:Y:S04]  /*0da0*/  STL [R1+0x684], RZ ;  /* 0x000684ff01007387 */ /* 0x0005e80000100800 */
[----:B------:R2:W-:Y:S04]  /*0db0*/  STL [R1+0x688], RZ ;  /* 0x000688ff01007387 */ /* 0x0005e80000100800 */
[----:B------:R2:W-:Y:S04]  /*0dc0*/  STL [R1+0x68c], RZ ;  /* 0x00068cff01007387 */ /* 0x0005e80000100800 */
[----:B------:R2:W-:Y:S01]  /*0dd0*/  STL [R1+0x690], RZ ;  /* 0x000690ff01007387 */ /* 0x0005e20000100800 */
[----:B0-----:R-:W-:-:S03]  /*0de0*/  IMAD.MOV R11, RZ, RZ, -R5 ;  /* 0x000000ffff0b7224 */ /* 0x001fc600078e0a05 */
[----:B------:R2:W-:Y:S01]  /*0df0*/  STL [R1+0x694], RZ ;  /* 0x000694ff01007387 */ /* 0x0005e20000100800 */
[----:B------:R-:W-:Y:S01]  /*0e00*/  IMAD.MOV.U32 R4, RZ, RZ, R11 ;  /* 0x000000ffff047224 */ /* 0x000fe200078e000b */
[----:B------:R-:W-:Y:S02]  /*0e10*/  IABS R11, R13 ;  /* 0x0000000d000b7213 */ /* 0x000fe40000000000 */
[----:B------:R2:W-:Y:S01]  /*0e20*/  STL [R1+0x698], RZ ;  /* 0x000698ff01007387 */ /* 0x0005e20000100800 */
[----:B------:R-:W-:Y:S02]  /*0e30*/  IMAD R7, R4, R9, RZ ;  /* 0x0000000904077224 */ /* 0x000fe400078e02ff */
[----:B------:R-:W-:Y:S01]  /*0e40*/  IMAD.MOV.U32 R4, RZ, RZ, RZ ;  /* 0x000000ffff047224 */ /* 0x000fe200078e00ff */
[----:B------:R2:W-:Y:S03]  /*0e50*/  STL [R1+0x69c], RZ ;  /* 0x00069cff01007387 */ /* 0x0005e60000100800 */
[----:B------:R-:W-:Y:S01]  /*0e60*/  IMAD.HI.U32 R4, R5, R7, R4 ;  /* 0x0000000705047227 */ /* 0x000fe200078e0004 */
[----:B------:R2:W-:Y:S04]  /*0e70*/  STL [R1+0x6a0], RZ ;  /* 0x0006a0ff01007387 */ /* 0x0005e80000100800 */
[----:B------:R2:W-:Y:S01]  /*0e80*/  STL [R1+0x6a4], RZ ;  /* 0x0006a4ff01007387 */ /* 0x0005e20000100800 */
[----:B------:R-:W-:-:S03]  /*0e90*/  IMAD.HI.U32 R4, R4, R11, RZ ;  /* 0x0000000b04047227 */ /* 0x000fc600078e00ff */
[----:B------:R2:W-:Y:S01]  /*0ea0*/  STL [R1+0x6a8], RZ ;  /* 0x0006a8ff01007387 */ /* 0x0005e20000100800 */
[----:B------:R-:W-:-:S03]  /*0eb0*/  IMAD R0, R4, R0, R11 ;  /* 0x0000000004007224 */ /* 0x000fc600078e020b */
[----:B------:R2:W-:Y:S02]  /*0ec0*/  STL [R1+0x6ac], RZ ;  /* 0x0006acff01007387 */ /* 0x0005e40000100800 */
[----:B------:R-:W-:Y:S02]  /*0ed0*/  ISETP.GT.U32.AND P1, PT, R9, R0, PT ;  /* 0x000000000900720c */ /* 0x000fe40003f24070 */
[----:B------:R2:W-:Y:S04]  /*0ee0*/  STL [R1+0x6b0], RZ ;  /* 0x0006b0ff01007387 */ /* 0x0005e80000100800 */
[----:B------:R2:W-:Y:S04]  /*0ef0*/  STL [R1+0x6b4], RZ ;  /* 0x0006b4ff01007387 */ /* 0x0005e80000100800 */
[----:B------:R2:W-:Y:S03]  /*0f00*/  STL [R1+0x6b8], RZ ;  /* 0x0006b8ff01007387 */ /* 0x0005e60000100800 */
[----:B------:R-:W-:Y:S01]  /*0f10*/  @!P1 IMAD.IADD R0, R0, 0x1, -R9 ;  /* 0x0000000100009824 */ /* 0x000fe200078e0a09 */
[----:B------:R2:W-:Y:S01]  /*0f20*/  STL [R1+0x6bc], RZ ;  /* 0x0006bcff01007387 */ /* 0x0005e20000100800 */
[----:B------:R-:W-:Y:S01]  /*0f30*/  @!P1 VIADD R4, R4, 0x1 ;  /* 0x0000000104049836 */ /* 0x000fe20000000000 */
[----:B------:R-:W-:-:S02]  /*0f40*/  ISETP.NE.AND P1, PT, R10, RZ, PT ;  /* 0x000000ff0a00720c */ /* 0x000fc40003f25270 */
[----:B------:R2:W-:Y:S01]  /*0f50*/  STL [R1+0x6c0], RZ ;  /* 0x0006c0ff01007387 */ /* 0x0005e20000100800 */
[----:B------:R-:W-:Y:S02]  /*0f60*/  ISETP.GE.U32.AND P0, PT, R0, R9, PT ;  /* 0x000000090000720c */ /* 0x000fe40003f06070 */
[----:B------:R-:W-:Y:S01]  /*0f70*/  LOP3.LUT R0, R13, R10, RZ, 0x3c, !PT ;  /* 0x0000000a0d007212 */ /* 0x000fe200078e3cff */
[----:B------:R2:W-:Y:S03]  /*0f80*/  STL [R1+0x6c4], RZ ;  /* 0x0006c4ff01007387 */ /* 0x0005e60000100800 */
[----:B------:R-:W-:Y:S01]  /*0f90*/  ISETP.GE.AND P2, PT, R0, RZ, PT ;  /* 0x000000ff0000720c */ /* 0x000fe20003f46270 */
[----:B------:R2:W-:Y:S01]  /*0fa0*/  STL [R1+0x6c8], RZ ;  /* 0x0006c8ff01007387 */ /* 0x0005e20000100800 */
[----:B------:R-:W0:Y:S03]  /*0fb0*/  LDC R0, c[0x0][0x230] ;  /* 0x00008c00ff007b82 */ /* 0x000e260000000800 */
[----:B------:R2:W-:Y:S02]  /*0fc0*/  STL [R1+0x6cc], RZ ;  /* 0x0006ccff01007387 */ /* 0x0005e40000100800 */
[----:B------:R-:W-:-:S02]  /*0fd0*/  @P0 VIADD R4, R4, 0x1 ;  /* 0x0000000104040836 */ /* 0x000fc40000000000 */
[----:B------:R2:W-:Y:S04]  /*0fe0*/  STL [R1+0x6d0], RZ ;  /* 0x0006d0ff01007387 */ /* 0x0005e80000100800 */
[----:B------:R2:W-:Y:S01]  /*0ff0*/  STL [R1+0x6d4], RZ ;  /* 0x0006d4ff01007387 */ /* 0x0005e20000100800 */
[----:B------:R-:W-:Y:S01]  /*1000*/  @!P2 IMAD.MOV R4, RZ, RZ, -R4 ;  /* 0x000000ffff04a224 */ /* 0x000fe200078e0a04 */
[----:B------:R-:W-:Y:S02]  /*1010*/  @!P1 LOP3.LUT R4, RZ, R10, RZ, 0x33, !PT ;  /* 0x0000000aff049212 */ /* 0x000fe400078e33ff */
[----:B------:R2:W-:Y:S03]  /*1020*/  STL [R1+0x6d8], RZ ;  /* 0x0006d8ff01007387 */ /* 0x0005e60000100800 */
[----:B------:R-:W-:Y:S01]  /*1030*/  IMAD.MOV R5, RZ, RZ, -R4 ;  /* 0x000000ffff057224 */ /* 0x000fe200078e0a04 */
[----:B------:R2:W-:Y:S01]  /*1040*/  STL [R1+0x6dc], RZ ;  /* 0x0006dcff01007387 */ /* 0x0005e20000100800 */
[----:B------:R-:W-:-:S02]  /*1050*/  IMAD.SHL.U32 R4, R4, 0x200, RZ ;  /* 0x0000020004047824 */ /* 0x000fc400078e00ff */
[----:B------:R-:W-:Y:S01]  /*1060*/  IMAD R5, R10, R5, R13 ;  /* 0x000000050a057224 */ /* 0x000fe200078e020d */
[----:B------:R2:W-:Y:S01]  /*1070*/  STL [R1+0x6e0], RZ ;  /* 0x0006e0ff01007387 */ /* 0x0005e20000100800 */
[----:B0-----:R-:W-:Y:S01]  /*1080*/  VIADD R0, R0, 0x3f ;  /* 0x0000003f00007836 */ /* 0x001fe20000000000 */
[----:B------:R-:W-:Y:S01]  /*1090*/  CS2R R12, SRZ ;  /* 0x00000000000c7805 */ /* 0x000fe2000001ff00 */
[----:B------:R-:W-:Y:S01]  /*10a0*/  IMAD.IADD R5, R8, 0x1, R5 ;  /* 0x0000000108057824 */ /* 0x000fe200078e0205 */
[----:B------:R2:W-:Y:S01]  /*10b0*/  STL [R1+0x6e4], RZ ;  /* 0x0006e4ff01007387 */ /* 0x0005e20000100800 */
[----:B------:R-:W-:Y:S02]  /*10c0*/  CS2R R8, SRZ ;  /* 0x0000000000087805 */ /* 0x000fe4000001ff00 */
[----:B------:R-:W-:Y:S02]  /*10d0*/  ISETP.GE.AND P0, PT, R0, 0x40, PT ;  /* 0x000000400000780c */ /* 0x000fe40003f06270 */
[----:B------:R-:W-:Y:S01]  /*10e0*/  CS2R R10, SRZ ;  /* 0x00000000000a7805 */ /* 0x000fe2000001ff00 */
[----:B------:R2:W-:Y:S04]  /*10f0*/  STL [R1+0x6e8], RZ ;  /* 0x0006e8ff01007387 */ /* 0x0005e80000100800 */
        /* <DEDUP_REMOVED lines=186> */
[----:B------:R2:W-:Y:S01]  /*1ca0*/  STL [R1+0xec4], RZ ;  /* 0x000ec4ff01007387 */ /* 0x0005e20000100800 */
[----:B------:R-:W0:Y:S03]  /*1cb0*/  S2R R66, SR_TID.X ;  /* 0x0000000000427919 */ /* 0x000e260000002100 */
        /* <DEDUP_REMOVED lines=8> */
[----:B0-----:R-:W-:-:S03]  /*1d40*/  LOP3.LUT R7, R66, 0xff, RZ, 0xc0, !PT ;  /* 0x000000ff42077812 */ /* 0x001fc600078ec0ff */
[----:B------:R2:W-:Y:S02]  /*1d50*/  STL [R1+0xee8], RZ ;  /* 0x000ee8ff01007387 */ /* 0x0005e40000100800 */
[----:B------:R-:W-:Y:S02]  /*1d60*/  IMAD R5, R5, 0x200, R7 ;  /* 0x0000020005057824 */ /* 0x000fe400078e0207 */
[----:B------:R2:W-:Y:S02]  /*1d70*/  STL [R1+0xeec], RZ ;  /* 0x000eecff01007387 */ /* 0x0005e40000100800 */
[----:B------:R-:W-:Y:S02]  /*1d80*/  VIADD R6, R5, 0x100 ;  /* 0x0000010005067836 */ /* 0x000fe40000000000 */
        /* <DEDUP_REMOVED lines=12> */
[----:B------:R-:W-:Y:S05]  /*1e50*/  @!P0 BRA `(.L_x_0) ;  /* 0x000002b800448947 */ /* 0x000fea0003800000 */
[----:B------:R-:W-:Y:S01]  /*1e60*/  IABS R17, R2 ;  /* 0x0000000200117213 */ /* 0x000fe20000000000 */
[----:B------:R-:W-:Y:S01]  /*1e70*/  ULDC UR5, c[0x0][0x234] ;  /* 0x00008d0000057ab9 */ /* 0x000fe20000000800 */
[----:B------:R-:W-:Y:S01]  /*1e80*/  IABS R9, R3 ;  /* 0x0000000300097213 */ /* 0x000fe20000000000 */
[----:B------:R-:W-:Y:S01]  /*1e90*/  ULDC UR10, c[0x0][0x23c] ;  /* 0x00008f00000a7ab9 */ /* 0x000fe20000000800 */
[----:B------:R-:W0:Y:S01]  /*1ea0*/  I2F.RP R8, R17 ;  /* 0x0000001100087306 */ /* 0x000e220000209400 */
[----:B------:R-:W-:Y:S01]  /*1eb0*/  ISETP.GE.AND P3, PT, R6, RZ, PT ;  /* 0x000000ff0600720c */ /* 0x000fe20003f66270 */
[----:B------:R-:W-:Y:S01]  /*1ec0*/  ULDC.64 UR12, c[0x0][0x210] ;  /* 0x00008400000c7ab9 */ /* 0x000fe20000000a00 */
[C---:B------:R-:W-:Y:S01]  /*1ed0*/  LOP3.LUT R71, R66.reuse, 0xc0, RZ, 0xc0, !PT ;  /* 0x000000c042477812 */ /* 0x040fe200078ec0ff */
[----:B------:R-:W-:Y:S01]  /*1ee0*/  ULDC.64 UR14, c[0x0][0x218] ;  /* 0x00008600000e7ab9 */ /* 0x000fe20000000a00 */
[----:B------:R-:W-:Y:S01]  /*1ef0*/  LOP3.LUT R146, R66, 0x3f, RZ, 0xc0, !PT ;  /* 0x0000003f42927812 */ /* 0x000fe200078ec0ff */
[----:B------:R-:W-:Y:S01]  /*1f00*/  UIADD3 UR6, UR4, 0x10000, URZ ;  /* 0x0001000004067890 */ /* 0x000fe2000fffe03f */
[----:B------:R-:W-:Y:S01]  /*1f10*/  SHF.R.U32.HI R69, RZ, 0x2, R71 ;  /* 0x00000002ff457819 */ /* 0x000fe20000011647 */
[----:B------:R-:W1:Y:S01]  /*1f20*/  I2F.RP R14, R9 ;  /* 0x00000009000e7306 */ /* 0x000e620000209400 */
[----:B------:R-:W-:Y:S01]  /*1f30*/  UMOV UR43, 0x40000040 ;  /* 0x40000040002b7882 */ /* 0x000fe20000000000 */
[----:B------:R-:W-:-:S04]  /*1f40*/  USHF.R.U32.HI UR6, URZ, 0x4, UR6 ;  /* 0x000000043f067899 */ /* 0x000fc80008011606 */
[----:B------:R-:W-:Y:S02]  /*1f50*/  USGXT.U32 UR42, UR6, 0xe ;  /* 0x0000000e062a789a */ /* 0x000fe40008000000 */
[----:B0-----:R-:W0:Y:S01]  /*1f60*/  MUFU.RCP R8, R8 ;  /* 0x0000000800087308 */ /* 0x001e220000001000 */
[----:B------:R-:W-:Y:S02]  /*1f70*/  USHF.L.U32 UR6, UR10, 0x6, URZ ;  /* 0x000000060a067899 */ /* 0x000fe4000800063f */
[----:B------:R-:W-:-:S05]  /*1f80*/  UIADD3 UR26, UP0, UR42, 0x2, URZ ;  /* 0x000000022a1a7890 */ /* 0x000fca000ff1e03f */
[----:B-1----:R-:W1:Y:S01]  /*1f90*/  MUFU.RCP R14, R14 ;  /* 0x0000000e000e7308 */ /* 0x002e620000001000 */
[----:B0-----:R-:W-:Y:S01]  /*1fa0*/  VIADD R10, R8, 0xffffffe ;  /* 0x0ffffffe080a7836 */ /* 0x001fe20000000000 */
[----:B------:R-:W-:-:S06]  /*1fb0*/  IABS R8, R5 ;  /* 0x0000000500087213 */ /* 0x000fcc0000000000 */
[----:B------:R0:W3:Y:S01]  /*1fc0*/  F2I.FTZ.U32.TRUNC.NTZ R11, R10 ;  /* 0x0000000a000b7305 */ /* 0x0000e2000021f000 */
[----:B-1----:R-:W-:Y:S01]  /*1fd0*/  VIADD R12, R14, 0xffffffe ;  /* 0x0ffffffe0e0c7836 */ /* 0x002fe20000000000 */
[----:B------:R-:W-:-:S06]  /*1fe0*/  IABS R14, R6 ;  /* 0x00000006000e7213 */ /* 0x000fcc0000000000 */
[----:B------:R1:W4:Y:S01]  /*1ff0*/  F2I.FTZ.U32.TRUNC.NTZ R13, R12 ;  /* 0x0000000c000d7305 */ /* 0x000322000021f000 */
[----:B0-----:R-:W-:Y:S02]  /*2000*/  IMAD.MOV.U32 R10, RZ, RZ, RZ ;  /* 0x000000ffff0a7224 */ /* 0x001fe400078e00ff */
[----:B---3--:R-:W-:Y:S01]  /*2010*/  IMAD.MOV R16, RZ, RZ, -R11 ;  /* 0x000000ffff107224 */ /* 0x008fe200078e0a0b */
[----:B-1----:R-:W-:-:S03]  /*2020*/  SHF.R.U32.HI R12, RZ, 0x6, R66 ;  /* 0x00000006ff0c7819 */ /* 0x002fc60000011642 */
[----:B------:R-:W-:-:S04]  /*2030*/  IMAD R15, R16, R17, RZ ;  /* 0x00000011100f7224 */ /* 0x000fc800078e02ff */
[----:B------:R-:W-:Y:S01]  /*2040*/  IMAD.HI.U32 R11, R11, R15, R10 ;  /* 0x0000000f0b0b7227 */ /* 0x000fe200078e000a */
[----:B------:R-:W-:-:S03]  /*2050*/  SHF.R.U32.HI R15, RZ, 0x5, R66 ;  /* 0x00000005ff0f7819 */ /* 0x000fc60000011642 */
[----:B------:R-:W-:Y:S01]  /*2060*/  IMAD.MOV.U32 R10, RZ, RZ, R8 ;  /* 0x000000ffff0a7224 */ /* 0x000fe200078e0008 */
[----:B------:R-:W-:Y:S01]  /*2070*/  R2UR UR7, R15 ;  /* 0x000000000f0772ca */ /* 0x000fe200000e0000 */
[----:B----4-:R-:W-:Y:S01]  /*2080*/  IMAD.MOV R16, RZ, RZ, -R13 ;  /* 0x000000ffff107224 */ /* 0x010fe200078e0a0d */
[----:B------:R-:W-:Y:S01]  /*2090*/  SHF.R.S32.HI R15, RZ, 0x1f, R0 ;  /* 0x0000001fff0f7819 */ /* 0x000fe20000011400 */
[----:B------:R-:W-:-:S03]  /*20a0*/  IMAD.HI.U32 R8, R11, R10, RZ ;  /* 0x0000000a0b087227 */ /* 0x000fc600078e00ff */
[----:B------:R-:W-:Y:S01]  /*20b0*/  LEA.HI R70, R15, R0, RZ, 0x6 ;  /* 0x000000000f467211 */ /* 0x000fe200078f30ff */
[----:B------:R-:W-:Y:S01]  /*20c0*/  IMAD.HI.U32 R11, R11, R14, RZ ;  /* 0x0000000e0b0b7227 */ /* 0x000fe200078e00ff */
[----:B------:R-:W-:-:S03]  /*20d0*/  SGXT.U32 R15, R12, 0x2 ;  /* 0x000000020c0f781a */ /* 0x000fc60000000000 */
[----:B------:R-:W-:Y:S01]  /*20e0*/  IMAD.MOV R8, RZ, RZ, -R8 ;  /* 0x000000ffff087224 */ /* 0x000fe200078e0a08 */
[----:B------:R-:W-:Y:S01]  /*20f0*/  LOP3.LUT R0, R4, R15, RZ, 0xfc, !PT ;  /* 0x0000000f04007212 */ /* 0x000fe200078efcff */
[----:B------:R-:W-:Y:S02]  /*2100*/  IMAD R19, R16, R9, RZ ;  /* 0x0000000910137224 */ /* 0x000fe400078e02ff */
[----:B------:R-:W-:Y:S01]  /*2110*/  IMAD.MOV R16, RZ, RZ, -R11 ;  /* 0x000000ffff107224 */ /* 0x000fe200078e0a0b */
[----:B------:R-:W-:Y:S01]  /*2120*/  IABS R22, R0 ;  /* 0x0000000000167213 */ /* 0x000fe20000000000 */
[C---:B------:R-:W-:Y:S01]  /*2130*/  IMAD R8, R17.reuse, R8, R10 ;  /* 0x0000000811087224 */ /* 0x040fe200078e020a */
[C---:B------:R-:W-:Y:S01]  /*2140*/  LOP3.LUT R15, R0.reuse, 0x1f0, RZ, 0xfc, !PT ;  /* 0x000001f0000f7812 */ /* 0x040fe200078efcff */
[C---:B------:R-:W-:Y:S01]  /*2150*/  IMAD R10, R17.reuse, R16, R14 ;  /* 0x00000010110a7224 */ /* 0x040fe200078e020e */
[----:B------:R-:W-:Y:S01]  /*2160*/  LOP3.LUT R14, R0, 0x1f4, RZ, 0xfc, !PT ;  /* 0x000001f4000e7812 */ /* 0x000fe200078efcff */
[----:B------:R-:W-:Y:S01]  /*2170*/  IMAD.MOV.U32 R12, RZ, RZ, RZ ;  /* 0x000000ffff0c7224 */ /* 0x000fe200078e00ff */
[----:B------:R-:W-:-:S02]  /*2180*/  ISETP.GT.U32.AND P1, PT, R17, R8, PT ;  /* 0x000000081100720c */ /* 0x000fc40003f24070 */
[----:B------:R-:W-:Y:S01]  /*2190*/  ISETP.GT.U32.AND P2, PT, R17, R10, PT ;  /* 0x0000000a1100720c */ /* 0x000fe20003f44070 */
[----:B------:R-:W-:Y:S01]  /*21a0*/  IMAD.HI.U32 R11, R13, R19, R12 ;  /* 0x000000130d0b7227 */ /* 0x000fe200078e000c */
[C---:B------:R-:W-:Y:S02]  /*21b0*/  LOP3.LUT R12, R0.reuse, 0x1fc, RZ, 0xfc, !PT ;  /* 0x000001fc000c7812 */ /* 0x040fe400078efcff */
[----:B------:R-:W-:Y:S02]  /*21c0*/  LOP3.LUT R13, R0, 0x1f8, RZ, 0xfc, !PT ;  /* 0x000001f8000d7812 */ /* 0x000fe400078efcff */
[----:B------:R-:W-:Y:S02]  /*21d0*/  ISETP.GE.AND P5, PT, R12, RZ, PT ;  /* 0x000000ff0c00720c */ /* 0x000fe40003fa6270 */
[----:B------:R-:W-:Y:S01]  /*21e0*/  IABS R16, R12 ;  /* 0x0000000c00107213 */ /* 0x000fe20000000000 */
[----:B------:R-:W-:Y:S01]  /*21f0*/  IMAD.HI.U32 R12, R11, R22, RZ ;  /* 0x000000160b0c7227 */ /* 0x000fe200078e00ff */
[----:B------:R-:W-:-:S02]  /*2200*/  IABS R20, R14 ;  /* 0x0000000e00147213 */ /* 0x000fc40000000000 */
[----:B------:R-:W-:Y:S01]  /*2210*/  IABS R18, R13 ;  /* 0x0000000d00127213 */ /* 0x000fe20000000000 */
[--C-:B------:R-:W-:Y:S01]  /*2220*/  @!P2 IMAD.IADD R10, R10, 0x1, -R17.reuse ;  /* 0x000000010a0aa824 */ /* 0x100fe200078e0a11 */
[----:B------:R-:W-:Y:S01]  /*2230*/  ISETP.GE.AND P0, PT, R14, RZ, PT ;  /* 0x000000ff0e00720c */ /* 0x000fe20003f06270 */
[----:B------:R-:W-:Y:S01]  /*2240*/  IMAD.MOV R12, RZ, RZ, -R12 ;  /* 0x000000ffff0c7224 */ /* 0x000fe200078e0a0c */
[----:B------:R-:W-:Y:S01]  /*2250*/  ISETP.GE.AND P4, PT, R13, RZ, PT ;  /* 0x000000ff0d00720c */ /* 0x000fe20003f86270 */
[----:B------:R-:W-:Y:S01]  /*2260*/  @!P1 IMAD.IADD R8, R8, 0x1, -R17 ;  /* 0x0000000108089824 */ /* 0x000fe200078e0a11 */
[----:B------:R-:W-:Y:S01]  /*2270*/  ISETP.GT.U32.AND P2, PT, R17, R10, PT ;  /* 0x0000000a1100720c */ /* 0x000fe20003f44070 */
[----:B------:R-:W-:Y:S01]  /*2280*/  IMAD R143, R9, R12, R22 ;  /* 0x0000000c098f7224 */ /* 0x000fe200078e0216 */
[----:B------:R-:W-:Y:S01]  /*2290*/  ISETP.GE.AND P1, PT, R5, RZ, PT ;  /* 0x000000ff0500720c */ /* 0x000fe20003f26270 */
[----:B------:R-:W-:Y:S01]  /*22a0*/  IMAD.HI.U32 R12, R11, R16, RZ ;  /* 0x000000100b0c7227 */ /* 0x000fe200078e00ff */
[----:B------:R-:W-:-:S02]  /*22b0*/  ISETP.GT.U32.AND P6, PT, R17, R8, PT ;  /* 0x000000081100720c */ /* 0x000fc40003fc4070 */
[C---:B------:R-:W-:Y:S01]  /*22c0*/  LOP3.LUT R19, R0.reuse, 0x1cc, RZ, 0xfc, !PT ;  /* 0x000001cc00137812 */ /* 0x040fe200078efcff */
[----:B------:R-:W-:Y:S01]  /*22d0*/  IMAD.MOV R12, RZ, RZ, -R12 ;  /* 0x000000ffff0c7224 */ /* 0x000fe200078e0a0c */
[C---:B------:R-:W-:Y:S01]  /*22e0*/  LOP3.LUT R23, R0.reuse, 0x1c4, RZ, 0xfc, !PT ;  /* 0x000001c400177812 */ /* 0x040fe200078efcff */
[----:B------:R-:W-:Y:S01]  /*22f0*/  IMAD.HI.U32 R14, R11, R20, RZ ;  /* 0x000000140b0e7227 */ /* 0x000fe200078e00ff */
[C---:B------:R-:W-:Y:S02]  /*2300*/  LOP3.LUT R21, R0.reuse, 0x1c8, RZ, 0xfc, !PT ;  /* 0x000001c800157812 */ /* 0x040fe400078efcff */
[----:B------:R-:W-:Y:S01]  /*2310*/  IABS R22, R23 ;  /* 0x0000001700167213 */ /* 0x000fe20000000000 */
[----:B------:R-:W-:Y:S01]  /*2320*/  IMAD R33, R9, R12, R16 ;  /* 0x0000000c09217224 */ /* 0x000fe200078e0210 */
[----:B------:R-:W-:Y:S01]  /*2330*/  LOP3.LUT R30, R0, 0x38, RZ, 0xfc, !PT ;  /* 0x00000038001e7812 */ /* 0x000fe200078efcff */
[----:B------:R-:W-:Y:S01]  /*2340*/  @!P2 IMAD.IADD R10, R10, 0x1, -R17 ;  /* 0x000000010a0aa824 */ /* 0x000fe200078e0a11 */
[----:B------:R-:W-:Y:S01]  /*2350*/  LOP3.LUT R32, R0, 0x34, RZ, 0xfc, !PT ;  /* 0x0000003400207812 */ /* 0x000fe200078efcff */
[----:B------:R-:W-:Y:S01]  /*2360*/  IMAD.HI.U32 R13, R11, R18, RZ ;  /* 0x000000120b0d7227 */ /* 0x000fe200078e00ff */
[----:B------:R-:W-:-:S02]  /*2370*/  ISETP.GT.U32.AND P2, PT, R9, R33, PT ;  /* 0x000000210900720c */ /* 0x000fc40003f44070 */
[C---:B------:R-:W-:Y:S01]  /*2380*/  LOP3.LUT R28, R0.reuse, 0x3c, RZ, 0xfc, !PT ;  /* 0x0000003c001c7812 */ /* 0x040fe200078efcff */
[----:B------:R-:W-:Y:S01]  /*2390*/  IMAD.MOV R14, RZ, RZ, -R14 ;  /* 0x000000ffff0e7224 */ /* 0x000fe200078e0a0e */
[C---:B------:R-:W-:Y:S01]  /*23a0*/  LOP3.LUT R44, R0.reuse, 0x30, RZ, 0xfc, !PT ;  /* 0x00000030002c7812 */ /* 0x040fe200078efcff */
[----:B------:R-:W-:Y:S01]  /*23b0*/  IMAD.MOV R13, RZ, RZ, -R13 ;  /* 0x000000ffff0d7224 */ /* 0x000fe200078e0a0d */
[----:B------:R-:W-:Y:S01]  /*23c0*/  LOP3.LUT R46, R0, 0x2c, RZ, 0xfc, !PT ;  /* 0x0000002c002e7812 */ /* 0x000fe200078efcff */
[----:B------:R-:W-:Y:S01]  /*23d0*/  @!P6 IMAD.IADD R8, R8, 0x1, -R17 ;  /* 0x000000010808e824 */ /* 0x000fe200078e0a11 */
[C---:B------:R-:W-:Y:S01]  /*23e0*/  ISETP.GT.U32.AND P6, PT, R9.reuse, R143, PT ;  /* 0x0000008f0900720c */ /* 0x040fe20003fc4070 */
[C---:B------:R-:W-:Y:S01]  /*23f0*/  IMAD R39, R9.reuse, R14, R20 ;  /* 0x0000000e09277224 */ /* 0x040fe200078e0214 */
[C---:B------:R-:W-:Y:S01]  /*2400*/  LOP3.LUT R17, R0.reuse, 0x1e8, RZ, 0xfc, !PT ;  /* 0x000001e800117812 */ /* 0x040fe200078efcff */
[----:B------:R-:W-:Y:S01]  /*2410*/  IMAD.MOV.U32 R12, RZ, RZ, R10 ;  /* 0x000000ffff0c7224 */ /* 0x000fe200078e000a */
[----:B------:R-:W-:Y:S01]  /*2420*/  LOP3.LUT R48, R0, 0x28, RZ, 0xfc, !PT ;  /* 0x0000002800307812 */ /* 0x000fe200078efcff */
[----:B------:R-:W-:Y:S01]  /*2430*/  IMAD R141, R9, R13, R18 ;  /* 0x0000000d098d7224 */ /* 0x000fe200078e0212 */
[----:B------:R-:W-:Y:S01]  /*2440*/  LOP3.LUT R13, RZ, R2, RZ, 0x33, !PT ;  /* 0x00000002ff0d7212 */ /* 0x000fe200078e33ff */
[----:B------:R-:W-:Y:S01]  /*2450*/  @!P1 IMAD.MOV R8, RZ, RZ, -R8 ;  /* 0x000000ffff089224 */ /* 0x000fe200078e0a08 */
[----:B------:R-:W-:Y:S01]  /*2460*/  ISETP.NE.AND P1, PT, R2, RZ, PT ;  /* 0x000000ff0200720c */ /* 0x000fe20003f25270 */
[----:B------:R-:W-:Y:S01]  /*2470*/  @!P3 IMAD.MOV R12, RZ, RZ, -R12 ;  /* 0x000000ffff0cb224 */ /* 0x000fe200078e0a0c */
[----:B------:R-:W-:Y:S01]  /*2480*/  IABS R2, R15 ;  /* 0x0000000f00027213 */ /* 0x000fe20000000000 */
[--C-:B------:R-:W-:Y:S01]  /*2490*/  @!P2 IMAD.IADD R33, R33, 0x1, -R9.reuse ;  /* 0x000000012121a824 */ /* 0x100fe200078e0a09 */
[----:B------:R-:W-:Y:S01]  /*24a0*/  ISETP.GT.U32.AND P3, PT, R9, R39, PT ;  /* 0x000000270900720c */ /* 0x000fe20003f64070 */
[----:B------:R-:W-:Y:S01]  /*24b0*/  @!P6 IMAD.IADD R143, R143, 0x1, -R9 ;  /* 0x000000018f8fe824 */ /* 0x000fe200078e0a09 */
[----:B------:R-:W-:-:S02]  /*24c0*/  SEL R10, R13, R8, !P1 ;  /* 0x000000080d0a7207 */ /* 0x000fc40004800000 */
[----:B------:R-:W-:Y:S01]  /*24d0*/  SEL R8, R13, R12, !P1 ;  /* 0x0000000c0d087207 */ /* 0x000fe20004800000 */
[----:B------:R-:W-:Y:S01]  /*24e0*/  IMAD.MOV.U32 R12, RZ, RZ, R2 ;  /* 0x000000ffff0c7224 */ /* 0x000fe200078e0002 */
[----:B------:R-:W-:Y:S02]  /*24f0*/  ISETP.GT.U32.AND P2, PT, R9, R33, PT ;  /* 0x000000210900720c */ /* 0x000fe40003f44070 */
[----:B------:R-:W-:Y:S01]  /*2500*/  LOP3.LUT R13, R0, 0x1ec, RZ, 0xfc, !PT ;  /* 0x000001ec000d7812 */ /* 0x000fe200078efcff */
[----:B------:R-:W-:Y:S01]  /*2510*/  IMAD.HI.U32 R2, R11, R12, RZ ;  /* 0x0000000c0b027227 */ /* 0x000fe200078e00ff */
[C---:B------:R-:W-:Y:S02]  /*2520*/  ISETP.GT.U32.AND P1, PT, R9.reuse, R141, PT ;  /* 0x0000008d0900720c */ /* 0x040fe40003f24070 */
[----:B------:R-:W-:Y:S01]  /*2530*/  IABS R14, R13 ;  /* 0x0000000d000e7213 */ /* 0x000fe20000000000 */
[----:B------:R-:W-:Y:S01]  /*2540*/  IMAD.MOV R2, RZ, RZ, -R2 ;  /* 0x000000ffff027224 */ /* 0x000fe200078e0a02 */
[----:B------:R-:W-:Y:S01]  /*2550*/  ISETP.GT.U32.AND P6, PT, R9, R143, PT ;  /* 0x0000008f0900720c */ /* 0x000fe20003fc4070 */
[----:B------:R-:W-:Y:S01]  /*2560*/  @!P3 IMAD.IADD R39, R39, 0x1, -R9 ;  /* 0x000000012727b824 */ /* 0x000fe200078e0a09 */
[----:B------:R-:W-:Y:S01]  /*2570*/  IABS R16, R17 ;  /* 0x0000001100107213 */ /* 0x000fe20000000000 */
[----:B------:R-:W-:Y:S01]  /*2580*/  IMAD R139, R9, R2, R12 ;  /* 0x00000002098b7224 */ /* 0x000fe200078e020c */
[----:B------:R-:W-:Y:S01]  /*2590*/  IABS R26, R48 ;  /* 0x00000030001a7213 */ /* 0x000fe20000000000 */
[----:B------:R-:W-:Y:S01]  /*25a0*/  IMAD.HI.U32 R2, R11, R14, RZ ;  /* 0x0000000e0b027227 */ /* 0x000fe200078e00ff */
[----:B------:R-:W-:-:S02]  /*25b0*/  ISETP.GT.U32.AND P3, PT, R9, R39, PT ;  /* 0x000000270900720c */ /* 0x000fc40003f64070 */
[C---:B------:R-:W-:Y:S01]  /*25c0*/  LOP3.LUT R50, R0.reuse, 0x24, RZ, 0xfc, !PT ;  /* 0x0000002400327812 */ /* 0x040fe200078efcff */
[--C-:B------:R-:W-:Y:S01]  /*25d0*/  @!P2 IMAD.IADD R33, R33, 0x1, -R9.reuse ;  /* 0x000000012121a824 */ /* 0x100fe200078e0a09 */
[----:B------:R-:W-:Y:S01]  /*25e0*/  ISETP.GT.U32.AND P2, PT, R9, R139, PT ;  /* 0x0000008b0900720c */ /* 0x000fe20003f44070 */
[----:B------:R-:W-:Y:S01]  /*25f0*/  IMAD.MOV R2, RZ, RZ, -R2 ;  /* 0x000000ffff027224 */ /* 0x000fe200078e0a02 */
[C---:B------:R-:W-:Y:S01]  /*2600*/  LOP3.LUT R52, R0.reuse, 0x20, RZ, 0xfc, !PT ;  /* 0x0000002000347812 */ /* 0x040fe200078efcff */
[----:B------:R-:W-:Y:S01]  /*2610*/  @!P1 IMAD.IADD R141, R141, 0x1, -R9 ;  /* 0x000000018d8d9824 */ /* 0x000fe200078e0a09 */
[C---:B------:R-:W-:Y:S01]  /*2620*/  LOP3.LUT R54, R0.reuse, 0x1c, RZ, 0xfc, !PT ;  /* 0x0000001c00367812 */ /* 0x040fe200078efcff */
[----:B------:R-:W-:Y:S01]  /*2630*/  IMAD R41, R9, R2, R14 ;  /* 0x0000000209297224 */ /* 0x000fe200078e020e */
[----:B------:R-:W-:Y:S01]  /*2640*/  LOP3.LUT R2, R0, 0x1e4, RZ, 0xfc, !PT ;  /* 0x000001e400027812 */ /* 0x000fe200078efcff */
[----:B------:R-:W-:Y:S01]  /*2650*/  IMAD.HI.U32 R12, R11, R16, RZ ;  /* 0x000000100b0c7227 */ /* 0x000fe200078e00ff */
[----:B------:R-:W-:-:S02]  /*2660*/  ISETP.GT.U32.AND P1, PT, R9, R141, PT ;  /* 0x0000008d0900720c */ /* 0x000fc40003f24070 */
[----:B------:R-:W-:Y:S01]  /*2670*/  IABS R14, R2 ;  /* 0x00000002000e7213 */ /* 0x000fe20000000000 */
[--C-:B------:R-:W-:Y:S01]  /*2680*/  @!P3 IMAD.IADD R39, R39, 0x1, -R9.reuse ;  /* 0x000000012727b824 */ /* 0x100fe200078e0a09 */
[----:B------:R-:W-:Y:S01]  /*2690*/  ISETP.GT.U32.AND P3, PT, R9, R41, PT ;  /* 0x000000290900720c */ /* 0x000fe20003f64070 */
[--C-:B------:R-:W-:Y:S01]  /*26a0*/  @!P2 IMAD.IADD R139, R139, 0x1, -R9.reuse ;  /* 0x000000018b8ba824 */ /* 0x100fe200078e0a09 */
[C---:B------:R-:W-:Y:S01]  /*26b0*/  LOP3.LUT R56, R0.reuse, 0x18, RZ, 0xfc, !PT ;  /* 0x0000001800387812 */ /* 0x040fe200078efcff */
[----:B------:R-:W-:Y:S01]  /*26c0*/  @!P6 IMAD.IADD R143, R143, 0x1, -R9 ;  /* 0x000000018f8fe824 */ /* 0x000fe200078e0a09 */
[C---:B------:R-:W-:Y:S01]  /*26d0*/  ISETP.GE.AND P6, PT, R0.reuse, RZ, PT ;  /* 0x000000ff0000720c */ /* 0x040fe20003fc6270 */
[----:B------:R-:W-:Y:S01]  /*26e0*/  IMAD.MOV R12, RZ, RZ, -R12 ;  /* 0x000000ffff0c7224 */ /* 0x000fe200078e0a0c */
[----:B------:R-:W-:Y:S01]  /*26f0*/  ISETP.GT.U32.AND P2, PT, R9, R139, PT ;  /* 0x0000008b0900720c */ /* 0x000fe20003f44070 */
[----:B------:R-:W-:Y:S01]  /*2700*/  @!P0 IMAD.MOV R39, RZ, RZ, -R39 ;  /* 0x000000ffff278224 */ /* 0x000fe200078e0a27 */
[C---:B------:R-:W-:Y:S01]  /*2710*/  LOP3.LUT R58, R0.reuse, 0x14, RZ, 0xfc, !PT ;  /* 0x00000014003a7812 */ /* 0x040fe200078efcff */
[--C-:B------:R-:W-:Y:S01]  /*2720*/  @!P1 IMAD.IADD R141, R141, 0x1, -R9.reuse ;  /* 0x000000018d8d9824 */ /* 0x100fe200078e0a09 */
[----:B------:R-:W-:Y:S01]  /*2730*/  ISETP.GE.AND P1, PT, R17, RZ, PT ;  /* 0x000000ff1100720c */ /* 0x000fe20003f26270 */
[----:B------:R-:W-:Y:S01]  /*2740*/  IMAD R137, R9, R12, R16 ;  /* 0x0000000c09897224 */ /* 0x000fe200078e0210 */
[C---:B------:R-:W-:Y:S01]  /*2750*/  LOP3.LUT R12, R0.reuse, 0x1e0, RZ, 0xfc, !PT ;  /* 0x000001e0000c7812 */ /* 0x040fe200078efcff */
[----:B------:R-:W-:Y:S01]  /*2760*/  @!P3 IMAD.IADD R41, R41, 0x1, -R9 ;  /* 0x000000012929b824 */ /* 0x000fe200078e0a09 */
[----:B------:R-:W-:Y:S01]  /*2770*/  LOP3.LUT R17, R0, 0x1d0, RZ, 0xfc, !PT ;  /* 0x000001d000117812 */ /* 0x000fe200078efcff */
[----:B------:R-:W-:Y:S01]  /*2780*/  @!P4 IMAD.MOV R141, RZ, RZ, -R141 ;  /* 0x000000ffff8dc224 */ /* 0x000fe200078e0a8d */
[----:B------:R-:W-:Y:S01]  /*2790*/  ISETP.GE.AND P4, PT, R2, RZ, PT ;  /* 0x000000ff0200720c */ /* 0x000fe20003f86270 */
[----:B------:R-:W-:Y:S01]  /*27a0*/  IMAD.HI.U32 R2, R11, R14, RZ ;  /* 0x0000000e0b027227 */ /* 0x000fe200078e00ff */
[----:B------:R-:W-:-:S02]  /*27b0*/  IABS R16, R12 ;  /* 0x0000000c00107213 */ /* 0x000fc40000000000 */
[----:B------:R-:W-:Y:S01]  /*27c0*/  ISETP.GT.U32.AND P3, PT, R9, R41, PT ;  /* 0x000000290900720c */ /* 0x000fe20003f64070 */
[----:B------:R-:W-:Y:S01]  /*27d0*/  @!P6 IMAD.MOV R143, RZ, RZ, -R143 ;  /* 0x000000ffff8fe224 */ /* 0x000fe200078e0a8f */
[----:B------:R-:W-:Y:S01]  /*27e0*/  ISETP.GE.AND P6, PT, R15, RZ, PT ;  /* 0x000000ff0f00720c */ /* 0x000fe20003fc6270 */
[--C-:B------:R-:W-:Y:S01]  /*27f0*/  @!P2 IMAD.IADD R139, R139, 0x1, -R9.reuse ;  /* 0x000000018b8ba824 */ /* 0x100fe200078e0a09 */
[----:B------:R-:W-:Y:S01]  /*2800*/  ISETP.GE.AND P0, PT, R12, RZ, PT ;  /* 0x000000ff0c00720c */ /* 0x000fe20003f06270 */
[----:B------:R-:W-:Y:S01]  /*2810*/  IMAD.HI.U32 R12, R11, R16, RZ ;  /* 0x000000100b0c7227 */ /* 0x000fe200078e00ff */
[C---:B------:R-:W-:Y:S02]  /*2820*/  ISETP.GT.U32.AND P2, PT, R9.reuse, R137, PT ;  /* 0x000000890900720c */ /* 0x040fe40003f44070 */
[C---:B------:R-:W-:Y:S01]  /*2830*/  LOP3.LUT R15, R0.reuse, 0x1d8, RZ, 0xfc, !PT ;  /* 0x000001d8000f7812 */ /* 0x040fe200078efcff */
[----:B------:R-:W-:Y:S01]  /*2840*/  IMAD.MOV R2, RZ, RZ, -R2 ;  /* 0x000000ffff027224 */ /* 0x000fe200078e0a02 */
[C---:B------:R-:W-:Y:S01]  /*2850*/  LOP3.LUT R60, R0.reuse, 0x10, RZ, 0xfc, !PT ;  /* 0x00000010003c7812 */ /* 0x040fe200078efcff */
[----:B------:R-:W-:Y:S01]  /*2860*/  IMAD.MOV R12, RZ, RZ, -R12 ;  /* 0x000000ffff0c7224 */ /* 0x000fe200078e0a0c */
[----:B------:R-:W-:Y:S01]  /*2870*/  IABS R20, R15 ;  /* 0x0000000f00147213 */ /* 0x000fe20000000000 */
[C---:B------:R-:W-:Y:S01]  /*2880*/  IMAD R43, R9.reuse, R2, R14 ;  /* 0x00000002092b7224 */ /* 0x040fe200078e020e */
[C---:B------:R-:W-:Y:S01]  /*2890*/  LOP3.LUT R62, R0.reuse, 0xc, RZ, 0xfc, !PT ;  /* 0x0000000c003e7812 */ /* 0x040fe200078efcff */
[----:B------:R-:W-:Y:S01]  /*28a0*/  IMAD R135, R9, R12, R16 ;  /* 0x0000000c09877224 */ /* 0x000fe200078e0210 */
[----:B------:R-:W-:Y:S01]  /*28b0*/  IABS R16, R17 ;  /* 0x0000001100107213 */ /* 0x000fe20000000000 */
[--C-:B------:R-:W-:Y:S01]  /*28c0*/  @!P3 IMAD.IADD R41, R41, 0x1, -R9.reuse ;  /* 0x000000012929b824 */ /* 0x100fe200078e0a09 */
[----:B------:R-:W-:Y:S01]  /*28d0*/  ISETP.GT.U32.AND P3, PT, R9, R43, PT ;  /* 0x0000002b0900720c */ /* 0x000fe20003f64070 */
[----:B------:R-:W-:Y:S01]  /*28e0*/  @!P2 IMAD.IADD R137, R137, 0x1, -R9 ;  /* 0x000000018989a824 */ /* 0x000fe200078e0a09 */
[----:B------:R-:W-:Y:S01]  /*28f0*/  LOP3.LUT R64, R0, 0x8, RZ, 0xfc, !PT ;  /* 0x0000000800407812 */ /* 0x000fe200078efcff */
[----:B------:R-:W-:Y:S01]  /*2900*/  @!P6 IMAD.MOV R139, RZ, RZ, -R139 ;  /* 0x000000ffff8be224 */ /* 0x000fe200078e0a8b */
[C---:B------:R-:W-:Y:S01]  /*2910*/  ISETP.GT.U32.AND P6, PT, R9.reuse, R135, PT ;  /* 0x000000870900720c */ /* 0x040fe20003fc4070 */
[----:B------:R-:W-:Y:S01]  /*2920*/  @!P5 IMAD.MOV R33, RZ, RZ, -R33 ;  /* 0x000000ffff21d224 */ /* 0x000fe200078e0a21 */
[----:B------:R-:W-:Y:S01]  /*2930*/  ISETP.GT.U32.AND P2, PT, R9, R137, PT ;  /* 0x000000890900720c */ /* 0x000fe20003f44070 */
[----:B------:R-:W-:Y:S01]  /*2940*/  IMAD.HI.U32 R12, R11, R20, RZ ;  /* 0x000000140b0c7227 */ /* 0x000fe200078e00ff */
[----:B------:R-:W-:-:S02]  /*2950*/  ISETP.GE.AND P5, PT, R13, RZ, PT ;  /* 0x000000ff0d00720c */ /* 0x000fc40003fa6270 */
[----:B------:R-:W-:Y:S01]  /*2960*/  LOP3.LUT R13, R0, 0x1dc, RZ, 0xfc, !PT ;  /* 0x000001dc000d7812 */ /* 0x000fe200078efcff */
[----:B------:R-:W-:Y:S02]  /*2970*/  IMAD.MOV R12, RZ, RZ, -R12 ;  /* 0x000000ffff0c7224 */ /* 0x000fe400078e0a0c */
[--C-:B------:R-:W-:Y:S01]  /*2980*/  @!P3 IMAD.IADD R43, R43, 0x1, -R9.reuse ;  /* 0x000000012b2bb824 */ /* 0x100fe200078e0a09 */
[----:B------:R-:W-:Y:S01]  /*2990*/  IABS R18, R13 ;  /* 0x0000000d00127213 */ /* 0x000fe20000000000 */
[----:B------:R-:W-:Y:S01]  /*29a0*/  IMAD R133, R9, R12, R20 ;  /* 0x0000000c09857224 */ /* 0x000fe200078e0214 */
[----:B------:R-:W-:Y:S01]  /*29b0*/  IABS R20, R21 ;  /* 0x0000001500147213 */ /* 0x000fe20000000000 */
[----:B------:R-:W-:Y:S01]  /*29c0*/  @!P6 IMAD.IADD R135, R135, 0x1, -R9 ;  /* 0x000000018787e824 */ /* 0x000fe200078e0a09 */
[----:B------:R-:W-:Y:S01]  /*29d0*/  ISETP.GT.U32.AND P3, PT, R9, R43, PT ;  /* 0x0000002b0900720c */ /* 0x000fe20003f64070 */
[----:B------:R-:W-:-:S03]  /*29e0*/  IMAD.HI.U32 R2, R11, R18, RZ ;  /* 0x000000120b027227 */ /* 0x000fc600078e00ff */
[----:B------:R-:W-:Y:S01]  /*29f0*/  ISETP.GT.U32.AND P6, PT, R9, R135, PT ;  /* 0x000000870900720c */ /* 0x000fe20003fc4070 */
[----:B------:R-:W-:Y:S01]  /*2a00*/  @!P2 IMAD.IADD R137, R137, 0x1, -R9 ;  /* 0x000000018989a824 */ /* 0x000fe200078e0a09 */
[----:B------:R-:W-:Y:S01]  /*2a10*/  ISETP.GE.AND P2, PT, R15, RZ, PT ;  /* 0x000000ff0f00720c */ /* 0x000fe20003f46270 */
[----:B------:R-:W-:Y:S01]  /*2a20*/  IMAD.MOV R2, RZ, RZ, -R2 ;  /* 0x000000ffff027224 */ /* 0x000fe200078e0a02 */
[----:B------:R-:W-:Y:S01]  /*2a30*/  LOP3.LUT R15, R0, 0x1d4, RZ, 0xfc, !PT ;  /* 0x000001d4000f7812 */ /* 0x000fe200078efcff */
[----:B------:R-:W-:Y:S01]  /*2a40*/  @!P5 IMAD.MOV R41, RZ, RZ, -R41 ;  /* 0x000000ffff29d224 */ /* 0x000fe200078e0a29 */
[----:B------:R-:W-:Y:S01]  /*2a50*/  ISETP.GE.AND P5, PT, R13, RZ, PT ;  /* 0x000000ff0d00720c */ /* 0x000fe20003fa6270 */
[----:B------:R-:W-:Y:S01]  /*2a60*/  IMAD R45, R9, R2, R18 ;  /* 0x00000002092d7224 */ /* 0x000fe200078e0212 */
[----:B------:R-:W-:Y:S01]  /*2a70*/  IABS R14, R15 ;  /* 0x0000000f000e7213 */ /* 0x000fe20000000000 */
[----:B------:R-:W-:Y:S01]  /*2a80*/  @!P3 IMAD.IADD R43, R43, 0x1, -R9 ;  /* 0x000000012b2bb824 */ /* 0x000fe200078e0a09 */
[----:B------:R-:W-:Y:S01]  /*2a90*/  IABS R18, R19 ;  /* 0x0000001300127213 */ /* 0x000fe20000000000 */
[----:B------:R-:W-:Y:S01]  /*2aa0*/  IMAD.HI.U32 R13, R11, R20, RZ ;  /* 0x000000140b0d7227 */ /* 0x000fe200078e00ff */
[----:B------:R-:W-:-:S03]  /*2ab0*/  ISETP.GT.U32.AND P3, PT, R9, R45, PT ;  /* 0x0000002d0900720c */ /* 0x000fc60003f64070 */
[----:B------:R-:W-:-:S04]  /*2ac0*/  IMAD.HI.U32 R2, R11, R14, RZ ;  /* 0x0000000e0b027227 */ /* 0x000fc800078e00ff */
[----:B------:R-:W-:Y:S01]  /*2ad0*/  @!P6 IMAD.IADD R135, R135, 0x1, -R9 ;  /* 0x000000018787e824 */ /* 0x000fe200078e0a09 */
[----:B------:R-:W-:Y:S01]  /*2ae0*/  ISETP.GT.U32.AND P6, PT, R9, R133, PT ;  /* 0x000000850900720c */ /* 0x000fe20003fc4070 */
[----:B------:R-:W-:Y:S02]  /*2af0*/  IMAD.MOV R47, RZ, RZ, -R2 ;  /* 0x000000ffff2f7224 */ /* 0x000fe400078e0a02 */
[----:B------:R-:W-:-:S04]  /*2b00*/  IMAD.HI.U32 R2, R11, R16, RZ ;  /* 0x000000100b027227 */ /* 0x000fc800078e00ff */
[----:B------:R-:W-:Y:S02]  /*2b10*/  IMAD R47, R9, R47, R14 ;  /* 0x0000002f092f7224 */ /* 0x000fe400078e020e */
[----:B------:R-:W-:Y:S02]  /*2b20*/  IMAD.MOV R131, RZ, RZ, -R2 ;  /* 0x000000ffff837224 */ /* 0x000fe400078e0a02 */
[--C-:B------:R-:W-:Y:S01]  /*2b30*/  @!P3 IMAD.IADD R45, R45, 0x1, -R9.reuse ;  /* 0x000000012d2db824 */ /* 0x100fe200078e0a09 */
[C---:B------:R-:W-:Y:S01]  /*2b40*/  ISETP.GT.U32.AND P3, PT, R9.reuse, R47, PT ;  /* 0x0000002f0900720c */ /* 0x040fe20003f64070 */
[----:B------:R-:W-:Y:S02]  /*2b50*/  IMAD R131, R9, R131, R16 ;  /* 0x0000008309837224 */ /* 0x000fe400078e0210 */
[----:B------:R-:W-:Y:S02]  /*2b60*/  @!P6 IMAD.IADD R133, R133, 0x1, -R9 ;  /* 0x000000018585e824 */ /* 0x000fe400078e0a09 */
[----:B------:R-:W-:Y:S01]  /*2b70*/  IMAD.HI.U32 R12, R11, R18, RZ ;  /* 0x000000120b0c7227 */ /* 0x000fe200078e00ff */
[----:B------:R-:W-:-:S03]  /*2b80*/  ISETP.GT.U32.AND P6, PT, R9, R131, PT ;  /* 0x000000830900720c */ /* 0x000fc60003fc4070 */
[----:B------:R-:W-:-:S04]  /*2b90*/  IMAD.HI.U32 R2, R11, R22, RZ ;  /* 0x000000160b027227 */ /* 0x000fc800078e00ff */
[--C-:B------:R-:W-:Y:S01]  /*2ba0*/  @!P3 IMAD.IADD R47, R47, 0x1, -R9.reuse ;  /* 0x000000012f2fb824 */ /* 0x100fe200078e0a09 */
[----:B------:R-:W-:Y:S01]  /*2bb0*/  ISETP.GT.U32.AND P3, PT, R9, R45, PT ;  /* 0x0000002d0900720c */ /* 0x000fe20003f64070 */
[----:B------:R-:W-:Y:S02]  /*2bc0*/  IMAD.MOV R12, RZ, RZ, -R12 ;  /* 0x000000ffff0c7224 */ /* 0x000fe400078e0a0c */
[----:B------:R-:W-:Y:S02]  /*2bd0*/  IMAD.MOV R2, RZ, RZ, -R2 ;  /* 0x000000ffff027224 */ /* 0x000fe400078e0a02 */
[----:B------:R-:W-:Y:S01]  /*2be0*/  @!P6 IMAD.IADD R131, R131, 0x1, -R9 ;  /* 0x000000018383e824 */ /* 0x000fe200078e0a09 */
[C---:B------:R-:W-:Y:S01]  /*2bf0*/  ISETP.GT.U32.AND P6, PT, R9.reuse, R47, PT ;  /* 0x0000002f0900720c */ /* 0x040fe20003fc4070 */
[----:B------:R-:W-:Y:S02]  /*2c00*/  @!P4 IMAD.MOV R43, RZ, RZ, -R43 ;  /* 0x000000ffff2bc224 */ /* 0x000fe400078e0a2b */
[----:B------:R-:W-:Y:S01]  /*2c10*/  IMAD.MOV R13, RZ, RZ, -R13 ;  /* 0x000000ffff0d7224 */ /* 0x000fe200078e0a0d */
[C---:B------:R-:W-:Y:S01]  /*2c20*/  ISETP.GT.U32.AND P4, PT, R9.reuse, R131, PT ;  /* 0x000000830900720c */ /* 0x040fe20003f84070 */
[C---:B------:R-:W-:Y:S01]  /*2c30*/  IMAD R49, R9.reuse, R12, R18 ;  /* 0x0000000c09317224 */ /* 0x040fe200078e0212 */
[----:B------:R-:W-:Y:S01]  /*2c40*/  LOP3.LUT R18, R0, 0x1bc, RZ, 0xfc, !PT ;  /* 0x000001bc00127812 */ /* 0x000fe200078efcff */
[----:B------:R-:W-:-:S02]  /*2c50*/  IMAD R51, R9, R2, R22 ;  /* 0x0000000209337224 */ /* 0x000fc400078e0216 */
[----:B------:R-:W-:Y:S01]  /*2c60*/  @!P1 IMAD.MOV R137, RZ, RZ, -R137 ;  /* 0x000000ffff899224 */ /* 0x000fe200078e0a89 */
[C---:B------:R-:W-:Y:S01]  /*2c70*/  ISETP.GT.U32.AND P1, PT, R9.reuse, R133, PT ;  /* 0x000000850900720c */ /* 0x040fe20003f24070 */
[----:B------:R-:W-:Y:S01]  /*2c80*/  IMAD R129, R9, R13, R20 ;  /* 0x0000000d09817224 */ /* 0x000fe200078e0214 */
[----:B------:R-:W-:Y:S01]  /*2c90*/  LOP3.LUT R13, R0, 0x1c0, RZ, 0xfc, !PT ;  /* 0x000001c0000d7812 */ /* 0x000fe200078efcff */
[----:B------:R-:W-:Y:S01]  /*2ca0*/  @!P6 IMAD.IADD R47, R47, 0x1, -R9 ;  /* 0x000000012f2fe824 */ /* 0x000fe200078e0a09 */
[----:B------:R-:W-:Y:S01]  /*2cb0*/  IABS R16, R18 ;  /* 0x0000001200107213 */ /* 0x000fe20000000000 */
[----:B------:R-:W-:Y:S01]  /*2cc0*/  @!P0 IMAD.MOV R135, RZ, RZ, -R135 ;  /* 0x000000ffff878224 */ /* 0x000fe200078e0a87 */
[----:B------:R-:W-:Y:S01]  /*2cd0*/  ISETP.GT.U32.AND P6, PT, R9, R51, PT ;  /* 0x000000330900720c */ /* 0x000fe20003fc4070 */
[----:B------:R-:W-:Y:S01]  /*2ce0*/  @!P4 IMAD.IADD R131, R131, 0x1, -R9 ;  /* 0x000000018383c824 */ /* 0x000fe200078e0a09 */
[----:B------:R-:W-:Y:S01]  /*2cf0*/  IABS R14, R13 ;  /* 0x0000000d000e7213 */ /* 0x000fe20000000000 */
[----:B------:R-:W-:Y:S01]  /*2d00*/  IMAD.HI.U32 R12, R11, R16, RZ ;  /* 0x000000100b0c7227 */ /* 0x000fe200078e00ff */
[----:B------:R-:W-:-:S02]  /*2d10*/  ISETP.GT.U32.AND P0, PT, R9, R49, PT ;  /* 0x000000310900720c */ /* 0x000fc40003f04070 */
[----:B------:R-:W-:Y:S01]  /*2d20*/  ISETP.GE.AND P4, PT, R17, RZ, PT ;  /* 0x000000ff1100720c */ /* 0x000fe20003f86270 */
[----:B------:R-:W-:Y:S01]  /*2d30*/  IMAD.HI.U32 R2, R11, R14, RZ ;  /* 0x0000000e0b027227 */ /* 0x000fe200078e00ff */
[C---:B------:R-:W-:Y:S02]  /*2d40*/  LOP3.LUT R20, R0.reuse, 0x198, RZ, 0xfc, !PT ;  /* 0x0000019800147812 */ /* 0x040fe400078efcff */
[C---:B------:R-:W-:Y:S01]  /*2d50*/  LOP3.LUT R17, R0.reuse, 0x1a0, RZ, 0xfc, !PT ;  /* 0x000001a000117812 */ /* 0x040fe200078efcff */
[----:B------:R-:W-:Y:S02]  /*2d60*/  IMAD.MOV R12, RZ, RZ, -R12 ;  /* 0x000000ffff0c7224 */ /* 0x000fe400078e0a0c */
[--C-:B------:R-:W-:Y:S01]  /*2d70*/  @!P1 IMAD.IADD R133, R133, 0x1, -R9.reuse ;  /* 0x0000000185859824 */ /* 0x100fe200078e0a09 */
[----:B------:R-:W-:Y:S01]  /*2d80*/  ISETP.GE.AND P1, PT, R15, RZ, PT ;  /* 0x000000ff0f00720c */ /* 0x000fe20003f26270 */
[--C-:B------:R-:W-:Y:S01]  /*2d90*/  @!P3 IMAD.IADD R45, R45, 0x1, -R9.reuse ;  /* 0x000000012d2db824 */ /* 0x100fe200078e0a09 */
[C---:B------:R-:W-:Y:S01]  /*2da0*/  ISETP.GT.U32.AND P3, PT, R9.reuse, R129, PT ;  /* 0x000000810900720c */ /* 0x040fe20003f64070 */
[----:B------:R-:W-:Y:S01]  /*2db0*/  IMAD.MOV R2, RZ, RZ, -R2 ;  /* 0x000000ffff027224 */ /* 0x000fe200078e0a02 */
[C---:B------:R-:W-:Y:S01]  /*2dc0*/  LOP3.LUT R15, R0.reuse, 0x1b4, RZ, 0xfc, !PT ;  /* 0x000001b4000f7812 */ /* 0x040fe200078efcff */
[----:B------:R-:W-:Y:S01]  /*2dd0*/  IMAD R53, R9, R12, R16 ;  /* 0x0000000c09357224 */ /* 0x000fe200078e0210 */
[----:B------:R-:W-:Y:S01]  /*2de0*/  LOP3.LUT R12, R0, 0x1b8, RZ, 0xfc, !PT ;  /* 0x000001b8000c7812 */ /* 0x000fe200078efcff */
[--C-:B------:R-:W-:Y:S01]  /*2df0*/  @!P6 IMAD.IADD R51, R51, 0x1, -R9.reuse ;  /* 0x000000013333e824 */ /* 0x100fe200078e0a09 */
[----:B------:R-:W-:Y:S01]  /*2e00*/  IABS R16, R15 ;  /* 0x0000000f00107213 */ /* 0x000fe20000000000 */
[----:B------:R-:W-:Y:S01]  /*2e10*/  @!P0 IMAD.IADD R49, R49, 0x1, -R9 ;  /* 0x0000000131318824 */ /* 0x000fe200078e0a09 */
[----:B------:R-:W-:Y:S01]  /*2e20*/  ISETP.GE.AND P0, PT, R19, RZ, PT ;  /* 0x000000ff1300720c */ /* 0x000fe20003f06270 */
[C---:B------:R-:W-:Y:S01]  /*2e30*/  IMAD R127, R9.reuse, R2, R14 ;  /* 0x00000002097f7224 */ /* 0x040fe200078e020e */
[C---:B------:R-:W-:Y:S01]  /*2e40*/  ISETP.GT.U32.AND P6, PT, R9.reuse, R51, PT ;  /* 0x000000330900720c */ /* 0x040fe20003fc4070 */
[----:B------:R-:W-:Y:S01]  /*2e50*/  @!P5 IMAD.MOV R45, RZ, RZ, -R45 ;  /* 0x000000ffff2dd224 */ /* 0x000fe200078e0a2d */
[----:B------:R-:W-:Y:S01]  /*2e60*/  IABS R14, R12 ;  /* 0x0000000c000e7213 */ /* 0x000fe20000000000 */
[----:B------:R-:W-:Y:S01]  /*2e70*/  @!P4 IMAD.MOV R131, RZ, RZ, -R131 ;  /* 0x000000ffff83c224 */ /* 0x000fe200078e0a83 */
[----:B------:R-:W-:Y:S01]  /*2e80*/  ISETP.GT.U32.AND P5, PT, R9, R49, PT ;  /* 0x000000310900720c */ /* 0x000fe20003fa4070 */
[----:B------:R-:W-:Y:S01]  /*2e90*/  @!P1 IMAD.MOV R47, RZ, RZ, -R47 ;  /* 0x000000ffff2f9224 */ /* 0x000fe200078e0a2f */
[----:B------:R-:W-:Y:S01]  /*2ea0*/  ISETP.GE.AND P4, PT, R23, RZ, PT ;  /* 0x000000ff1700720c */ /* 0x000fe20003f86270 */
[----:B------:R-:W-:Y:S01]  /*2eb0*/  IMAD.HI.U32 R2, R11, R14, RZ ;  /* 0x0000000e0b027227 */ /* 0x000fe200078e00ff */
[----:B------:R-:W-:-:S02]  /*2ec0*/  ISETP.GT.U32.AND P1, PT, R9, R127, PT ;  /* 0x0000007f0900720c */ /* 0x000fc40003f24070 */
[C---:B------:R-:W-:Y:S01]  /*2ed0*/  LOP3.LUT R19, R0.reuse, 0x19c, RZ, 0xfc, !PT ;  /* 0x0000019c00137812 */ /* 0x040fe200078efcff */
[----:B------:R-:W-:Y:S01]  /*2ee0*/  @!P3 IMAD.IADD R129, R129, 0x1, -R9 ;  /* 0x000000018181b824 */ /* 0x000fe200078e0a09 */
[----:B------:R-:W-:Y:S01]  /*2ef0*/  ISETP.GE.AND P3, PT, R21, RZ, PT ;  /* 0x000000ff1500720c */ /* 0x000fe20003f66270 */
[----:B------:R-:W-:Y:S01]  /*2f00*/  IMAD.MOV R2, RZ, RZ, -R2 ;  /* 0x000000ffff027224 */ /* 0x000fe200078e0a02 */
[----:B------:R-:W-:Y:S01]  /*2f10*/  LOP3.LUT R21, R0, 0x150, RZ, 0xfc, !PT ;  /* 0x0000015000157812 */ /* 0x000fe200078efcff */
[----:B------:R-:W-:Y:S01]  /*2f20*/  @!P2 IMAD.MOV R133, RZ, RZ, -R133 ;  /* 0x000000ffff85a224 */ /* 0x000fe200078e0a85 */
[----:B------:R-:W-:Y:S01]  /*2f30*/  ISETP.GT.U32.AND P2, PT, R9, R129, PT ;  /* 0x000000810900720c */ /* 0x000fe20003f44070 */
[--C-:B------:R-:W-:Y:S01]  /*2f40*/  @!P6 IMAD.IADD R51, R51, 0x1, -R9.reuse ;  /* 0x000000013333e824 */ /* 0x100fe200078e0a09 */
[----:B------:R-:W-:Y:S01]  /*2f50*/  ISETP.GE.AND P6, PT, R18, RZ, PT ;  /* 0x000000ff1200720c */ /* 0x000fe20003fc6270 */
[----:B------:R-:W-:Y:S01]  /*2f60*/  IMAD R125, R9, R2, R14 ;  /* 0x00000002097d7224 */ /* 0x000fe200078e020e */
[----:B------:R-:W-:Y:S01]  /*2f70*/  LOP3.LUT R2, R0, 0x1b0, RZ, 0xfc, !PT ;  /* 0x000001b000027812 */ /* 0x000fe200078efcff */
[----:B------:R-:W-:Y:S01]  /*2f80*/  @!P5 IMAD.IADD R49, R49, 0x1, -R9 ;  /* 0x000000013131d824 */ /* 0x000fe200078e0a09 */
[C---:B------:R-:W-:Y:S01]  /*2f90*/  ISETP.GT.U32.AND P5, PT, R9.reuse, R53, PT ;  /* 0x000000350900720c */ /* 0x040fe20003fa4070 */
[----:B------:R-:W-:Y:S01]  /*2fa0*/  @!P4 IMAD.MOV R51, RZ, RZ, -R51 ;  /* 0x000000ffff33c224 */ /* 0x000fe200078e0a33 */
[----:B------:R-:W-:Y:S01]  /*2fb0*/  ISETP.GT.U32.AND P4, PT, R9, R125, PT ;  /* 0x0000007d0900720c */ /* 0x000fe20003f84070 */
[----:B------:R-:W-:Y:S01]  /*2fc0*/  @!P1 IMAD.IADD R127, R127, 0x1, -R9 ;  /* 0x000000017f7f9824 */ /* 0x000fe200078e0a09 */
[----:B------:R-:W-:Y:S01]  /*2fd0*/  ISETP.GE.AND P1, PT, R12, RZ, PT ;  /* 0x000000ff0c00720c */ /* 0x000fe20003f26270 */
[----:B------:R-:W-:Y:S01]  /*2fe0*/  @!P0 IMAD.MOV R49, RZ, RZ, -R49 ;  /* 0x000000ffff318224 */ /* 0x000fe200078e0a31 */
[----:B------:R-:W-:Y:S01]  /*2ff0*/  IABS R14, R2 ;  /* 0x00000002000e7213 */ /* 0x000fe20000000000 */
[----:B------:R-:W-:Y:S01]  /*3000*/  @!P2 IMAD.IADD R129, R129, 0x1, -R9 ;  /* 0x000000018181a824 */ /* 0x000fe200078e0a09 */
[----:B------:R-:W-:Y:S01]  /*3010*/  ISETP.GT.U32.AND P0, PT, R9, R127, PT ;  /* 0x0000007f0900720c */ /* 0x000fe20003f04070 */
[----:B------:R-:W-:Y:S01]  /*3020*/  IMAD.HI.U32 R12, R11, R16, RZ ;  /* 0x000000100b0c7227 */ /* 0x000fe200078e00ff */
[----:B------:R-:W-:-:S03]  /*3030*/  ISETP.GE.AND P2, PT, R13, RZ, PT ;  /* 0x000000ff0d00720c */ /* 0x000fc60003f46270 */
[----:B------:R-:W-:Y:S01]  /*3040*/  @!P3 IMAD.MOV R129, RZ, RZ, -R129 ;  /* 0x000000ffff81b224 */ /* 0x000fe200078e0a81 */
[----:B------:R-:W-:Y:S01]  /*3050*/  ISETP.GE.AND P3, PT, R15, RZ, PT ;  /* 0x000000ff0f00720c */ /* 0x000fe20003f66270 */
[--C-:B------:R-:W-:Y:S01]  /*3060*/  @!P5 IMAD.IADD R53, R53, 0x1, -R9.reuse ;  /* 0x000000013535d824 */ /* 0x100fe200078e0a09 */
[----:B------:R-:W-:Y:S01]  /*3070*/  LOP3.LUT R15, R0, 0x1a8, RZ, 0xfc, !PT ;  /* 0x000001a8000f7812 */ /* 0x000fe200078efcff */
[--C-:B------:R-:W-:Y:S02]  /*3080*/  @!P4 IMAD.IADD R125, R125, 0x1, -R9.reuse ;  /* 0x000000017d7dc824 */ /* 0x100fe400078e0a09 */
[----:B------:R-:W-:Y:S01]  /*3090*/  IMAD.MOV R12, RZ, RZ, -R12 ;  /* 0x000000ffff0c7224 */ /* 0x000fe200078e0a0c */
[----:B------:R-:W-:Y:S01]  /*30a0*/  ISETP.GT.U32.AND P5, PT, R9, R53, PT ;  /* 0x000000350900720c */ /* 0x000fe20003fa4070 */
[----:B------:R-:W-:Y:S01]  /*30b0*/  @!P0 IMAD.IADD R127, R127, 0x1, -R9 ;  /* 0x000000017f7f8824 */ /* 0x000fe200078e0a09 */
[----:B------:R-:W-:Y:S01]  /*30c0*/  IABS R18, R15 ;  /* 0x0000000f00127213 */ /* 0x000fe20000000000 */
[C---:B------:R-:W-:Y:S01]  /*30d0*/  IMAD R55, R9.reuse, R12, R16 ;  /* 0x0000000c09377224 */ /* 0x040fe200078e0210 */
[----:B------:R-:W-:Y:S01]  /*30e0*/  ISETP.GT.U32.AND P4, PT, R9, R125, PT ;  /* 0x0000007d0900720c */ /* 0x000fe20003f84070 */
[----:B------:R-:W-:Y:S01]  /*30f0*/  @!P2 IMAD.MOV R127, RZ, RZ, -R127 ;  /* 0x000000ffff7fa224 */ /* 0x000fe200078e0a7f */
[----:B------:R-:W-:Y:S01]  /*3100*/  ISETP.GE.AND P0, PT, R2, RZ, PT ;  /* 0x000000ff0200720c */ /* 0x000fe20003f06270 */
[----:B------:R-:W-:Y:S01]  /*3110*/  IMAD.HI.U32 R2, R11, R14, RZ ;  /* 0x0000000e0b027227 */ /* 0x000fe200078e00ff */
[----:B------:R-:W-:-:S03]  /*3120*/  LOP3.LUT R12, R0, 0x1ac, RZ, 0xfc, !PT ;  /* 0x000001ac000c7812 */ /* 0x000fc600078efcff */
[----:B------:R-:W-:Y:S01]  /*3130*/  IMAD.HI.U32 R13, R11, R18, RZ ;  /* 0x000000120b0d7227 */ /* 0x000fe200078e00ff */
[----:B------:R-:W-:Y:S02]  /*3140*/  IABS R16, R12 ;  /* 0x0000000c00107213 */ /* 0x000fe40000000000 */
[----:B------:R-:W-:Y:S01]  /*3150*/  ISETP.GE.AND P2, PT, R12, RZ, PT ;  /* 0x000000ff0c00720c */ /* 0x000fe20003f46270 */
[----:B------:R-:W-:Y:S02]  /*3160*/  IMAD.MOV R2, RZ, RZ, -R2 ;  /* 0x000000ffff027224 */ /* 0x000fe400078e0a02 */
[----:B------:R-:W-:Y:S02]  /*3170*/  IMAD.MOV R13, RZ, RZ, -R13 ;  /* 0x000000ffff0d7224 */ /* 0x000fe400078e0a0d */
[--C-:B------:R-:W-:Y:S01]  /*3180*/  @!P5 IMAD.IADD R53, R53, 0x1, -R9.reuse ;  /* 0x000000013535d824 */ /* 0x100fe200078e0a09 */
[C---:B------:R-:W-:Y:S01]  /*3190*/  ISETP.GT.U32.AND P5, PT, R9.reuse, R55, PT ;  /* 0x000000370900720c */ /* 0x040fe20003fa4070 */
[----:B------:R-:W-:Y:S01]  /*31a0*/  IMAD R123, R9, R2, R14 ;  /* 0x00000002097b7224 */ /* 0x000fe200078e020e */
[----:B------:R-:W-:Y:S01]  /*31b0*/  IABS R14, R17 ;  /* 0x00000011000e7213 */ /* 0x000fe20000000000 */
[----:B------:R-:W-:-:S02]  /*31c0*/  @!P4 IMAD.IADD R125, R125, 0x1, -R9 ;  /* 0x000000017d7dc824 */ /* 0x000fc400078e0a09 */
[C---:B------:R-:W-:Y:S01]  /*31d0*/  IMAD R121, R9.reuse, R13, R18 ;  /* 0x0000000d09797224 */ /* 0x040fe200078e0212 */
[----:B------:R-:W-:Y:S01]  /*31e0*/  ISETP.GT.U32.AND P4, PT, R9, R123, PT ;  /* 0x0000007b0900720c */ /* 0x000fe20003f84070 */
[----:B------:R-:W-:Y:S01]  /*31f0*/  IMAD.HI.U32 R12, R11, R16, RZ ;  /* 0x000000100b0c7227 */ /* 0x000fe200078e00ff */
[----:B------:R-:W-:-:S03]  /*3200*/  IABS R18, R20 ;  /* 0x0000001400127213 */ /* 0x000fc60000000000 */
[----:B------:R-:W-:Y:S01]  /*3210*/  @!P6 IMAD.MOV R53, RZ, RZ, -R53 ;  /* 0x000000ffff35e224 */ /* 0x000fe200078e0a35 */
[----:B------:R-:W-:Y:S01]  /*3220*/  ISETP.GE.AND P6, PT, R15, RZ, PT ;  /* 0x000000ff0f00720c */ /* 0x000fe20003fc6270 */
[----:B------:R-:W-:Y:S01]  /*3230*/  @!P1 IMAD.MOV R125, RZ, RZ, -R125 ;  /* 0x000000ffff7d9224 */ /* 0x000fe200078e0a7d */
[----:B------:R-:W-:Y:S01]  /*3240*/  ISETP.GT.U32.AND P1, PT, R9, R121, PT ;  /* 0x000000790900720c */ /* 0x000fe20003f24070 */
[----:B------:R-:W-:Y:S01]  /*3250*/  IMAD.MOV R12, RZ, RZ, -R12 ;  /* 0x000000ffff0c7224 */ /* 0x000fe200078e0a0c */
[----:B------:R-:W-:Y:S01]  /*3260*/  LOP3.LUT R15, R0, 0x1a4, RZ, 0xfc, !PT ;  /* 0x000001a4000f7812 */ /* 0x000fe200078efcff */
[--C-:B------:R-:W-:Y:S02]  /*3270*/  @!P5 IMAD.IADD R55, R55, 0x1, -R9.reuse ;  /* 0x000000013737d824 */ /* 0x100fe400078e0a09 */
[----:B------:R-:W-:Y:S01]  /*3280*/  IMAD R57, R9, R12, R16 ;  /* 0x0000000c09397224 */ /* 0x000fe200078e0210 */
[----:B------:R-:W-:Y:S01]  /*3290*/  IABS R12, R15 ;  /* 0x0000000f000c7213 */ /* 0x000fe20000000000 */
[----:B------:R-:W-:Y:S01]  /*32a0*/  @!P4 IMAD.IADD R123, R123, 0x1, -R9 ;  /* 0x000000017b7bc824 */ /* 0x000fe200078e0a09 */
[----:B------:R-:W-:Y:S01]  /*32b0*/  ISETP.GT.U32.AND P5, PT, R9, R55, PT ;  /* 0x000000370900720c */ /* 0x000fe20003fa4070 */
[----:B------:R-:W-:Y:S01]  /*32c0*/  IMAD.HI.U32 R13, R11, R18, RZ ;  /* 0x000000120b0d7227 */ /* 0x000fe200078e00ff */
[----:B------:R-:W-:-:S02]  /*32d0*/  IABS R16, R19 ;  /* 0x0000001300107213 */ /* 0x000fc40000000000 */
[----:B------:R-:W-:Y:S01]  /*32e0*/  ISETP.GT.U32.AND P4, PT, R9, R123, PT ;  /* 0x0000007b0900720c */ /* 0x000fe20003f84070 */
[----:B------:R-:W-:-:S04]  /*32f0*/  IMAD.HI.U32 R2, R11, R12, RZ ;  /* 0x0000000c0b027227 */ /* 0x000fc800078e00ff */
[--C-:B------:R-:W-:Y:S02]  /*3300*/  @!P1 IMAD.IADD R121, R121, 0x1, -R9.reuse ;  /* 0x0000000179799824 */ /* 0x100fe400078e0a09 */
[----:B------:R-:W-:Y:S02]  /*3310*/  IMAD.MOV R2, RZ, RZ, -R2 ;  /* 0x000000ffff027224 */ /* 0x000fe400078e0a02 */
[----:B------:R-:W-:Y:S01]  /*3320*/  @!P5 IMAD.IADD R55, R55, 0x1, -R9 ;  /* 0x000000013737d824 */ /* 0x000fe200078e0a09 */
[C---:B------:R-:W-:Y:S01]  /*3330*/  ISETP.GT.U32.AND P1, PT, R9.reuse, R121, PT ;  /* 0x000000790900720c */ /* 0x040fe20003f24070 */
[C---:B------:R-:W-:Y:S01]  /*3340*/  IMAD R59, R9.reuse, R2, R12 ;  /* 0x00000002093b7224 */ /* 0x040fe200078e020c */
[----:B------:R-:W-:Y:S01]  /*3350*/  ISETP.GT.U32.AND P5, PT, R9, R57, PT ;  /* 0x000000390900720c */ /* 0x000fe20003fa4070 */
[----:B------:R-:W-:-:S04]  /*3360*/  IMAD.HI.U32 R12, R11, R16, RZ ;  /* 0x000000100b0c7227 */ /* 0x000fc800078e00ff */
[----:B------:R-:W-:Y:S02]  /*3370*/  IMAD.MOV R12, RZ, RZ, -R12 ;  /* 0x000000ffff0c7224 */ /* 0x000fe400078e0a0c */
[----:B------:R-:W-:Y:S02]  /*3380*/  IMAD.MOV R13, RZ, RZ, -R13 ;  /* 0x000000ffff0d7224 */ /* 0x000fe400078e0a0d */
[----:B------:R-:W-:Y:S02]  /*3390*/  IMAD R61, R9, R12, R16 ;  /* 0x0000000c093d7224 */ /* 0x000fe400078e0210 */
[----:B------:R-:W-:Y:S01]  /*33a0*/  @!P3 IMAD.MOV R55, RZ, RZ, -R55 ;  /* 0x000000ffff37b224 */ /* 0x000fe200078e0a37 */
[----:B------:R-:W-:Y:S01]  /*33b0*/  ISETP.GE.AND P3, PT, R15, RZ, PT ;  /* 0x000000ff0f00720c */ /* 0x000fe20003f66270 */
[--C-:B------:R-:W-:Y:S01]  /*33c0*/  @!P4 IMAD.IADD R123, R123, 0x1, -R9.reuse ;  /* 0x000000017b7bc824 */ /* 0x100fe200078e0a09 */
[C---:B------:R-:W-:Y:S01]  /*33d0*/  ISETP.GT.U32.AND P4, PT, R9.reuse, R59, PT ;  /* 0x0000003b0900720c */ /* 0x040fe20003f84070 */
[----:B------:R-:W-:Y:S01]  /*33e0*/  IMAD R117, R9, R13, R18 ;  /* 0x0000000d09757224 */ /* 0x000fe200078e0212 */
[----:B------:R-:W-:Y:S01]  /*33f0*/  LOP3.LUT R15, R0, 0x194, RZ, 0xfc, !PT ;  /* 0x00000194000f7812 */ /* 0x000fe200078efcff */
[----:B------:R-:W-:Y:S01]  /*3400*/  @!P1 IMAD.IADD R121, R121, 0x1, -R9 ;  /* 0x0000000179799824 */ /* 0x000fe200078e0a09 */
[----:B------:R-:W-:Y:S01]  /*3410*/  ISETP.GT.U32.AND P1, PT, R9, R61, PT ;  /* 0x0000003d0900720c */ /* 0x000fe20003f24070 */
[----:B------:R-:W-:Y:S01]  /*3420*/  IMAD.HI.U32 R2, R11, R14, RZ ;  /* 0x0000000e0b027227 */ /* 0x000fe200078e00ff */
[----:B------:R-:W-:-:S02]  /*3430*/  IABS R12, R15 ;  /* 0x0000000f000c7213 */ /* 0x000fc40000000000 */
[----:B------:R-:W-:Y:S01]  /*3440*/  LOP3.LUT R13, R0, 0x190, RZ, 0xfc, !PT ;  /* 0x00000190000d7812 */ /* 0x000fe200078efcff */
[----:B------:R-:W-:Y:S01]  /*3450*/  @!P6 IMAD.MOV R121, RZ, RZ, -R121 ;  /* 0x000000ffff79e224 */ /* 0x000fe200078e0a79 */
[----:B------:R-:W-:Y:S01]  /*3460*/  ISETP.GT.U32.AND P6, PT, R9, R117, PT ;  /* 0x000000750900720c */ /* 0x000fe20003fc4070 */
[----:B------:R-:W-:Y:S02]  /*3470*/  IMAD.MOV R2, RZ, RZ, -R2 ;  /* 0x000000ffff027224 */ /* 0x000fe400078e0a02 */
[----:B------:R-:W-:Y:S02]  /*3480*/  @!P4 IMAD.IADD R59, R59, 0x1, -R9 ;  /* 0x000000013b3bc824 */ /* 0x000fe400078e0a09 */
[----:B------:R-:W-:Y:S01]  /*3490*/  IMAD R119, R9, R2, R14 ;  /* 0x0000000209777224 */ /* 0x000fe200078e020e */
[----:B------:R-:W-:Y:S01]  /*34a0*/  IABS R14, R13 ;  /* 0x0000000d000e7213 */ /* 0x000fe20000000000 */
[----:B------:R-:W-:Y:S01]  /*34b0*/  IMAD.HI.U32 R2, R11, R12, RZ ;  /* 0x0000000c0b027227 */ /* 0x000fe200078e00ff */
[----:B------:R-:W-:-:S03]  /*34c0*/  ISETP.GT.U32.AND P4, PT, R9, R59, PT ;  /* 0x0000003b0900720c */ /* 0x000fc60003f84070 */
[----:B------:R-:W-:Y:S02]  /*34d0*/  @!P1 IMAD.IADD R61, R61, 0x1, -R9 ;  /* 0x000000013d3d9824 */ /* 0x000fe400078e0a09 */
[----:B------:R-:W-:Y:S01]  /*34e0*/  @!P0 IMAD.MOV R123, RZ, RZ, -R123 ;  /* 0x000000ffff7b8224 */ /* 0x000fe200078e0a7b */
[----:B------:R-:W-:Y:S01]  /*34f0*/  ISETP.GT.U32.AND P0, PT, R9, R119, PT ;  /* 0x000000770900720c */ /* 0x000fe20003f04070 */
[----:B------:R-:W-:Y:S02]  /*3500*/  IMAD.MOV R2, RZ, RZ, -R2 ;  /* 0x000000ffff027224 */ /* 0x000fe400078e0a02 */
[--C-:B------:R-:W-:Y:S01]  /*3510*/  @!P6 IMAD.IADD R117, R117, 0x1, -R9.reuse ;  /* 0x000000017575e824 */ /* 0x100fe200078e0a09 */
[----:B------:R-:W-:Y:S01]  /*3520*/  ISETP.GT.U32.AND P6, PT, R9, R61, PT ;  /* 0x0000003d0900720c */ /* 0x000fe20003fc4070 */
[----:B------:R-:W-:Y:S02]  /*3530*/  @!P5 IMAD.IADD R57, R57, 0x1, -R9 ;  /* 0x000000013939d824 */ /* 0x000fe400078e0a09 */
[----:B------:R-:W-:-:S02]  /*3540*/  IMAD R63, R9, R2, R12 ;  /* 0x00000002093f7224 */ /* 0x000fc400078e020c */
[----:B------:R-:W-:Y:S01]  /*3550*/  IMAD.HI.U32 R2, R11, R14, RZ ;  /* 0x0000000e0b027227 */ /* 0x000fe200078e00ff */
[----:B------:R-:W-:-:S03]  /*3560*/  ISETP.GT.U32.AND P5, PT, R9, R57, PT ;  /* 0x000000390900720c */ /* 0x000fc60003fa4070 */
[----:B------:R-:W-:Y:S02]  /*3570*/  IMAD.MOV R2, RZ, RZ, -R2 ;  /* 0x000000ffff027224 */ /* 0x000fe400078e0a02 */
[--C-:B------:R-:W-:Y:S01]  /*3580*/  @!P0 IMAD.IADD R119, R119, 0x1, -R9.reuse ;  /* 0x0000000177778824 */ /* 0x100fe200078e0a09 */
[----:B------:R-:W-:Y:S01]  /*3590*/  ISETP.GE.AND P0, PT, R15, RZ, PT ;  /* 0x000000ff0f00720c */ /* 0x000fe20003f06270 */
[----:B------:R-:W-:Y:S01]  /*35a0*/  IMAD R115, R9, R2, R14 ;  /* 0x0000000209737224 */ /* 0x000fe200078e020e */
[----:B------:R-:W-:Y:S01]  /*35b0*/  LOP3.LUT R15, R0, 0x18c, RZ, 0xfc, !PT ;  /* 0x0000018c000f7812 */ /* 0x000fe200078efcff */
[--C-:B------:R-:W-:Y:S01]  /*35c0*/  @!P4 IMAD.IADD R59, R59, 0x1, -R9.reuse ;  /* 0x000000013b3bc824 */ /* 0x100fe200078e0a09 */
[----:B------:R-:W-:Y:S01]  /*35d0*/  ISETP.GT.U32.AND P1, PT, R9, R119, PT ;  /* 0x000000770900720c */ /* 0x000fe20003f24070 */
[----:B------:R-:W-:Y:S01]  /*35e0*/  @!P6 IMAD.IADD R61, R61, 0x1, -R9 ;  /* 0x000000013d3de824 */ /* 0x000fe200078e0a09 */
[----:B------:R-:W-:Y:S01]  /*35f0*/  ISETP.GT.U32.AND P6, PT, R9, R115, PT ;  /* 0x000000730900720c */ /* 0x000fe20003fc4070 */
[----:B------:R-:W-:Y:S01]  /*3600*/  @!P3 IMAD.MOV R59, RZ, RZ, -R59 ;  /* 0x000000ffff3bb224 */ /* 0x000fe200078e0a3b */
[----:B------:R-:W-:Y:S01]  /*3610*/  IABS R12, R15 ;  /* 0x0000000f000c7213 */ /* 0x000fe20000000000 */
[----:B------:R-:W-:Y:S01]  /*3620*/  @!P5 IMAD.IADD R57, R57, 0x1, -R9 ;  /* 0x000000013939d824 */ /* 0x000fe200078e0a09 */
[----:B------:R-:W-:Y:S01]  /*3630*/  ISETP.GT.U32.AND P3, PT, R9, R117, PT ;  /* 0x000000750900720c */ /* 0x000fe20003f64070 */
[----:B------:R-:W-:Y:S01]  /*3640*/  IMAD R144, R8, UR5, RZ ;  /* 0x0000000508907c24 */ /* 0x000fe2000f8e02ff */
[----:B------:R-:W-:Y:S01]  /*3650*/  ISETP.GE.AND P5, PT, R17, RZ, PT ;  /* 0x000000ff1100720c */ /* 0x000fe20003fa6270 */
[----:B------:R-:W-:Y:S01]  /*3660*/  IMAD.MOV.U32 R14, RZ, RZ, R12 ;  /* 0x000000ffff0e7224 */ /* 0x000fe200078e000c */
[C---:B------:R-:W-:Y:S01]  /*3670*/  LOP3.LUT R17, R0.reuse, 0x188, RZ, 0xfc, !PT ;  /* 0x0000018800117812 */ /* 0x040fe200078efcff */
[----:B------:R-:W-:Y:S01]  /*3680*/  @!P2 IMAD.MOV R57, RZ, RZ, -R57 ;  /* 0x000000ffff39a224 */ /* 0x000fe200078e0a39 */
[----:B------:R-:W-:Y:S01]  /*3690*/  ISETP.GE.AND P2, PT, R19, RZ, PT ;  /* 0x000000ff1300720c */ /* 0x000fe20003f46270 */
[----:B------:R-:W-:Y:S01]  /*36a0*/  IMAD.HI.U32 R2, R11, R14, RZ ;  /* 0x0000000e0b027227 */ /* 0x000fe200078e00ff */
[----:B------:R-:W-:-:S02]  /*36b0*/  LOP3.LUT R19, R0, 0x184, RZ, 0xfc, !PT ;  /* 0x0000018400137812 */ /* 0x000fc400078efcff */
[----:B------:R-:W-:Y:S01]  /*36c0*/  IABS R16, R17 ;  /* 0x0000001100107213 */ /* 0x000fe20000000000 */
[--C-:B------:R-:W-:Y:S01]  /*36d0*/  @!P6 IMAD.IADD R115, R115, 0x1, -R9.reuse ;  /* 0x000000017373e824 */ /* 0x100fe200078e0a09 */
[----:B------:R-:W-:Y:S01]  /*36e0*/  ISETP.GE.AND P4, PT, R20, RZ, PT ;  /* 0x000000ff1400720c */ /* 0x000fe20003f86270 */
[----:B------:R-:W-:Y:S01]  /*36f0*/  IMAD.MOV R2, RZ, RZ, -R2 ;  /* 0x000000ffff027224 */ /* 0x000fe200078e0a02 */
[----:B------:R-:W-:Y:S01]  /*3700*/  IABS R18, R19 ;  /* 0x0000001300127213 */ /* 0x000fe20000000000 */
[----:B------:R-:W-:Y:S01]  /*3710*/  IMAD.HI.U32 R12, R11, R16, RZ ;  /* 0x000000100b0c7227 */ /* 0x000fe200078e00ff */
[----:B------:R-:W-:Y:S02]  /*3720*/  ISETP.GT.U32.AND P6, PT, R9, R115, PT ;  /* 0x000000730900720c */ /* 0x000fe40003fc4070 */
[----:B------:R-:W-:Y:S01]  /*3730*/  IABS R20, R21 ;  /* 0x0000001500147213 */ /* 0x000fe20000000000 */
[----:B------:R-:W-:Y:S01]  /*3740*/  @!P3 IMAD.IADD R117, R117, 0x1, -R9 ;  /* 0x000000017575b824 */ /* 0x000fe200078e0a09 */
[----:B------:R-:W-:Y:S01]  /*3750*/  ISETP.GE.AND P3, PT, R13, RZ, PT ;  /* 0x000000ff0d00720c */ /* 0x000fe20003f66270 */
[----:B------:R-:W-:-:S04]  /*3760*/  IMAD.HI.U32 R13, R11, R18, RZ ;  /* 0x000000120b0d7227 */ /* 0x000fc800078e00ff */
[----:B------:R-:W-:Y:S02]  /*3770*/  IMAD.MOV R12, RZ, RZ, -R12 ;  /* 0x000000ffff0c7224 */ /* 0x000fe400078e0a0c */
[----:B------:R-:W-:Y:S02]  /*3780*/  IMAD R65, R9, R2, R14 ;  /* 0x0000000209417224 */ /* 0x000fe400078e020e */
[----:B------:R-:W-:Y:S01]  /*3790*/  @!P1 IMAD.IADD R119, R119, 0x1, -R9 ;  /* 0x0000000177779824 */ /* 0x000fe200078e0a09 */
[C---:B------:R-:W-:Y:S01]  /*37a0*/  ISETP.GT.U32.AND P1, PT, R9.reuse, R63, PT ;  /* 0x0000003f0900720c */ /* 0x040fe20003f24070 */
[----:B------:R-:W-:Y:S02]  /*37b0*/  IMAD.MOV R13, RZ, RZ, -R13 ;  /* 0x000000ffff0d7224 */ /* 0x000fe400078e0a0d */
[C---:B------:R-:W-:Y:S01]  /*37c0*/  IMAD R113, R9.reuse, R12, R16 ;  /* 0x0000000c09717224 */ /* 0x040fe200078e0210 */
[C---:B------:R-:W-:Y:S01]  /*37d0*/  LOP3.LUT R16, R0.reuse, 0x178, RZ, 0xfc, !PT ;  /* 0x0000017800107812 */ /* 0x040fe200078efcff */
[----:B------:R-:W-:Y:S01]  /*37e0*/  @!P2 IMAD.MOV R61, RZ, RZ, -R61 ;  /* 0x000000ffff3da224 */ /* 0x000fe200078e0a3d */
[C---:B------:R-:W-:Y:S01]  /*37f0*/  ISETP.GT.U32.AND P2, PT, R9.reuse, R65, PT ;  /* 0x000000410900720c */ /* 0x040fe20003f44070 */
[C---:B------:R-:W-:Y:S01]  /*3800*/  IMAD R67, R9.reuse, R13, R18 ;  /* 0x0000000d09437224 */ /* 0x040fe200078e0212 */
[C---:B------:R-:W-:Y:S01]  /*3810*/  LOP3.LUT R13, R0.reuse, 0x180, RZ, 0xfc, !PT ;  /* 0x00000180000d7812 */ /* 0x040fe200078efcff */
[----:B------:R-:W-:Y:S01]  /*3820*/  @!P4 IMAD.MOV R117, RZ, RZ, -R117 ;  /* 0x000000ffff75c224 */ /* 0x000fe200078e0a75 */
[----:B------:R-:W-:Y:S01]  /*3830*/  ISETP.GT.U32.AND P4, PT, R9, R113, PT ;  /* 0x000000710900720c */ /* 0x000fe20003f84070 */
[--C-:B------:R-:W-:Y:S01]  /*3840*/  @!P6 IMAD.IADD R115, R115, 0x1, -R9.reuse ;  /* 0x000000017373e824 */ /* 0x100fe200078e0a09 */
[----:B------:R-:W-:Y:S01]  /*3850*/  ISETP.GT.U32.AND P6, PT, R9, R67, PT ;  /* 0x000000430900720c */ /* 0x000fe20003fc4070 */
[----:B------:R-:W-:Y:S01]  /*3860*/  @!P1 IMAD.IADD R63, R63, 0x1, -R9 ;  /* 0x000000013f3f9824 */ /* 0x000fe200078e0a09 */
[----:B------:R-:W-:Y:S01]  /*3870*/  ISETP.GE.AND P1, PT, R15, RZ, PT ;  /* 0x000000ff0f00720c */ /* 0x000fe20003f26270 */
[----:B------:R-:W-:Y:S01]  /*3880*/  @!P5 IMAD.MOV R119, RZ, RZ, -R119 ;  /* 0x000000ffff77d224 */ /* 0x000fe200078e0a77 */
[----:B------:R-:W-:Y:S01]  /*3890*/  IABS R12, R13 ;  /* 0x0000000d000c7213 */ /* 0x000fe20000000000 */
[----:B------:R-:W-:Y:S01]  /*38a0*/  @!P3 IMAD.MOV R115, RZ, RZ, -R115 ;  /* 0x000000ffff73b224 */ /* 0x000fe200078e0a73 */
[----:B------:R-:W-:Y:S01]  /*38b0*/  LOP3.LUT R15, R0, 0x17c, RZ, 0xfc, !PT ;  /* 0x0000017c000f7812 */ /* 0x000fe200078efcff */
[----:B------:R-:W-:Y:S01]  /*38c0*/  @!P2 IMAD.IADD R65, R65, 0x1, -R9 ;  /* 0x000000014141a824 */ /* 0x000fe200078e0a09 */
[----:B------:R-:W-:Y:S01]  /*38d0*/  ISETP.GT.U32.AND P5, PT, R9, R63, PT ;  /* 0x0000003f0900720c */ /* 0x000fe20003fa4070 */
[----:B------:R-:W-:Y:S01]  /*38e0*/  IMAD.HI.U32 R2, R11, R12, RZ ;  /* 0x0000000c0b027227 */ /* 0x000fe200078e00ff */
[----:B------:R-:W-:-:S02]  /*38f0*/  IABS R14, R15 ;  /* 0x0000000f000e7213 */ /* 0x000fc40000000000 */
[C---:B------:R-:W-:Y:S01]  /*3900*/  LOP3.LUT R18, R0.reuse, 0x170, RZ, 0xfc, !PT ;  /* 0x0000017000127812 */ /* 0x040fe200078efcff */
[--C-:B------:R-:W-:Y:S01]  /*3910*/  @!P4 IMAD.IADD R113, R113, 0x1, -R9.reuse ;  /* 0x000000017171c824 */ /* 0x100fe200078e0a09 */
[----:B------:R-:W-:Y:S01]  /*3920*/  ISETP.GT.U32.AND P4, PT, R9, R65, PT ;  /* 0x000000410900720c */ /* 0x000fe20003f84070 */
[----:B------:R-:W-:Y:S01]  /*3930*/  @!P6 IMAD.IADD R67, R67, 0x1, -R9 ;  /* 0x000000014343e824 */ /* 0x000fe200078e0a09 */
[----:B------:R-:W-:Y:S01]  /*3940*/  ISETP.GE.AND P2, PT, R19, RZ, PT ;  /* 0x000000ff1300720c */ /* 0x000fe20003f46270 */
[----:B------:R-:W-:Y:S01]  /*3950*/  IMAD.MOV R111, RZ, RZ, -R2 ;  /* 0x000000ffff6f7224 */ /* 0x000fe200078e0a02 */
[----:B------:R-:W-:Y:S01]  /*3960*/  ISETP.GT.U32.AND P6, PT, R9, R113, PT ;  /* 0x000000710900720c */ /* 0x000fe20003fc4070 */
[----:B------:R-:W-:Y:S01]  /*3970*/  IMAD.HI.U32 R2, R11, R14, RZ ;  /* 0x0000000e0b027227 */ /* 0x000fe200078e00ff */
[----:B------:R-:W-:-:S03]  /*3980*/  LOP3.LUT R19, R0, 0x154, RZ, 0xfc, !PT ;  /* 0x0000015400137812 */ /* 0x000fc600078efcff */
[----:B------:R-:W-:Y:S01]  /*3990*/  IMAD R111, R9, R111, R12 ;  /* 0x0000006f096f7224 */ /* 0x000fe200078e020c */
[----:B------:R-:W-:Y:S01]  /*39a0*/  IABS R12, R16 ;  /* 0x00000010000c7213 */ /* 0x000fe20000000000 */
[----:B------:R-:W-:Y:S02]  /*39b0*/  IMAD.MOV R2, RZ, RZ, -R2 ;  /* 0x000000ffff027224 */ /* 0x000fe400078e0a02 */
[--C-:B------:R-:W-:Y:S01]  /*39c0*/  @!P4 IMAD.IADD R65, R65, 0x1, -R9.reuse ;  /* 0x000000014141c824 */ /* 0x100fe200078e0a09 */
[C---:B------:R-:W-:Y:S01]  /*39d0*/  ISETP.GT.U32.AND P4, PT, R9.reuse, R111, PT ;  /* 0x0000006f0900720c */ /* 0x040fe20003f84070 */
[----:B------:R-:W-:Y:S02]  /*39e0*/  IMAD R73, R9, R2, R14 ;  /* 0x0000000209497224 */ /* 0x000fe400078e020e */
[--C-:B------:R-:W-:Y:S02]  /*39f0*/  @!P6 IMAD.IADD R113, R113, 0x1, -R9.reuse ;  /* 0x000000017171e824 */ /* 0x100fe400078e0a09 */
[----:B------:R-:W-:Y:S01]  /*3a00*/  @!P5 IMAD.IADD R63, R63, 0x1, -R9 ;  /* 0x000000013f3fd824 */ /* 0x000fe200078e0a09 */
[----:B------:R-:W-:Y:S01]  /*3a10*/  ISETP.GT.U32.AND P6, PT, R9, R73, PT ;  /* 0x000000490900720c */ /* 0x000fe20003fc4070 */
[----:B------:R-:W-:Y:S01]  /*3a20*/  IMAD.HI.U32 R2, R11, R12, RZ ;  /* 0x0000000c0b027227 */ /* 0x000fe200078e00ff */
[----:B------:R-:W-:-:S02]  /*3a30*/  ISETP.GE.AND P5, PT, R17, RZ, PT ;  /* 0x000000ff1100720c */ /* 0x000fc40003fa6270 */
[C---:B------:R-:W-:Y:S01]  /*3a40*/  LOP3.LUT R17, R0.reuse, 0x174, RZ, 0xfc, !PT ;  /* 0x0000017400117812 */ /* 0x040fe200078efcff */
[----:B------:R-:W-:Y:S01]  /*3a50*/  @!P0 IMAD.MOV R63, RZ, RZ, -R63 ;  /* 0x000000ffff3f8224 */ /* 0x000fe200078e0a3f */
[----:B------:R-:W-:Y:S01]  /*3a60*/  ISETP.GT.U32.AND P0, PT, R9, R67, PT ;  /* 0x000000430900720c */ /* 0x000fe20003f04070 */
[----:B------:R-:W-:Y:S01]  /*3a70*/  @!P4 IMAD.IADD R111, R111, 0x1, -R9 ;  /* 0x000000016f6fc824 */ /* 0x000fe200078e0a09 */
[----:B------:R-:W-:Y:S01]  /*3a80*/  IABS R14, R17 ;  /* 0x00000011000e7213 */ /* 0x000fe20000000000 */
[----:B------:R-:W-:Y:S01]  /*3a90*/  IMAD.MOV R109, RZ, RZ, -R2 ;  /* 0x000000ffff6d7224 */ /* 0x000fe200078e0a02 */
[----:B------:R-:W-:Y:S01]  /*3aa0*/  ISETP.GE.AND P4, PT, R15, RZ, PT ;  /* 0x000000ff0f00720c */ /* 0x000fe20003f86270 */
[----:B------:R-:W-:Y:S01]  /*3ab0*/  @!P1 IMAD.MOV R65, RZ, RZ, -R65 ;  /* 0x000000ffff419224 */ /* 0x000fe200078e0a41 */
[----:B------:R-:W-:Y:S01]  /*3ac0*/  LOP3.LUT R15, R0, 0x168, RZ, 0xfc, !PT ;  /* 0x00000168000f7812 */ /* 0x000fe200078efcff */
[----:B------:R-:W-:Y:S01]  /*3ad0*/  @!P6 IMAD.IADD R73, R73, 0x1, -R9 ;  /* 0x000000014949e824 */ /* 0x000fe200078e0a09 */
[----:B------:R-:W-:Y:S01]  /*3ae0*/  ISETP.GT.U32.AND P6, PT, R9, R111, PT ;  /* 0x0000006f0900720c */ /* 0x000fe20003fc4070 */
[----:B------:R-:W-:-:S03]  /*3af0*/  IMAD.HI.U32 R2, R11, R14, RZ ;  /* 0x0000000e0b027227 */ /* 0x000fc600078e00ff */
[----:B------:R-:W-:Y:S01]  /*3b00*/  ISETP.GT.U32.AND P3, PT, R9, R73, PT ;  /* 0x000000490900720c */ /* 0x000fe20003f64070 */
[----:B------:R-:W-:Y:S01]  /*3b10*/  @!P0 IMAD.IADD R67, R67, 0x1, -R9 ;  /* 0x0000000143438824 */ /* 0x000fe200078e0a09 */
[----:B------:R-:W-:Y:S01]  /*3b20*/  ISETP.GE.AND P0, PT, R13, RZ, PT ;  /* 0x000000ff0d00720c */ /* 0x000fe20003f06270 */
[C---:B------:R-:W-:Y:S01]  /*3b30*/  IMAD R109, R9.reuse, R109, R12 ;  /* 0x0000006d096d7224 */ /* 0x040fe200078e020c */
[----:B------:R-:W-:Y:S01]  /*3b40*/  IABS R13, R18 ;  /* 0x00000012000d7213 */ /* 0x000fe20000000000 */
[----:B------:R-:W-:Y:S02]  /*3b50*/  IMAD.MOV R75, RZ, RZ, -R2 ;  /* 0x000000ffff4b7224 */ /* 0x000fe400078e0a02 */
[----:B------:R-:W-:Y:S01]  /*3b60*/  @!P5 IMAD.MOV R113, RZ, RZ, -R113 ;  /* 0x000000ffff71d224 */ /* 0x000fe200078e0a71 */
[C---:B------:R-:W-:Y:S01]  /*3b70*/  ISETP.GT.U32.AND P1, PT, R9.reuse, R109, PT ;  /* 0x0000006d0900720c */ /* 0x040fe20003f24070 */
[----:B------:R-:W-:Y:S01]  /*3b80*/  IMAD R75, R9, R75, R14 ;  /* 0x0000004b094b7224 */ /* 0x000fe200078e020e */
[----:B------:R-:W-:Y:S01]  /*3b90*/  LOP3.LUT R14, R0, 0x16c, RZ, 0xfc, !PT ;  /* 0x0000016c000e7812 */ /* 0x000fe200078efcff */
[----:B------:R-:W-:Y:S01]  /*3ba0*/  IMAD.MOV.U32 R12, RZ, RZ, R13 ;  /* 0x000000ffff0c7224 */ /* 0x000fe200078e000d */
[----:B------:R-:W-:Y:S01]  /*3bb0*/  ISETP.GE.AND P5, PT, R16, RZ, PT ;  /* 0x000000ff1000720c */ /* 0x000fe20003fa6270 */
[----:B------:R-:W-:Y:S01]  /*3bc0*/  @!P6 IMAD.IADD R111, R111, 0x1, -R9 ;  /* 0x000000016f6fe824 */ /* 0x000fe200078e0a09 */
[----:B------:R-:W-:Y:S01]  /*3bd0*/  ISETP.GT.U32.AND P6, PT, R9, R75, PT ;  /* 0x0000004b0900720c */ /* 0x000fe20003fc4070 */
[----:B------:R-:W-:Y:S01]  /*3be0*/  IMAD.HI.U32 R2, R11, R12, RZ ;  /* 0x0000000c0b027227 */ /* 0x000fe200078e00ff */
[----:B------:R-:W-:-:S03]  /*3bf0*/  IABS R13, R14 ;  /* 0x0000000e000d7213 */ /* 0x000fc60000000000 */
[----:B------:R-:W-:Y:S02]  /*3c00*/  IMAD.MOV R2, RZ, RZ, -R2 ;  /* 0x000000ffff027224 */ /* 0x000fe400078e0a02 */
[----:B------:R-:W-:Y:S01]  /*3c10*/  @!P1 IMAD.IADD R109, R109, 0x1, -R9 ;  /* 0x000000016d6d9824 */ /* 0x000fe200078e0a09 */
[----:B------:R-:W-:Y:S01]  /*3c20*/  ISETP.GE.AND P1, PT, R14, RZ, PT ;  /* 0x000000ff0e00720c */ /* 0x000fe20003f26270 */
[----:B------:R-:W-:Y:S01]  /*3c30*/  IMAD R107, R9, R2, R12 ;  /* 0x00000002096b7224 */ /* 0x000fe200078e020c */
[----:B------:R-:W-:Y:S01]  /*3c40*/  IABS R14, R15 ;  /* 0x0000000f000e7213 */ /* 0x000fe20000000000 */
[----:B------:R-:W-:Y:S01]  /*3c50*/  IMAD.MOV.U32 R12, RZ, RZ, R13 ;  /* 0x000000ffff0c7224 */ /* 0x000fe200078e000d */
[----:B------:R-:W-:Y:S01]  /*3c60*/  LOP3.LUT R13, R0, 0x164, RZ, 0xfc, !PT ;  /* 0x00000164000d7812 */ /* 0x000fe200078efcff */
[----:B------:R-:W-:Y:S01]  /*3c70*/  @!P6 IMAD.IADD R75, R75, 0x1, -R9 ;  /* 0x000000014b4be824 */ /* 0x000fe200078e0a09 */
[----:B------:R-:W-:Y:S01]  /*3c80*/  ISETP.GT.U32.AND P6, PT, R9, R109, PT ;  /* 0x0000006d0900720c */ /* 0x000fe20003fc4070 */
[----:B------:R-:W-:Y:S01]  /*3c90*/  IMAD.HI.U32 R2, R11, R12, RZ ;  /* 0x0000000c0b027227 */ /* 0x000fe200078e00ff */
[----:B------:R-:W-:-:S03]  /*3ca0*/  IABS R16, R13 ;  /* 0x0000000d00107213 */ /* 0x000fc60000000000 */
[----:B------:R-:W-:Y:S01]  /*3cb0*/  @!P3 IMAD.IADD R73, R73, 0x1, -R9 ;  /* 0x000000014949b824 */ /* 0x000fe200078e0a09 */
[----:B------:R-:W-:Y:S01]  /*3cc0*/  ISETP.GE.AND P3, PT, R18, RZ, PT ;  /* 0x000000ff1200720c */ /* 0x000fe20003f66270 */
[----:B------:R-:W-:Y:S02]  /*3cd0*/  IMAD.MOV R2, RZ, RZ, -R2 ;  /* 0x000000ffff027224 */ /* 0x000fe400078e0a02 */
[----:B------:R-:W-:Y:S01]  /*3ce0*/  @!P4 IMAD.MOV R73, RZ, RZ, -R73 ;  /* 0x000000ffff49c224 */ /* 0x000fe200078e0a49 */
[C---:B------:R-:W-:Y:S01]  /*3cf0*/  ISETP.GT.U32.AND P4, PT, R9.reuse, R107, PT ;  /* 0x0000006b0900720c */ /* 0x040fe20003f84070 */
[----:B------:R-:W-:Y:S02]  /*3d00*/  IMAD R77, R9, R2, R12 ;  /* 0x00000002094d7224 */ /* 0x000fe400078e020c */
[----:B------:R-:W-:Y:S02]  /*3d10*/  @!P6 IMAD.IADD R109, R109, 0x1, -R9 ;  /* 0x000000016d6de824 */ /* 0x000fe400078e0a09 */
[----:B------:R-:W-:Y:S01]  /*3d20*/  @!P0 IMAD.MOV R111, RZ, RZ, -R111 ;  /* 0x000000ffff6f8224 */ /* 0x000fe200078e0a6f */
[C---:B------:R-:W-:Y:S01]  /*3d30*/  ISETP.GT.U32.AND P6, PT, R9.reuse, R77, PT ;  /* 0x0000004d0900720c */ /* 0x040fe20003fc4070 */
[----:B------:R-:W-:Y:S01]  /*3d40*/  @!P2 IMAD.MOV R67, RZ, RZ, -R67 ;  /* 0x000000ffff43a224 */ /* 0x000fe200078e0a43 */
[----:B------:R-:W-:Y:S01]  /*3d50*/  ISETP.GT.U32.AND P0, PT, R9, R75, PT ;  /* 0x0000004b0900720c */ /* 0x000fe20003f04070 */
[----:B------:R-:W-:Y:S01]  /*3d60*/  IMAD.HI.U32 R2, R11, R14, RZ ;  /* 0x0000000e0b027227 */ /* 0x000fe200078e00ff */
[----:B------:R-:W-:-:S02]  /*3d70*/  ISETP.GE.AND P2, PT, R17, RZ, PT ;  /* 0x000000ff1100720c */ /* 0x000fc40003f46270 */
[C---:B------:R-:W-:Y:S01]  /*3d80*/  LOP3.LUT R17, R0.reuse, 0x160, RZ, 0xfc, !PT ;  /* 0x0000016000117812 */ /* 0x040fe200078efcff */
[----:B------:R-:W-:Y:S01]  /*3d90*/  @!P4 IMAD.IADD R107, R107, 0x1, -R9 ;  /* 0x000000016b6bc824 */ /* 0x000fe200078e0a09 */
[----:B------:R-:W-:Y:S01]  /*3da0*/  ISETP.GE.AND P4, PT, R13, RZ, PT ;  /* 0x000000ff0d00720c */ /* 0x000fe20003f86270 */
[----:B------:R-:W-:Y:S01]  /*3db0*/  @!P5 IMAD.MOV R109, RZ, RZ, -R109 ;  /* 0x000000ffff6dd224 */ /* 0x000fe200078e0a6d */
[----:B------:R-:W-:Y:S01]  /*3dc0*/  IABS R18, R17 ;  /* 0x0000001100127213 */ /* 0x000fe20000000000 */
[----:B------:R-:W-:Y:S01]  /*3dd0*/  IMAD.HI.U32 R12, R11, R16, RZ ;  /* 0x000000100b0c7227 */ /* 0x000fe200078e00ff */
[----:B------:R-:W-:Y:S02]  /*3de0*/  ISETP.GT.U32.AND P5, PT, R9, R107, PT ;  /* 0x0000006b0900720c */ /* 0x000fe40003fa4070 */
[----:B------:R-:W-:Y:S01]  /*3df0*/  LOP3.LUT R13, R0, 0x15c, RZ, 0xfc, !PT ;  /* 0x0000015c000d7812 */ /* 0x000fe200078efcff */
[----:B------:R-:W-:Y:S02]  /*3e00*/  @!P6 IMAD.IADD R77, R77, 0x1, -R9 ;  /* 0x000000014d4de824 */ /* 0x000fe400078e0a09 */
[----:B------:R-:W-:-:S02]  /*3e10*/  IMAD.MOV R105, RZ, RZ, -R2 ;  /* 0x000000ffff697224 */ /* 0x000fc400078e0a02 */
[----:B------:R-:W-:Y:S01]  /*3e20*/  @!P0 IMAD.IADD R75, R75, 0x1, -R9 ;  /* 0x000000014b4b8824 */ /* 0x000fe200078e0a09 */
[----:B------:R-:W-:Y:S01]  /*3e30*/  ISETP.GT.U32.AND P6, PT, R9, R77, PT ;  /* 0x0000004d0900720c */ /* 0x000fe20003fc4070 */
[----:B------:R-:W-:Y:S01]  /*3e40*/  IMAD.HI.U32 R2, R11, R18, RZ ;  /* 0x000000120b027227 */ /* 0x000fe200078e00ff */
[----:B------:R-:W-:Y:S02]  /*3e50*/  ISETP.GE.AND P0, PT, R15, RZ, PT ;  /* 0x000000ff0f00720c */ /* 0x000fe40003f06270 */
[----:B------:R-:W-:Y:S01]  /*3e60*/  LOP3.LUT R15, R0, 0x158, RZ, 0xfc, !PT ;  /* 0x00000158000f7812 */ /* 0x000fe200078efcff */
[----:B------:R-:W-:Y:S02]  /*3e70*/  IMAD.MOV R12, RZ, RZ, -R12 ;  /* 0x000000ffff0c7224 */ /* 0x000fe400078e0a0c */
[----:B------:R-:W-:Y:S01]  /*3e80*/  IMAD R105, R9, R105, R14 ;  /* 0x0000006909697224 */ /* 0x000fe200078e020e */
[----:B------:R-:W-:Y:S01]  /*3e90*/  IABS R14, R13 ;  /* 0x0000000d000e7213 */ /* 0x000fe20000000000 */
[----:B------:R-:W-:-:S02]  /*3ea0*/  IMAD.MOV R2, RZ, RZ, -R2 ;  /* 0x000000ffff027224 */ /* 0x000fc400078e0a02 */
[C---:B------:R-:W-:Y:S01]  /*3eb0*/  IMAD R79, R9.reuse, R12, R16 ;  /* 0x0000000c094f7224 */ /* 0x040fe200078e0210 */
[----:B------:R-:W-:Y:S01]  /*3ec0*/  IABS R16, R15 ;  /* 0x0000000f00107213 */ /* 0x000fe20000000000 */
[----:B------:R-:W-:Y:S01]  /*3ed0*/  @!P2 IMAD.MOV R75, RZ, RZ, -R75 ;  /* 0x000000ffff4ba224 */ /* 0x000fe200078e0a4b */
[C---:B------:R-:W-:Y:S01]  /*3ee0*/  ISETP.GT.U32.AND P2, PT, R9.reuse, R105, PT ;  /* 0x000000690900720c */ /* 0x040fe20003f44070 */
[----:B------:R-:W-:Y:S01]  /*3ef0*/  IMAD R103, R9, R2, R18 ;  /* 0x0000000209677224 */ /* 0x000fe200078e0212 */
[----:B------:R-:W-:Y:S01]  /*3f00*/  IABS R18, R19 ;  /* 0x0000001300127213 */ /* 0x000fe20000000000 */
[--C-:B------:R-:W-:Y:S01]  /*3f10*/  @!P5 IMAD.IADD R107, R107, 0x1, -R9.reuse ;  /* 0x000000016b6bd824 */ /* 0x100fe200078e0a09 */
[----:B------:R-:W-:Y:S01]  /*3f20*/  ISETP.GT.U32.AND P5, PT, R9, R79, PT ;  /* 0x0000004f0900720c */ /* 0x000fe20003fa4070 */
[----:B------:R-:W-:Y:S01]  /*3f30*/  @!P6 IMAD.IADD R77, R77, 0x1, -R9 ;  /* 0x000000014d4de824 */ /* 0x000fe200078e0a09 */
[----:B------:R-:W-:Y:S01]  /*3f40*/  ISETP.GT.U32.AND P6, PT, R9, R103, PT ;  /* 0x000000670900720c */ /* 0x000fe20003fc4070 */
[----:B------:R-:W-:-:S04]  /*3f50*/  IMAD.HI.U32 R2, R11, R14, RZ ;  /* 0x0000000e0b027227 */ /* 0x000fc800078e00ff */
[----:B------:R-:W-:-:S04]  /*3f60*/  IMAD.HI.U32 R12, R11, R16, RZ ;  /* 0x000000100b0c7227 */ /* 0x000fc800078e00ff */
[--C-:B------:R-:W-:Y:S01]  /*3f70*/  @!P2 IMAD.IADD R105, R105, 0x1, -R9.reuse ;  /* 0x000000016969a824 */ /* 0x100fe200078e0a09 */
[----:B------:R-:W-:Y:S01]  /*3f80*/  ISETP.GE.AND P2, PT, R17, RZ, PT ;  /* 0x000000ff1100720c */ /* 0x000fe20003f46270 */
[--C-:B------:R-:W-:Y:S01]  /*3f90*/  @!P5 IMAD.IADD R79, R79, 0x1, -R9.reuse ;  /* 0x000000014f4fd824 */ /* 0x100fe200078e0a09 */
[----:B------:R-:W-:Y:S01]  /*3fa0*/  LOP3.LUT R17, R0, 0x134, RZ, 0xfc, !PT ;  /* 0x0000013400117812 */ /* 0x000fe200078efcff */
[----:B------:R-:W-:Y:S01]  /*3fb0*/  @!P6 IMAD.IADD R103, R103, 0x1, -R9 ;  /* 0x000000016767e824 */ /* 0x000fe200078e0a09 */
[C---:B------:R-:W-:Y:S01]  /*3fc0*/  ISETP.GT.U32.AND P5, PT, R9.reuse, R105, PT ;  /* 0x000000690900720c */ /* 0x040fe20003fa4070 */
[----:B------:R-:W-:Y:S01]  /*3fd0*/  IMAD.MOV R2, RZ, RZ, -R2 ;  /* 0x000000ffff027224 */ /* 0x000fe200078e0a02 */
[C---:B------:R-:W-:Y:S01]  /*3fe0*/  ISETP.GT.U32.AND P6, PT, R9.reuse, R79, PT ;  /* 0x0000004f0900720c */ /* 0x040fe20003fc4070 */
[----:B------:R-:W-:Y:S02]  /*3ff0*/  IMAD.MOV R12, RZ, RZ, -R12 ;  /* 0x000000ffff0c7224 */ /* 0x000fe400078e0a0c */
[----:B------:R-:W-:-:S02]  /*4000*/  IMAD R81, R9, R2, R14 ;  /* 0x0000000209517224 */ /* 0x000fc400078e020e */
[----:B------:R-:W-:Y:S01]  /*4010*/  IMAD R101, R9, R12, R16 ;  /* 0x0000000c09657224 */ /* 0x000fe200078e0210 */
[----:B------:R-:W-:Y:S01]  /*4020*/  LOP3.LUT R16, R0, 0x14c, RZ, 0xfc, !PT ;  /* 0x0000014c00107812 */ /* 0x000fe200078efcff */
[----:B------:R-:W-:-:S04]  /*4030*/  IMAD.HI.U32 R12, R11, R20, RZ ;  /* 0x000000140b0c7227 */ /* 0x000fc800078e00ff */
[--C-:B------:R-:W-:Y:S01]  /*4040*/  @!P5 IMAD.IADD R105, R105, 0x1, -R9.reuse ;  /* 0x000000016969d824 */ /* 0x100fe200078e0a09 */
[----:B------:R-:W-:Y:S01]  /*4050*/  ISETP.GT.U32.AND P5, PT, R9, R81, PT ;  /* 0x000000510900720c */ /* 0x000fe20003fa4070 */
[----:B------:R-:W-:Y:S01]  /*4060*/  @!P6 IMAD.IADD R79, R79, 0x1, -R9 ;  /* 0x000000014f4fe824 */ /* 0x000fe200078e0a09 */
[C---:B------:R-:W-:Y:S01]  /*4070*/  ISETP.GT.U32.AND P6, PT, R9.reuse, R101, PT ;  /* 0x000000650900720c */ /* 0x040fe20003fc4070 */
[----:B------:R-:W-:Y:S02]  /*4080*/  IMAD.MOV R12, RZ, RZ, -R12 ;  /* 0x000000ffff0c7224 */ /* 0x000fe400078e0a0c */
[----:B------:R-:W-:Y:S01]  /*4090*/  @!P3 IMAD.MOV R107, RZ, RZ, -R107 ;  /* 0x000000ffff6bb224 */ /* 0x000fe200078e0a6b */
[----:B------:R-:W-:Y:S01]  /*40a0*/  ISETP.GT.U32.AND P3, PT, R9, R103, PT ;  /* 0x000000670900720c */ /* 0x000fe20003f64070 */
[----:B------:R-:W-:Y:S01]  /*40b0*/  @!P1 IMAD.MOV R77, RZ, RZ, -R77 ;  /* 0x000000ffff4d9224 */ /* 0x000fe200078e0a4d */
[----:B------:R-:W-:Y:S01]  /*40c0*/  ISETP.GE.AND P1, PT, R13, RZ, PT ;  /* 0x000000ff0d00720c */ /* 0x000fe20003f26270 */
[----:B------:R-:W-:Y:S01]  /*40d0*/  IMAD R99, R9, R12, R20 ;  /* 0x0000000c09637224 */ /* 0x000fe200078e0214 */
[----:B------:R-:W-:Y:S01]  /*40e0*/  IABS R13, R16 ;  /* 0x00000010000d7213 */ /* 0x000fe20000000000 */
[----:B------:R-:W-:-:S04]  /*40f0*/  IMAD.HI.U32 R2, R11, R18, RZ ;  /* 0x000000120b027227 */ /* 0x000fc800078e00ff */
[--C-:B------:R-:W-:Y:S02]  /*4100*/  @!P5 IMAD.IADD R81, R81, 0x1, -R9.reuse ;  /* 0x000000015151d824 */ /* 0x100fe400078e0a09 */
[----:B------:R-:W-:Y:S02]  /*4110*/  @!P6 IMAD.IADD R101, R101, 0x1, -R9 ;  /* 0x000000016565e824 */ /* 0x000fe400078e0a09 */
[----:B------:R-:W-:Y:S01]  /*4120*/  @!P0 IMAD.MOV R105, RZ, RZ, -R105 ;  /* 0x000000ffff698224 */ /* 0x000fe200078e0a69 */
[C---:B------:R-:W-:Y:S01]  /*4130*/  ISETP.GT.U32.AND P0, PT, R9.reuse, R81, PT ;  /* 0x000000510900720c */ /* 0x040fe20003f04070 */
[----:B------:R-:W-:Y:S01]  /*4140*/  @!P4 IMAD.MOV R79, RZ, RZ, -R79 ;  /* 0x000000ffff4fc224 */ /* 0x000fe200078e0a4f */
[C---:B------:R-:W-:Y:S01]  /*4150*/  ISETP.GT.U32.AND P4, PT, R9.reuse, R99, PT ;  /* 0x000000630900720c */ /* 0x040fe20003f84070 */
[----:B------:R-:W-:Y:S01]  /*4160*/  IMAD.MOV R2, RZ, RZ, -R2 ;  /* 0x000000ffff027224 */ /* 0x000fe200078e0a02 */
[C---:B------:R-:W-:Y:S01]  /*4170*/  ISETP.GT.U32.AND P6, PT, R9.reuse, R101, PT ;  /* 0x000000650900720c */ /* 0x040fe20003fc4070 */
[----:B------:R-:W-:Y:S01]  /*4180*/  IMAD.MOV.U32 R12, RZ, RZ, R13 ;  /* 0x000000ffff0c7224 */ /* 0x000fe200078e000d */
[----:B------:R-:W-:Y:S01]  /*4190*/  LOP3.LUT R13, R0, 0x13c, RZ, 0xfc, !PT ;  /* 0x0000013c000d7812 */ /* 0x000fe200078efcff */
[----:B------:R-:W-:-:S02]  /*41a0*/  IMAD R83, R9, R2, R18 ;  /* 0x0000000209537224 */ /* 0x000fc400078e0212 */
[----:B------:R-:W-:-:S03]  /*41b0*/  IMAD.HI.U32 R2, R11, R12, RZ ;  /* 0x0000000c0b027227 */ /* 0x000fc600078e00ff */
[----:B------:R-:W-:Y:S01]  /*41c0*/  ISETP.GT.U32.AND P5, PT, R9, R83, PT ;  /* 0x000000530900720c */ /* 0x000fe20003fa4070 */
[--C-:B------:R-:W-:Y:S01]  /*41d0*/  @!P3 IMAD.IADD R103, R103, 0x1, -R9.reuse ;  /* 0x000000016767b824 */ /* 0x100fe200078e0a09 */
[----:B------:R-:W-:Y:S01]  /*41e0*/  ISETP.GE.AND P3, PT, R15, RZ, PT ;  /* 0x000000ff0f00720c */ /* 0x000fe20003f66270 */
[----:B------:R-:W-:Y:S01]  /*41f0*/  IMAD.MOV R2, RZ, RZ, -R2 ;  /* 0x000000ffff027224 */ /* 0x000fe200078e0a02 */
[----:B------:R-:W-:Y:S01]  /*4200*/  LOP3.LUT R15, R0, 0x148, RZ, 0xfc, !PT ;  /* 0x00000148000f7812 */ /* 0x000fe200078efcff */
[--C-:B------:R-:W-:Y:S01]  /*4210*/  @!P0 IMAD.IADD R81, R81, 0x1, -R9.reuse ;  /* 0x0000000151518824 */ /* 0x100fe200078e0a09 */
[----:B------:R-:W-:Y:S01]  /*4220*/  ISETP.GE.AND P0, PT, R21, RZ, PT ;  /* 0x000000ff1500720c */ /* 0x000fe20003f06270 */
[----:B------:R-:W-:Y:S01]  /*4230*/  IMAD R85, R9, R2, R12 ;  /* 0x0000000209557224 */ /* 0x000fe200078e020c */
[----:B------:R-:W-:Y:S01]  /*4240*/  IABS R14, R15 ;  /* 0x0000000f000e7213 */ /* 0x000fe20000000000 */
[--C-:B------:R-:W-:Y:S01]  /*4250*/  @!P4 IMAD.IADD R99, R99, 0x1, -R9.reuse ;  /* 0x000000016363c824 */ /* 0x100fe200078e0a09 */
[----:B------:R-:W-:Y:S01]  /*4260*/  ISETP.GE.AND P4, PT, R16, RZ, PT ;  /* 0x000000ff1000720c */ /* 0x000fe20003f86270 */
[----:B------:R-:W-:Y:S01]  /*4270*/  @!P6 IMAD.IADD R101, R101, 0x1, -R9 ;  /* 0x000000016565e824 */ /* 0x000fe200078e0a09 */
[C---:B------:R-:W-:Y:S01]  /*4280*/  ISETP.GT.U32.AND P6, PT, R9.reuse, R85, PT ;  /* 0x000000550900720c */ /* 0x040fe20003fc4070 */
[----:B------:R-:W-:Y:S01]  /*4290*/  @!P1 IMAD.MOV R81, RZ, RZ, -R81 ;  /* 0x000000ffff519224 */ /* 0x000fe200078e0a51 */
[----:B------:R-:W-:Y:S01]  /*42a0*/  ISETP.GT.U32.AND P1, PT, R9, R99, PT ;  /* 0x000000630900720c */ /* 0x000fe20003f24070 */
[----:B------:R-:W-:Y:S01]  /*42b0*/  IMAD.HI.U32 R2, R11, R14, RZ ;  /* 0x0000000e0b027227 */ /* 0x000fe200078e00ff */
[----:B------:R-:W-:-:S02]  /*42c0*/  LOP3.LUT R12, R0, 0x140, RZ, 0xfc, !PT ;  /* 0x00000140000c7812 */ /* 0x000fc400078efcff */
[C---:B------:R-:W-:Y:S01]  /*42d0*/  LOP3.LUT R21, R0.reuse, 0x128, RZ, 0xfc, !PT ;  /* 0x0000012800157812 */ /* 0x040fe200078efcff */
[----:B------:R-:W-:Y:S01]  /*42e0*/  IMAD.MOV R2, RZ, RZ, -R2 ;  /* 0x000000ffff027224 */ /* 0x000fe200078e0a02 */
[----:B------:R-:W-:Y:S01]  /*42f0*/  IABS R18, R12 ;  /* 0x0000000c00127213 */ /* 0x000fe20000000000 */
[--C-:B------:R-:W-:Y:S02]  /*4300*/  @!P5 IMAD.IADD R83, R83, 0x1, -R9.reuse ;  /* 0x000000015353d824 */ /* 0x100fe400078e0a09 */
[----:B------:R-:W-:Y:S01]  /*4310*/  IMAD R97, R9, R2, R14 ;  /* 0x0000000209617224 */ /* 0x000fe200078e020e */
[----:B------:R-:W-:Y:S01]  /*4320*/  LOP3.LUT R2, R0, 0x144, RZ, 0xfc, !PT ;  /* 0x0000014400027812 */ /* 0x000fe200078efcff */
[--C-:B------:R-:W-:Y:S01]  /*4330*/  @!P6 IMAD.IADD R85, R85, 0x1, -R9.reuse ;  /* 0x000000015555e824 */ /* 0x100fe200078e0a09 */
[----:B------:R-:W-:Y:S01]  /*4340*/  ISETP.GT.U32.AND P5, PT, R9, R83, PT ;  /* 0x000000530900720c */ /* 0x000fe20003fa4070 */
[----:B------:R-:W-:Y:S01]  /*4350*/  @!P1 IMAD.IADD R99, R99, 0x1, -R9 ;  /* 0x0000000163639824 */ /* 0x000fe200078e0a09 */
[C---:B------:R-:W-:Y:S01]  /*4360*/  ISETP.GT.U32.AND P1, PT, R9.reuse, R97, PT ;  /* 0x000000610900720c */ /* 0x040fe20003f24070 */
[----:B------:R-:W-:Y:S01]  /*4370*/  @!P2 IMAD.MOV R103, RZ, RZ, -R103 ;  /* 0x000000ffff67a224 */ /* 0x000fe200078e0a67 */
[----:B------:R-:W-:Y:S01]  /*4380*/  ISETP.GT.U32.AND P6, PT, R9, R85, PT ;  /* 0x000000550900720c */ /* 0x000fe20003fc4070 */
[----:B------:R-:W-:Y:S01]  /*4390*/  @!P0 IMAD.MOV R99, RZ, RZ, -R99 ;  /* 0x000000ffff638224 */ /* 0x000fe200078e0a63 */
[----:B------:R-:W-:Y:S01]  /*43a0*/  ISETP.GE.AND P2, PT, R19, RZ, PT ;  /* 0x000000ff1300720c */ /* 0x000fe20003f46270 */
[----:B------:R-:W-:Y:S01]  /*43b0*/  @!P3 IMAD.MOV R101, RZ, RZ, -R101 ;  /* 0x000000ffff65b224 */ /* 0x000fe200078e0a65 */
[----:B------:R-:W-:-:S02]  /*43c0*/  ISETP.GE.AND P0, PT, R13, RZ, PT ;  /* 0x000000ff0d00720c */ /* 0x000fc40003f06270 */
[----:B------:R-:W-:Y:S02]  /*43d0*/  LOP3.LUT R14, R0, 0x138, RZ, 0xfc, !PT ;  /* 0x00000138000e7812 */ /* 0x000fe400078efcff */
[----:B------:R-:W-:Y:S01]  /*43e0*/  IABS R16, R2 ;  /* 0x0000000200107213 */ /* 0x000fe20000000000 */
[--C-:B------:R-:W-:Y:S01]  /*43f0*/  @!P5 IMAD.IADD R83, R83, 0x1, -R9.reuse ;  /* 0x000000015353d824 */ /* 0x100fe200078e0a09 */
[----:B------:R-:W-:Y:S01]  /*4400*/  IABS R13, R13 ;  /* 0x0000000d000d7213 */ /* 0x000fe20000000000 */
[--C-:B------:R-:W-:Y:S01]  /*4410*/  @!P1 IMAD.IADD R97, R97, 0x1, -R9.reuse ;  /* 0x0000000161619824 */ /* 0x100fe200078e0a09 */
[----:B------:R-:W-:Y:S01]  /*4420*/  ISETP.GE.AND P3, PT, R2, RZ, PT ;  /* 0x000000ff0200720c */ /* 0x000fe20003f66270 */
[----:B------:R-:W-:Y:S01]  /*4430*/  @!P6 IMAD.IADD R85, R85, 0x1, -R9 ;  /* 0x000000015555e824 */ /* 0x000fe200078e0a09 */
[----:B------:R-:W-:Y:S01]  /*4440*/  ISETP.GE.AND P6, PT, R14, RZ, PT ;  /* 0x000000ff0e00720c */ /* 0x000fe20003fc6270 */
[----:B------:R-:W-:Y:S01]  /*4450*/  IMAD.HI.U32 R2, R11, R16, RZ ;  /* 0x000000100b027227 */ /* 0x000fe200078e00ff */
[----:B------:R-:W-:-:S02]  /*4460*/  IABS R20, R14 ;  /* 0x0000000e00147213 */ /* 0x000fc40000000000 */
[----:B------:R-:W-:Y:S01]  /*4470*/  ISETP.GT.U32.AND P1, PT, R9, R97, PT ;  /* 0x000000610900720c */ /* 0x000fe20003f24070 */
[----:B------:R-:W-:Y:S01]  /*4480*/  IMAD.MOV.U32 R14, RZ, RZ, R13 ;  /* 0x000000ffff0e7224 */ /* 0x000fe200078e000d */
[----:B------:R-:W-:Y:S01]  /*4490*/  ISETP.GE.AND P5, PT, R15, RZ, PT ;  /* 0x000000ff0f00720c */ /* 0x000fe20003fa6270 */
[----:B------:R-:W-:Y:S01]  /*44a0*/  @!P2 IMAD.MOV R83, RZ, RZ, -R83 ;  /* 0x000000ffff53a224 */ /* 0x000fe200078e0a53 */
[----:B------:R-:W-:Y:S01]  /*44b0*/  ISETP.GE.AND P2, PT, R12, RZ, PT ;  /* 0x000000ff0c00720c */ /* 0x000fe20003f46270 */
[----:B------:R-:W-:Y:S01]  /*44c0*/  IMAD.MOV R87, RZ, RZ, -R2 ;  /* 0x000000ffff577224 */ /* 0x000fe200078e0a02 */
[----:B------:R-:W-:Y:S01]  /*44d0*/  LOP3.LUT R19, R0, 0x130, RZ, 0xfc, !PT ;  /* 0x0000013000137812 */ /* 0x000fe200078efcff */
[----:B------:R-:W-:Y:S01]  /*44e0*/  IMAD.HI.U32 R12, R11, R14, RZ ;  /* 0x0000000e0b0c7227 */ /* 0x000fe200078e00ff */
[----:B------:R-:W-:-:S03]  /*44f0*/  IABS R15, R21 ;  /* 0x00000015000f7213 */ /* 0x000fc60000000000 */
[C---:B------:R-:W-:Y:S01]  /*4500*/  IMAD R87, R9.reuse, R87, R16 ;  /* 0x0000005709577224 */ /* 0x040fe200078e0210 */
[----:B------:R-:W-:Y:S01]  /*4510*/  IABS R16, R19 ;  /* 0x0000001300107213 */ /* 0x000fe20000000000 */
[----:B------:R-:W-:Y:S02]  /*4520*/  IMAD.MOV R12, RZ, RZ, -R12 ;  /* 0x000000ffff0c7224 */ /* 0x000fe400078e0a0c */
[----:B------:R-:W-:Y:S01]  /*4530*/  @!P4 IMAD.MOV R85, RZ, RZ, -R85 ;  /* 0x000000ffff55c224 */ /* 0x000fe200078e0a55 */
[----:B------:R-:W-:Y:S01]  /*4540*/  ISETP.GT.U32.AND P4, PT, R9, R87, PT ;  /* 0x000000570900720c */ /* 0x000fe20003f84070 */
[----:B------:R-:W-:Y:S02]  /*4550*/  @!P1 IMAD.IADD R97, R97, 0x1, -R9 ;  /* 0x0000000161619824 */ /* 0x000fe400078e0a09 */
[----:B------:R-:W-:Y:S01]  /*4560*/  IMAD R89, R9, R12, R14 ;  /* 0x0000000c09597224 */ /* 0x000fe200078e020e */
[----:B------:R-:W-:Y:S01]  /*4570*/  IABS R14, R17 ;  /* 0x00000011000e7213 */ /* 0x000fe20000000000 */
[----:B------:R-:W-:-:S02]  /*4580*/  @!P5 IMAD.MOV R97, RZ, RZ, -R97 ;  /* 0x000000ffff61d224 */ /* 0x000fc400078e0a61 */
[----:B------:R-:W-:Y:S01]  /*4590*/  IMAD.HI.U32 R2, R11, R18, RZ ;  /* 0x000000120b027227 */ /* 0x000fe200078e00ff */
[----:B------:R-:W-:-:S03]  /*45a0*/  ISETP.GT.U32.AND P5, PT, R9, R89, PT ;  /* 0x000000590900720c */ /* 0x000fc60003fa4070 */
[----:B------:R-:W-:Y:S02]  /*45b0*/  IMAD.MOV R95, RZ, RZ, -R2 ;  /* 0x000000ffff5f7224 */ /* 0x000fe400078e0a02 */
[----:B------:R-:W-:Y:S02]  /*45c0*/  @!P4 IMAD.IADD R87, R87, 0x1, -R9 ;  /* 0x000000015757c824 */ /* 0x000fe400078e0a09 */
[----:B------:R-:W-:-:S03]  /*45d0*/  IMAD.HI.U32 R2, R11, R20, RZ ;  /* 0x000000140b027227 */ /* 0x000fc600078e00ff */
[C---:B------:R-:W-:Y:S01]  /*45e0*/  ISETP.GT.U32.AND P4, PT, R9.reuse, R87, PT ;  /* 0x000000570900720c */ /* 0x040fe20003f84070 */
[----:B------:R-:W-:Y:S02]  /*45f0*/  IMAD R95, R9, R95, R18 ;  /* 0x0000005f095f7224 */ /* 0x000fe400078e0212 */
[----:B------:R-:W-:Y:S02]  /*4600*/  @!P5 IMAD.IADD R89, R89, 0x1, -R9 ;  /* 0x000000015959d824 */ /* 0x000fe400078e0a09 */
[----:B------:R-:W-:Y:S01]  /*4610*/  IMAD.MOV R2, RZ, RZ, -R2 ;  /* 0x000000ffff027224 */ /* 0x000fe200078e0a02 */
[----:B------:R-:W-:Y:S01]  /*4620*/  ISETP.GT.U32.AND P1, PT, R9, R95, PT ;  /* 0x0000005f0900720c */ /* 0x000fe20003f24070 */
[----:B------:R-:W-:Y:S01]  /*4630*/  IMAD.HI.U32 R12, R11, R16, RZ ;  /* 0x000000100b0c7227 */ /* 0x000fe200078e00ff */
[----:B------:R-:W-:-:S03]  /*4640*/  ISETP.GT.U32.AND P5, PT, R9, R89, PT ;  /* 0x000000590900720c */ /* 0x000fc60003fa4070 */
[----:B------:R-:W-:Y:S01]  /*4650*/  IMAD R93, R9, R2, R20 ;  /* 0x00000002095d7224 */ /* 0x000fe200078e0214 */
[----:B------:R-:W-:Y:S01]  /*4660*/  LOP3.LUT R20, R0, 0x12c, RZ, 0xfc, !PT ;  /* 0x0000012c00147812 */ /* 0x000fe200078efcff */
[----:B------:R-:W-:Y:S02]  /*4670*/  IMAD.MOV R12, RZ, RZ, -R12 ;  /* 0x000000ffff0c7224 */ /* 0x000fe400078e0a0c */
[----:B------:R-:W-:Y:S01]  /*4680*/  @!P4 IMAD.IADD R87, R87, 0x1, -R9 ;  /* 0x000000015757c824 */ /* 0x000fe200078e0a09 */
[C---:B------:R-:W-:Y:S01]  /*4690*/  ISETP.GT.U32.AND P4, PT, R9.reuse, R93, PT ;  /* 0x0000005d0900720c */ /* 0x040fe20003f84070 */
[----:B------:R-:W-:Y:S01]  /*46a0*/  IMAD R165, R9, R12, R16 ;  /* 0x0000000c09a57224 */ /* 0x000fe200078e0210 */
[----:B------:R-:W-:Y:S01]  /*46b0*/  IABS R13, R20 ;  /* 0x00000014000d7213 */ /* 0x000fe20000000000 */
[----:B------:R-:W-:-:S04]  /*46c0*/  IMAD.HI.U32 R2, R11, R14, RZ ;  /* 0x0000000e0b027227 */ /* 0x000fc800078e00ff */
[--C-:B------:R-:W-:Y:S01]  /*46d0*/  @!P5 IMAD.IADD R89, R89, 0x1, -R9.reuse ;  /* 0x000000015959d824 */ /* 0x100fe200078e0a09 */
[----:B------:R-:W-:Y:S01]  /*46e0*/  ISETP.GT.U32.AND P5, PT, R9, R165, PT ;  /* 0x000000a50900720c */ /* 0x000fe20003fa4070 */
[----:B------:R-:W-:Y:S02]  /*46f0*/  IMAD.MOV R2, RZ, RZ, -R2 ;  /* 0x000000ffff027224 */ /* 0x000fe400078e0a02 */
[----:B------:R-:W-:Y:S02]  /*4700*/  @!P1 IMAD.IADD R95, R95, 0x1, -R9 ;  /* 0x000000015f5f9824 */ /* 0x000fe400078e0a09 */
[C---:B------:R-:W-:Y:S02]  /*4710*/  IMAD R91, R9.reuse, R2, R14 ;  /* 0x00000002095b7224 */ /* 0x040fe400078e020e */
[----:B------:R-:W-:Y:S01]  /*4720*/  IMAD.MOV.U32 R14, RZ, RZ, R13 ;  /* 0x000000ffff0e7224 */ /* 0x000fe200078e000d */
[----:B------:R-:W-:Y:S01]  /*4730*/  ISETP.GT.U32.AND P1, PT, R9, R95, PT ;  /* 0x0000005f0900720c */ /* 0x000fe20003f24070 */
[----:B------:R-:W-:Y:S01]  /*4740*/  @!P4 IMAD.IADD R93, R93, 0x1, -R9 ;  /* 0x000000015d5dc824 */ /* 0x000fe200078e0a09 */
[----:B------:R-:W-:Y:S01]  /*4750*/  LOP3.LUT R13, R0, 0x124, RZ, 0xfc, !PT ;  /* 0x00000124000d7812 */ /* 0x000fe200078efcff */
[----:B------:R-:W-:Y:S01]  /*4760*/  IMAD.HI.U32 R2, R11, R14, RZ ;  /* 0x0000000e0b027227 */ /* 0x000fe200078e00ff */
[----:B------:R-:W-:-:S02]  /*4770*/  ISETP.GE.AND P4, PT, R17, RZ, PT ;  /* 0x000000ff1100720c */ /* 0x000fc40003f86270 */
[----:B------:R-:W-:Y:S01]  /*4780*/  IABS R18, R13 ;  /* 0x0000000d00127213 */ /* 0x000fe20000000000 */
[----:B------:R-:W-:Y:S01]  /*4790*/  @!P3 IMAD.MOV R87, RZ, RZ, -R87 ;  /* 0x000000ffff57b224 */ /* 0x000fe200078e0a57 */
[----:B------:R-:W-:Y:S01]  /*47a0*/  ISETP.GT.U32.AND P3, PT, R9, R93, PT ;  /* 0x0000005d0900720c */ /* 0x000fe20003f64070 */
[----:B------:R-:W-:Y:S01]  /*47b0*/  @!P5 IMAD.IADD R165, R165, 0x1, -R9 ;  /* 0x00000001a5a5d824 */ /* 0x000fe200078e0a09 */
[C---:B------:R-:W-:Y:S01]  /*47c0*/  LOP3.LUT R17, R0.reuse, 0x11c, RZ, 0xfc, !PT ;  /* 0x0000011c00117812 */ /* 0x040fe200078efcff */
[----:B------:R-:W-:Y:S02]  /*47d0*/  IMAD.MOV R2, RZ, RZ, -R2 ;  /* 0x000000ffff027224 */ /* 0x000fe400078e0a02 */
[----:B------:R-:W-:Y:S01]  /*47e0*/  IMAD.MOV.U32 R16, RZ, RZ, R15 ;  /* 0x000000ffff107224 */ /* 0x000fe200078e000f */
[C---:B------:R-:W-:Y:S01]  /*47f0*/  ISETP.GT.U32.AND P5, PT, R9.reuse, R165, PT ;  /* 0x000000a50900720c */ /* 0x040fe20003fa4070 */
[----:B------:R-:W-:Y:S01]  /*4800*/  IMAD R159, R9, R2, R14 ;  /* 0x00000002099f7224 */ /* 0x000fe200078e020e */
[----:B------:R-:W-:Y:S01]  /*4810*/  LOP3.LUT R15, R0, 0x120, RZ, 0xfc, !PT ;  /* 0x00000120000f7812 */ /* 0x000fe200078efcff */
[----:B------:R-:W-:Y:S01]  /*4820*/  IMAD.HI.U32 R12, R11, R16, RZ ;  /* 0x000000100b0c7227 */ /* 0x000fe200078e00ff */
[----:B------:R-:W-:-:S03]  /*4830*/  IABS R14, R17 ;  /* 0x00000011000e7213 */ /* 0x000fc60000000000 */
[----:B------:R-:W-:-:S04]  /*4840*/  IMAD.HI.U32 R2, R11, R18, RZ ;  /* 0x000000120b027227 */ /* 0x000fc800078e00ff */
[--C-:B------:R-:W-:Y:S01]  /*4850*/  @!P1 IMAD.IADD R95, R95, 0x1, -R9.reuse ;  /* 0x000000015f5f9824 */ /* 0x100fe200078e0a09 */
[C---:B------:R-:W-:Y:S01]  /*4860*/  ISETP.GT.U32.AND P1, PT, R9.reuse, R91, PT ;  /* 0x0000005b0900720c */ /* 0x040fe20003f24070 */
[----:B------:R-:W-:Y:S02]  /*4870*/  IMAD.MOV R12, RZ, RZ, -R12 ;  /* 0x000000ffff0c7224 */ /* 0x000fe400078e0a0c */
[----:B------:R-:W-:Y:S02]  /*4880*/  IMAD.MOV R2, RZ, RZ, -R2 ;  /* 0x000000ffff027224 */ /* 0x000fe400078e0a02 */
[----:B------:R-:W-:Y:S01]  /*4890*/  IMAD R163, R9, R12, R16 ;  /* 0x0000000c09a37224 */ /* 0x000fe200078e0210 */
[----:B------:R-:W-:Y:S01]  /*48a0*/  IABS R12, R15 ;  /* 0x0000000f000c7213 */ /* 0x000fe20000000000 */
[----:B------:R-:W-:Y:S01]  /*48b0*/  @!P3 IMAD.IADD R93, R93, 0x1, -R9 ;  /* 0x000000015d5db824 */ /* 0x000fe200078e0a09 */
[C---:B------:R-:W-:Y:S01]  /*48c0*/  ISETP.GT.U32.AND P3, PT, R9.reuse, R159, PT ;  /* 0x0000009f0900720c */ /* 0x040fe20003f64070 */
[----:B------:R-:W-:-:S02]  /*48d0*/  IMAD R161, R9, R2, R18 ;  /* 0x0000000209a17224 */ /* 0x000fc400078e0212 */
[----:B------:R-:W-:Y:S01]  /*48e0*/  @!P6 IMAD.MOV R93, RZ, RZ, -R93 ;  /* 0x000000ffff5de224 */ /* 0x000fe200078e0a5d */
[----:B------:R-:W-:Y:S01]  /*48f0*/  ISETP.GT.U32.AND P6, PT, R9, R163, PT ;  /* 0x000000a30900720c */ /* 0x000fe20003fc4070 */
[--C-:B------:R-:W-:Y:S01]  /*4900*/  @!P5 IMAD.IADD R165, R165, 0x1, -R9.reuse ;  /* 0x00000001a5a5d824 */ /* 0x100fe200078e0a09 */
[----:B------:R-:W-:Y:S01]  /*4910*/  ISETP.GT.U32.AND P5, PT, R9, R161, PT ;  /* 0x000000a10900720c */ /* 0x000fe20003fa4070 */
[----:B------:R-:W-:Y:S01]  /*4920*/  @!P1 IMAD.IADD R91, R91, 0x1, -R9 ;  /* 0x000000015b5b9824 */ /* 0x000fe200078e0a09 */
[----:B------:R-:W-:Y:S01]  /*4930*/  ISETP.GE.AND P1, PT, R19, RZ, PT ;  /* 0x000000ff1300720c */ /* 0x000fe20003f26270 */
[----:B------:R-:W-:Y:S01]  /*4940*/  @!P2 IMAD.MOV R95, RZ, RZ, -R95 ;  /* 0x000000ffff5fa224 */ /* 0x000fe200078e0a5f */
[C---:B------:R-:W-:Y:S01]  /*4950*/  LOP3.LUT R19, R0.reuse, 0x114, RZ, 0xfc, !PT ;  /* 0x0000011400137812 */ /* 0x040fe200078efcff */
[----:B------:R-:W-:Y:S01]  /*4960*/  IMAD.HI.U32 R2, R11, R12, RZ ;  /* 0x0000000c0b027227 */ /* 0x000fe200078e00ff */
[----:B------:R-:W-:Y:S02]  /*4970*/  ISETP.GT.U32.AND P2, PT, R9, R91, PT ;  /* 0x0000005b0900720c */ /* 0x000fe40003f44070 */
[----:B------:R-:W-:Y:S01]  /*4980*/  IABS R18, R19 ;  /* 0x0000001300127213 */ /* 0x000fe20000000000 */
[--C-:B------:R-:W-:Y:S01]  /*4990*/  @!P3 IMAD.IADD R159, R159, 0x1, -R9.reuse ;  /* 0x000000019f9fb824 */ /* 0x100fe200078e0a09 */
[----:B------:R-:W-:Y:S01]  /*49a0*/  ISETP.GE.AND P3, PT, R13, RZ, PT ;  /* 0x000000ff0d00720c */ /* 0x000fe20003f66270 */
[--C-:B------:R-:W-:Y:S01]  /*49b0*/  @!P6 IMAD.IADD R163, R163, 0x1, -R9.reuse ;  /* 0x00000001a3a3e824 */ /* 0x100fe200078e0a09 */
[----:B------:R-:W-:Y:S01]  /*49c0*/  LOP3.LUT R13, R0, 0x118, RZ, 0xfc, !PT ;  /* 0x00000118000d7812 */ /* 0x000fe200078efcff */
[----:B------:R-:W-:Y:S01]  /*49d0*/  @!P5 IMAD.IADD R161, R161, 0x1, -R9 ;  /* 0x00000001a1a1d824 */ /* 0x000fe200078e0a09 */
[----:B------:R-:W-:Y:S01]  /*49e0*/  ISETP.GT.U32.AND P6, PT, R9, R159, PT ;  /* 0x0000009f0900720c */ /* 0x000fe20003fc4070 */
[----:B------:R-:W-:Y:S01]  /*49f0*/  IMAD.MOV R167, RZ, RZ, -R2 ;  /* 0x000000ffffa77224 */ /* 0x000fe200078e0a02 */
[----:B------:R-:W-:Y:S01]  /*4a00*/  IABS R16, R13 ;  /* 0x0000000d00107213 */ /* 0x000fe20000000000 */
[----:B------:R-:W-:Y:S01]  /*4a10*/  IMAD.HI.U32 R2, R11, R14, RZ ;  /* 0x0000000e0b027227 */ /* 0x000fe200078e00ff */
[----:B------:R-:W-:-:S03]  /*4a20*/  ISETP.GT.U32.AND P5, PT, R9, R161, PT ;  /* 0x000000a10900720c */ /* 0x000fc60003fa4070 */
[----:B------:R-:W-:Y:S01]  /*4a30*/  @!P2 IMAD.IADD R91, R91, 0x1, -R9 ;  /* 0x000000015b5ba824 */ /* 0x000fe200078e0a09 */
[----:B------:R-:W-:Y:S01]  /*4a40*/  ISETP.GE.AND P2, PT, R21, RZ, PT ;  /* 0x000000ff1500720c */ /* 0x000fe20003f46270 */
[C---:B------:R-:W-:Y:S01]  /*4a50*/  IMAD R167, R9.reuse, R167, R12 ;  /* 0x000000a709a77224 */ /* 0x040fe200078e020c */
[----:B------:R-:W-:Y:S01]  /*4a60*/  LOP3.LUT R21, R0, 0xe0, RZ, 0xfc, !PT ;  /* 0x000000e000157812 */ /* 0x000fe200078efcff */
[----:B------:R-:W-:Y:S02]  /*4a70*/  IMAD.MOV R2, RZ, RZ, -R2 ;  /* 0x000000ffff027224 */ /* 0x000fe400078e0a02 */
[----:B------:R-:W-:Y:S01]  /*4a80*/  @!P4 IMAD.MOV R91, RZ, RZ, -R91 ;  /* 0x000000ffff5bc224 */ /* 0x000fe200078e0a5b */
[----:B------:R-:W-:Y:S01]  /*4a90*/  ISETP.GT.U32.AND P4, PT, R9, R163, PT ;  /* 0x000000a30900720c */ /* 0x000fe20003f84070 */
[----:B------:R-:W-:Y:S01]  /*4aa0*/  @!P6 IMAD.IADD R159, R159, 0x1, -R9 ;  /* 0x000000019f9fe824 */ /* 0x000fe200078e0a09 */
[C---:B------:R-:W-:Y:S01]  /*4ab0*/  ISETP.GT.U32.AND P6, PT, R9.reuse, R167, PT ;  /* 0x000000a70900720c */ /* 0x040fe20003fc4070 */
[----:B------:R-:W-:-:S02]  /*4ac0*/  IMAD R169, R9, R2, R14 ;  /* 0x0000000209a97224 */ /* 0x000fc400078e020e */
[----:B------:R-:W-:Y:S02]  /*4ad0*/  @!P5 IMAD.IADD R161, R161, 0x1, -R9 ;  /* 0x00000001a1a1d824 */ /* 0x000fe400078e0a09 */
[----:B------:R-:W-:Y:S01]  /*4ae0*/  @!P0 IMAD.MOV R89, RZ, RZ, -R89 ;  /* 0x000000ffff598224 */ /* 0x000fe200078e0a59 */
[----:B------:R-:W-:Y:S01]  /*4af0*/  ISETP.GT.U32.AND P5, PT, R9, R169, PT ;  /* 0x000000a90900720c */ /* 0x000fe20003fa4070 */
[----:B------:R-:W-:Y:S01]  /*4b00*/  IMAD.HI.U32 R2, R11, R16, RZ ;  /* 0x000000100b027227 */ /* 0x000fe200078e00ff */
[----:B------:R-:W-:Y:S02]  /*4b10*/  ISETP.GE.AND P0, PT, R20, RZ, PT ;  /* 0x000000ff1400720c */ /* 0x000fe40003f06270 */
[C---:B------:R-:W-:Y:S01]  /*4b20*/  LOP3.LUT R20, R0.reuse, 0xf0, RZ, 0xfc, !PT ;  /* 0x000000f000147812 */ /* 0x040fe200078efcff */
[----:B------:R-:W-:Y:S01]  /*4b30*/  @!P4 IMAD.IADD R163, R163, 0x1, -R9 ;  /* 0x00000001a3a3c824 */ /* 0x000fe200078e0a09 */
[----:B------:R-:W-:Y:S01]  /*4b40*/  ISETP.GE.AND P4, PT, R15, RZ, PT ;  /* 0x000000ff0f00720c */ /* 0x000fe20003f86270 */
[----:B------:R-:W-:Y:S01]  /*4b50*/  IMAD.HI.U32 R12, R11, R18, RZ ;  /* 0x000000120b0c7227 */ /* 0x000fe200078e00ff */
[----:B------:R-:W-:-:S03]  /*4b60*/  LOP3.LUT R15, R0, 0x110, RZ, 0xfc, !PT ;  /* 0x00000110000f7812 */ /* 0x000fc600078efcff */
[--C-:B------:R-:W-:Y:S01]  /*4b70*/  @!P6 IMAD.IADD R167, R167, 0x1, -R9.reuse ;  /* 0x00000001a7a7e824 */ /* 0x100fe200078e0a09 */
[----:B------:R-:W-:Y:S01]  /*4b80*/  ISETP.GE.AND P6, PT, R17, RZ, PT ;  /* 0x000000ff1100720c */ /* 0x000fe20003fc6270 */
[----:B------:R-:W-:Y:S01]  /*4b90*/  IMAD.MOV R2, RZ, RZ, -R2 ;  /* 0x000000ffff027224 */ /* 0x000fe200078e0a02 */
[----:B------:R-:W-:Y:S01]  /*4ba0*/  LOP3.LUT R17, R0, 0x10c, RZ, 0xfc, !PT ;  /* 0x0000010c00117812 */ /* 0x000fe200078efcff */
[----:B------:R-:W-:Y:S01]  /*4bb0*/  IMAD.MOV R12, RZ, RZ, -R12 ;  /* 0x000000ffff0c7224 */ /* 0x000fe200078e0a0c */
[----:B------:R-:W-:Y:S01]  /*4bc0*/  IABS R14, R15 ;  /* 0x0000000f000e7213 */ /* 0x000fe20000000000 */
[----:B------:R-:W-:Y:S01]  /*4bd0*/  @!P5 IMAD.IADD R169, R169, 0x1, -R9 ;  /* 0x00000001a9a9d824 */ /* 0x000fe200078e0a09 */
[C---:B------:R-:W-:Y:S01]  /*4be0*/  ISETP.GT.U32.AND P5, PT, R9.reuse, R167, PT ;  /* 0x000000a70900720c */ /* 0x040fe20003fa4070 */
[C---:B------:R-:W-:Y:S01]  /*4bf0*/  IMAD R171, R9.reuse, R2, R16 ;  /* 0x0000000209ab7224 */ /* 0x040fe200078e0210 */
[----:B------:R-:W-:Y:S01]  /*4c00*/  IABS R16, R17 ;  /* 0x0000001100107213 */ /* 0x000fe20000000000 */
[----:B------:R-:W-:-:S02]  /*4c10*/  IMAD R173, R9, R12, R18 ;  /* 0x0000000c09ad7224 */ /* 0x000fc400078e0212 */
[----:B------:R-:W-:Y:S01]  /*4c20*/  @!P0 IMAD.MOV R159, RZ, RZ, -R159 ;  /* 0x000000ffff9f8224 */ /* 0x000fe200078e0a9f */
[----:B------:R-:W-:Y:S01]  /*4c30*/  ISETP.GT.U32.AND P0, PT, R9, R169, PT ;  /* 0x000000a90900720c */ /* 0x000fe20003f04070 */
[----:B------:R-:W-:-:S04]  /*4c40*/  IMAD.HI.U32 R2, R11, R14, RZ ;  /* 0x0000000e0b027227 */ /* 0x000fc800078e00ff */
[----:B------:R-:W-:Y:S01]  /*4c50*/  @!P2 IMAD.MOV R163, RZ, RZ, -R163 ;  /* 0x000000ffffa3a224 */ /* 0x000fe200078e0aa3 */
[C---:B------:R-:W-:Y:S01]  /*4c60*/  ISETP.GT.U32.AND P2, PT, R9.reuse, R173, PT ;  /* 0x000000ad0900720c */ /* 0x040fe20003f44070 */
[----:B------:R-:W-:Y:S01]  /*4c70*/  @!P1 IMAD.MOV R165, RZ, RZ, -R165 ;  /* 0x000000ffffa59224 */ /* 0x000fe200078e0aa5 */
[----:B------:R-:W-:Y:S01]  /*4c80*/  ISETP.GT.U32.AND P1, PT, R9, R171, PT ;  /* 0x000000ab0900720c */ /* 0x000fe20003f24070 */
[----:B------:R-:W-:-:S04]  /*4c90*/  IMAD.HI.U32 R12, R11, R16, RZ ;  /* 0x000000100b0c7227 */ /* 0x000fc800078e00ff */
[----:B------:R-:W-:Y:S02]  /*4ca0*/  IMAD.MOV R2, RZ, RZ, -R2 ;  /* 0x000000ffff027224 */ /* 0x000fe400078e0a02 */
[--C-:B------:R-:W-:Y:S01]  /*4cb0*/  @!P5 IMAD.IADD R167, R167, 0x1, -R9.reuse ;  /* 0x00000001a7a7d824 */ /* 0x100fe200078e0a09 */
[----:B------:R-:W-:Y:S01]  /*4cc0*/  ISETP.GE.AND P5, PT, R19, RZ, PT ;  /* 0x000000ff1300720c */ /* 0x000fe20003fa6270 */
[----:B------:R-:W-:Y:S01]  /*4cd0*/  IMAD.MOV R12, RZ, RZ, -R12 ;  /* 0x000000ffff0c7224 */ /* 0x000fe200078e0a0c */
[C---:B------:R-:W-:Y:S01]  /*4ce0*/  LOP3.LUT R19, R0.reuse, 0xf4, RZ, 0xfc, !PT ;  /* 0x000000f400137812 */ /* 0x040fe200078efcff */
[----:B------:R-:W-:Y:S02]  /*4cf0*/  IMAD R175, R9, R2, R14 ;  /* 0x0000000209af7224 */ /* 0x000fe400078e020e */
[----:B------:R-:W-:Y:S01]  /*4d00*/  @!P0 IMAD.IADD R169, R169, 0x1, -R9 ;  /* 0x00000001a9a98824 */ /* 0x000fe200078e0a09 */
[----:B------:R-:W-:Y:S01]  /*4d10*/  ISETP.GE.AND P0, PT, R15, RZ, PT ;  /* 0x000000ff0f00720c */ /* 0x000fe20003f06270 */
[C---:B------:R-:W-:Y:S01]  /*4d20*/  IMAD R177, R9.reuse, R12, R16 ;  /* 0x0000000c09b17224 */ /* 0x040fe200078e0210 */
[C---:B------:R-:W-:Y:S01]  /*4d30*/  LOP3.LUT R12, R0.reuse, 0x108, RZ, 0xfc, !PT ;  /* 0x00000108000c7812 */ /* 0x040fe200078efcff */
[----:B------:R-:W-:Y:S01]  /*4d40*/  @!P4 IMAD.MOV R167, RZ, RZ, -R167 ;  /* 0x000000ffffa7c224 */ /* 0x000fe200078e0aa7 */
[----:B------:R-:W-:Y:S01]  /*4d50*/  ISETP.GT.U32.AND P4, PT, R9, R175, PT ;  /* 0x000000af0900720c */ /* 0x000fe20003f84070 */
[----:B------:R-:W-:Y:S01]  /*4d60*/  @!P2 IMAD.IADD R173, R173, 0x1, -R9 ;  /* 0x00000001adada824 */ /* 0x000fe200078e0a09 */
[----:B------:R-:W-:Y:S01]  /*4d70*/  LOP3.LUT R15, R0, 0x104, RZ, 0xfc, !PT ;  /* 0x00000104000f7812 */ /* 0x000fe200078efcff */
[----:B------:R-:W-:Y:S01]  /*4d80*/  @!P6 IMAD.MOV R169, RZ, RZ, -R169 ;  /* 0x000000ffffa9e224 */ /* 0x000fe200078e0aa9 */
[----:B------:R-:W-:Y:S01]  /*4d90*/  ISETP.GT.U32.AND P6, PT, R9, R177, PT ;  /* 0x000000b10900720c */ /* 0x000fe20003fc4070 */
[----:B------:R-:W-:Y:S01]  /*4da0*/  @!P1 IMAD.IADD R171, R171, 0x1, -R9 ;  /* 0x00000001abab9824 */ /* 0x000fe200078e0a09 */
[----:B------:R-:W-:Y:S01]  /*4db0*/  ISETP.GT.U32.AND P2, PT, R9, R173, PT ;  /* 0x000000ad0900720c */ /* 0x000fe20003f44070 */
[----:B------:R-:W-:Y:S01]  /*4dc0*/  @!P3 IMAD.MOV R161, RZ, RZ, -R161 ;  /* 0x000000ffffa1b224 */ /* 0x000fe200078e0aa1 */
[----:B------:R-:W-:-:S02]  /*4dd0*/  IABS R14, R12 ;  /* 0x0000000c000e7213 */ /* 0x000fc40000000000 */
[----:B------:R-:W-:Y:S02]  /*4de0*/  ISETP.GT.U32.AND P1, PT, R9, R171, PT ;  /* 0x000000ab0900720c */ /* 0x000fe40003f24070 */
[----:B------:R-:W-:Y:S01]  /*4df0*/  IABS R16, R15 ;  /* 0x0000000f00107213 */ /* 0x000fe20000000000 */
[----:B------:R-:W-:Y:S01]  /*4e00*/  @!P4 IMAD.IADD R175, R175, 0x1, -R9 ;  /* 0x00000001afafc824 */ /* 0x000fe200078e0a09 */
[----:B------:R-:W-:Y:S01]  /*4e10*/  ISETP.GE.AND P3, PT, R13, RZ, PT ;  /* 0x000000ff0d00720c */ /* 0x000fe20003f66270 */
[----:B------:R-:W-:-:S03]  /*4e20*/  IMAD.HI.U32 R2, R11, R14, RZ ;  /* 0x0000000e0b027227 */ /* 0x000fc600078e00ff */
[----:B------:R-:W-:Y:S01]  /*4e30*/  ISETP.GT.U32.AND P4, PT, R9, R175, PT ;  /* 0x000000af0900720c */ /* 0x000fe20003f84070 */
[--C-:B------:R-:W-:Y:S02]  /*4e40*/  @!P6 IMAD.IADD R177, R177, 0x1, -R9.reuse ;  /* 0x00000001b1b1e824 */ /* 0x100fe400078e0a09 */
[--C-:B------:R-:W-:Y:S01]  /*4e50*/  @!P2 IMAD.IADD R173, R173, 0x1, -R9.reuse ;  /* 0x00000001adada824 */ /* 0x100fe200078e0a09 */
[----:B------:R-:W-:Y:S01]  /*4e60*/  ISETP.GE.AND P2, PT, R12, RZ, PT ;  /* 0x000000ff0c00720c */ /* 0x000fe20003f46270 */
[----:B------:R-:W-:Y:S01]  /*4e70*/  @!P1 IMAD.IADD R171, R171, 0x1, -R9 ;  /* 0x00000001abab9824 */ /* 0x000fe200078e0a09 */
[----:B------:R-:W-:Y:S01]  /*4e80*/  ISETP.GT.U32.AND P6, PT, R9, R177, PT ;  /* 0x000000b10900720c */ /* 0x000fe20003fc4070 */
[----:B------:R-:W-:Y:S01]  /*4e90*/  IMAD.HI.U32 R12, R11, R16, RZ ;  /* 0x000000100b0c7227 */ /* 0x000fe200078e00ff */
[----:B------:R-:W-:Y:S02]  /*4ea0*/  ISETP.GE.AND P1, PT, R17, RZ, PT ;  /* 0x000000ff1100720c */ /* 0x000fe40003f26270 */
[----:B------:R-:W-:Y:S01]  /*4eb0*/  LOP3.LUT R17, R0, 0x100, RZ, 0xfc, !PT ;  /* 0x0000010000117812 */ /* 0x000fe200078efcff */
[----:B------:R-:W-:-:S02]  /*4ec0*/  IMAD.MOV R2, RZ, RZ, -R2 ;  /* 0x000000ffff027224 */ /* 0x000fc400078e0a02 */
[----:B------:R-:W-:Y:S01]  /*4ed0*/  IMAD.MOV R12, RZ, RZ, -R12 ;  /* 0x000000ffff0c7224 */ /* 0x000fe200078e0a0c */
[----:B------:R-:W-:Y:S01]  /*4ee0*/  IABS R13, R17 ;  /* 0x00000011000d7213 */ /* 0x000fe20000000000 */
[C---:B------:R-:W-:Y:S02]  /*4ef0*/  IMAD R179, R9.reuse, R2, R14 ;  /* 0x0000000209b37224 */ /* 0x040fe400078e020e */
[----:B------:R-:W-:Y:S02]  /*4f00*/  IMAD R181, R9, R12, R16 ;  /* 0x0000000c09b57224 */ /* 0x000fe400078e0210 */
[----:B------:R-:W-:Y:S01]  /*4f10*/  @!P4 IMAD.IADD R175, R175, 0x1, -R9 ;  /* 0x00000001afafc824 */ /* 0x000fe200078e0a09 */
[----:B------:R-:W-:Y:S01]  /*4f20*/  ISETP.GT.U32.AND P4, PT, R9, R179, PT ;  /* 0x000000b30900720c */ /* 0x000fe20003f84070 */
[----:B------:R-:W-:Y:S01]  /*4f30*/  IMAD.MOV.U32 R14, RZ, RZ, R13 ;  /* 0x000000ffff0e7224 */ /* 0x000fe200078e000d */
[----:B------:R-:W-:Y:S01]  /*4f40*/  LOP3.LUT R13, R0, 0xfc, RZ, 0xfc, !PT ;  /* 0x000000fc000d7812 */ /* 0x000fe200078efcff */
[----:B------:R-:W-:Y:S01]  /*4f50*/  @!P6 IMAD.IADD R177, R177, 0x1, -R9 ;  /* 0x00000001b1b1e824 */ /* 0x000fe200078e0a09 */
[----:B------:R-:W-:Y:S01]  /*4f60*/  ISETP.GT.U32.AND P6, PT, R9, R181, PT ;  /* 0x000000b50900720c */ /* 0x000fe20003fc4070 */
[----:B------:R-:W-:Y:S01]  /*4f70*/  IMAD.HI.U32 R2, R11, R14, RZ ;  /* 0x0000000e0b027227 */ /* 0x000fe200078e00ff */
[----:B------:R-:W-:-:S03]  /*4f80*/  IABS R16, R13 ;  /* 0x0000000d00107213 */ /* 0x000fc60000000000 */
[----:B------:R-:W-:Y:S02]  /*4f90*/  IMAD.MOV R2, RZ, RZ, -R2 ;  /* 0x000000ffff027224 */ /* 0x000fe400078e0a02 */
[----:B------:R-:W-:Y:S01]  /*4fa0*/  @!P3 IMAD.MOV R171, RZ, RZ, -R171 ;  /* 0x000000ffffabb224 */ /* 0x000fe200078e0aab */
[----:B------:R-:W-:Y:S01]  /*4fb0*/  ISETP.GE.AND P3, PT, R15, RZ, PT ;  /* 0x000000ff0f00720c */ /* 0x000fe20003f66270 */
[----:B------:R-:W-:Y:S01]  /*4fc0*/  IMAD R183, R9, R2, R14 ;  /* 0x0000000209b77224 */ /* 0x000fe200078e020e */
[----:B------:R-:W-:Y:S01]  /*4fd0*/  LOP3.LUT R15, R0, 0xf8, RZ, 0xfc, !PT ;  /* 0x000000f8000f7812 */ /* 0x000fe200078efcff */
[--C-:B------:R-:W-:Y:S01]  /*4fe0*/  @!P4 IMAD.IADD R179, R179, 0x1, -R9.reuse ;  /* 0x00000001b3b3c824 */ /* 0x100fe200078e0a09 */
[----:B------:R-:W-:Y:S01]  /*4ff0*/  IABS R14, R19 ;  /* 0x00000013000e7213 */ /* 0x000fe20000000000 */
[----:B------:R-:W-:Y:S01]  /*5000*/  @!P6 IMAD.IADD R181, R181, 0x1, -R9 ;  /* 0x00000001b5b5e824 */ /* 0x000fe200078e0a09 */
[----:B------:R-:W-:Y:S01]  /*5010*/  ISETP.GT.U32.AND P4, PT, R9, R183, PT ;  /* 0x000000b70900720c */ /* 0x000fe20003f84070 */
[----:B------:R-:W-:Y:S01]  /*5020*/  IMAD.HI.U32 R2, R11, R16, RZ ;  /* 0x000000100b027227 */ /* 0x000fe200078e00ff */
[----:B------:R-:W-:-:S02]  /*5030*/  ISETP.GT.U32.AND P6, PT, R9, R179, PT ;  /* 0x000000b30900720c */ /* 0x000fc40003fc4070 */
[----:B------:R-:W-:Y:S01]  /*5040*/  IABS R18, R15 ;  /* 0x0000000f00127213 */ /* 0x000fe20000000000 */
[----:B------:R-:W-:Y:S02]  /*5050*/  IMAD.MOV R2, RZ, RZ, -R2 ;  /* 0x000000ffff027224 */ /* 0x000fe400078e0a02 */
[----:B------:R-:W-:Y:S02]  /*5060*/  @!P0 IMAD.MOV R175, RZ, RZ, -R175 ;  /* 0x000000ffffaf8224 */ /* 0x000fe400078e0aaf */
[----:B------:R-:W-:Y:S01]  /*5070*/  IMAD R185, R9, R2, R16 ;  /* 0x0000000209b97224 */ /* 0x000fe200078e0210 */
[----:B------:R-:W-:Y:S01]  /*5080*/  IABS R16, R20 ;  /* 0x0000001400107213 */ /* 0x000fe20000000000 */
[----:B------:R-:W-:-:S04]  /*5090*/  IMAD.HI.U32 R2, R11, R14, RZ ;  /* 0x0000000e0b027227 */ /* 0x000fc800078e00ff */
[--C-:B------:R-:W-:Y:S01]  /*50a0*/  @!P4 IMAD.IADD R183, R183, 0x1, -R9.reuse ;  /* 0x00000001b7b7c824 */ /* 0x100fe200078e0a09 */
[----:B------:R-:W-:Y:S01]  /*50b0*/  ISETP.GT.U32.AND P4, PT, R9, R181, PT ;  /* 0x000000b50900720c */ /* 0x000fe20003f84070 */
[----:B------:R-:W-:Y:S01]  /*50c0*/  @!P6 IMAD.IADD R179, R179, 0x1, -R9 ;  /* 0x00000001b3b3e824 */ /* 0x000fe200078e0a09 */
[----:B------:R-:W-:Y:S01]  /*50d0*/  ISETP.GT.U32.AND P6, PT, R9, R185, PT ;  /* 0x000000b90900720c */ /* 0x000fe20003fc4070 */
[----:B------:R-:W-:Y:S01]  /*50e0*/  IMAD.HI.U32 R12, R11, R18, RZ ;  /* 0x000000120b0c7227 */ /* 0x000fe200078e00ff */
[----:B------:R-:W-:-:S03]  /*50f0*/  ISETP.GT.U32.AND P0, PT, R9, R183, PT ;  /* 0x000000b70900720c */ /* 0x000fc60003f04070 */
[----:B------:R-:W-:Y:S02]  /*5100*/  IMAD.MOV R2, RZ, RZ, -R2 ;  /* 0x000000ffff027224 */ /* 0x000fe400078e0a02 */
[----:B------:R-:W-:Y:S02]  /*5110*/  IMAD.MOV R12, RZ, RZ, -R12 ;  /* 0x000000ffff0c7224 */ /* 0x000fe400078e0a0c */
[----:B------:R-:W-:Y:S02]  /*5120*/  IMAD R189, R9, R2, R14 ;  /* 0x0000000209bd7224 */ /* 0x000fe400078e020e */
[--C-:B------:R-:W-:Y:S01]  /*5130*/  @!P4 IMAD.IADD R181, R181, 0x1, -R9.reuse ;  /* 0x00000001b5b5c824 */ /* 0x100fe200078e0a09 */
[----:B------:R-:W-:Y:S01]  /*5140*/  ISETP.GE.AND P4, PT, R15, RZ, PT ;  /* 0x000000ff0f00720c */ /* 0x000fe20003f86270 */
[----:B------:R-:W-:Y:S01]  /*5150*/  @!P6 IMAD.IADD R185, R185, 0x1, -R9 ;  /* 0x00000001b9b9e824 */ /* 0x000fe200078e0a09 */
[C---:B------:R-:W-:Y:S01]  /*5160*/  ISETP.GT.U32.AND P6, PT, R9.reuse, R189, PT ;  /* 0x000000bd0900720c */ /* 0x040fe20003fc4070 */
[----:B------:R-:W-:Y:S01]  /*5170*/  @!P3 IMAD.MOV R181, RZ, RZ, -R181 ;  /* 0x000000ffffb5b224 */ /* 0x000fe200078e0ab5 */
[----:B------:R-:W-:Y:S01]  /*5180*/  LOP3.LUT R15, R0, 0xec, RZ, 0xfc, !PT ;  /* 0x000000ec000f7812 */ /* 0x000fe200078efcff */
[C---:B------:R-:W-:Y:S01]  /*5190*/  IMAD R187, R9.reuse, R12, R18 ;  /* 0x0000000c09bb7224 */ /* 0x040fe200078e0212 */
[----:B------:R-:W-:Y:S01]  /*51a0*/  ISETP.GT.U32.AND P3, PT, R9, R185, PT ;  /* 0x000000b90900720c */ /* 0x000fe20003f64070 */
[----:B------:R-:W-:Y:S01]  /*51b0*/  IMAD.HI.U32 R12, R11, R16, RZ ;  /* 0x000000100b0c7227 */ /* 0x000fe200078e00ff */
[----:B------:R-:W-:-:S03]  /*51c0*/  IABS R18, R21 ;  /* 0x0000001500127213 */ /* 0x000fc60000000000 */
[----:B------:R-:W-:Y:S02]  /*51d0*/  IMAD.MOV R12, RZ, RZ, -R12 ;  /* 0x000000ffff0c7224 */ /* 0x000fe400078e0a0c */
[----:B------:R-:W-:Y:S01]  /*51e0*/  @!P2 IMAD.MOV R179, RZ, RZ, -R179 ;  /* 0x000000ffffb3a224 */ /* 0x000fe200078e0ab3 */
[C---:B------:R-:W-:Y:S01]  /*51f0*/  ISETP.GT.U32.AND P2, PT, R9.reuse, R187, PT ;  /* 0x000000bb0900720c */ /* 0x040fe20003f44070 */
[----:B------:R-:W-:Y:S01]  /*5200*/  IMAD R191, R9, R12, R16 ;  /* 0x0000000c09bf7224 */ /* 0x000fe200078e0210 */
[----:B------:R-:W-:Y:S01]  /*5210*/  IABS R12, R15 ;  /* 0x0000000f000c7213 */ /* 0x000fe20000000000 */
[--C-:B------:R-:W-:Y:S02]  /*5220*/  @!P6 IMAD.IADD R189, R189, 0x1, -R9.reuse ;  /* 0x00000001bdbde824 */ /* 0x100fe400078e0a09 */
[----:B------:R-:W-:Y:S01]  /*5230*/  @!P3 IMAD.IADD R185, R185, 0x1, -R9 ;  /* 0x00000001b9b9b824 */ /* 0x000fe200078e0a09 */
[----:B------:R-:W-:Y:S01]  /*5240*/  ISETP.GT.U32.AND P3, PT, R9, R191, PT ;  /* 0x000000bf0900720c */ /* 0x000fe20003f64070 */
[----:B------:R-:W-:Y:S01]  /*5250*/  @!P5 IMAD.MOV R173, RZ, RZ, -R173 ;  /* 0x000000ffffadd224 */ /* 0x000fe200078e0aad */
[----:B------:R-:W-:Y:S01]  /*5260*/  ISETP.GE.AND P5, PT, R17, RZ, PT ;  /* 0x000000ff1100720c */ /* 0x000fe20003fa6270 */
[----:B------:R-:W-:Y:S01]  /*5270*/  @!P0 IMAD.IADD R183, R183, 0x1, -R9 ;  /* 0x00000001b7b78824 */ /* 0x000fe200078e0a09 */
[----:B------:R-:W-:Y:S01]  /*5280*/  ISETP.GE.AND P0, PT, R19, RZ, PT ;  /* 0x000000ff1300720c */ /* 0x000fe20003f06270 */
[----:B------:R-:W-:Y:S01]  /*5290*/  IMAD.HI.U32 R2, R11, R12, RZ ;  /* 0x0000000c0b027227 */ /* 0x000fe200078e00ff */
[----:B------:R-:W-:-:S02]  /*52a0*/  LOP3.LUT R19, R0, 0xe4, RZ, 0xfc, !PT ;  /* 0x000000e400137812 */ /* 0x000fc400078efcff */
[----:B------:R-:W-:Y:S01]  /*52b0*/  ISETP.GT.U32.AND P6, PT, R9, R189, PT ;  /* 0x000000bd0900720c */ /* 0x000fe20003fc4070 */
[--C-:B------:R-:W-:Y:S01]  /*52c0*/  @!P2 IMAD.IADD R187, R187, 0x1, -R9.reuse ;  /* 0x00000001bbbba824 */ /* 0x100fe200078e0a09 */
[----:B------:R-:W-:Y:S01]  /*52d0*/  IABS R16, R19 ;  /* 0x0000001300107213 */ /* 0x000fe20000000000 */
[----:B------:R-:W-:Y:S01]  /*52e0*/  IMAD.MOV R2, RZ, RZ, -R2 ;  /* 0x000000ffff027224 */ /* 0x000fe200078e0a02 */
[----:B------:R-:W-:Y:S01]  /*52f0*/  LOP3.LUT R17, R0, 0xe8, RZ, 0xfc, !PT ;  /* 0x000000e800117812 */ /* 0x000fe200078efcff */
[----:B------:R-:W-:Y:S01]  /*5300*/  @!P3 IMAD.IADD R191, R191, 0x1, -R9 ;  /* 0x00000001bfbfb824 */ /* 0x000fe200078e0a09 */
[C---:B------:R-:W-:Y:S01]  /*5310*/  ISETP.GT.U32.AND P2, PT, R9.reuse, R187, PT ;  /* 0x000000bb0900720c */ /* 0x040fe20003f44070 */
[----:B------:R-:W-:Y:S01]  /*5320*/  IMAD R193, R9, R2, R12 ;  /* 0x0000000209c17224 */ /* 0x000fe200078e020c */
[----:B------:R-:W-:Y:S01]  /*5330*/  IABS R14, R17 ;  /* 0x00000011000e7213 */ /* 0x000fe20000000000 */
[----:B------:R-:W-:Y:S01]  /*5340*/  IMAD.HI.U32 R12, R11, R16, RZ ;  /* 0x000000100b0c7227 */ /* 0x000fe200078e00ff */
[----:B------:R-:W-:-:S02]  /*5350*/  ISETP.GE.AND P3, PT, R15, RZ, PT ;  /* 0x000000ff0f00720c */ /* 0x000fc40003f66270 */
[----:B------:R-:W-:Y:S01]  /*5360*/  LOP3.LUT R15, R0, 0xdc, RZ, 0xfc, !PT ;  /* 0x000000dc000f7812 */ /* 0x000fe200078efcff */
[----:B------:R-:W-:Y:S01]  /*5370*/  @!P1 IMAD.MOV R177, RZ, RZ, -R177 ;  /* 0x000000ffffb19224 */ /* 0x000fe200078e0ab1 */
[----:B------:R-:W-:Y:S01]  /*5380*/  ISETP.GE.AND P1, PT, R13, RZ, PT ;  /* 0x000000ff0d00720c */ /* 0x000fe20003f26270 */
[----:B------:R-:W-:Y:S01]  /*5390*/  @!P5 IMAD.MOV R183, RZ, RZ, -R183 ;  /* 0x000000ffffb7d224 */ /* 0x000fe200078e0ab7 */
[----:B------:R-:W-:Y:S01]  /*53a0*/  ISETP.GT.U32.AND P5, PT, R9, R191, PT ;  /* 0x000000bf0900720c */ /* 0x000fe20003fa4070 */
[----:B------:R-:W-:-:S04]  /*53b0*/  IMAD.HI.U32 R13, R11, R18, RZ ;  /* 0x000000120b0d7227 */ /* 0x000fc800078e00ff */
[--C-:B------:R-:W-:Y:S01]  /*53c0*/  @!P6 IMAD.IADD R189, R189, 0x1, -R9.reuse ;  /* 0x00000001bdbde824 */ /* 0x100fe200078e0a09 */
[----:B------:R-:W-:Y:S01]  /*53d0*/  ISETP.GT.U32.AND P6, PT, R9, R193, PT ;  /* 0x000000c10900720c */ /* 0x000fe20003fc4070 */
[----:B------:R-:W-:Y:S02]  /*53e0*/  IMAD.MOV R12, RZ, RZ, -R12 ;  /* 0x000000ffff0c7224 */ /* 0x000fe400078e0a0c */
[----:B------:R-:W-:Y:S01]  /*53f0*/  @!P2 IMAD.IADD R187, R187, 0x1, -R9 ;  /* 0x00000001bbbba824 */ /* 0x000fe200078e0a09 */
[----:B------:R-:W-:Y:S01]  /*5400*/  ISETP.GE.AND P2, PT, R20, RZ, PT ;  /* 0x000000ff1400720c */ /* 0x000fe20003f46270 */
[----:B------:R-:W-:Y:S02]  /*5410*/  IMAD.MOV R13, RZ, RZ, -R13 ;  /* 0x000000ffff0d7224 */ /* 0x000fe400078e0a0d */
[C---:B------:R-:W-:Y:S01]  /*5420*/  IMAD R197, R9.reuse, R12, R16 ;  /* 0x0000000c09c57224 */ /* 0x040fe200078e0210 */
[----:B------:R-:W-:Y:S01]  /*5430*/  IABS R12, R15 ;  /* 0x0000000f000c7213 */ /* 0x000fe20000000000 */
[C---:B------:R-:W-:Y:S01]  /*5440*/  IMAD R199, R9.reuse, R13, R18 ;  /* 0x0000000d09c77224 */ /* 0x040fe200078e0212 */
[----:B------:R-:W-:Y:S01]  /*5450*/  LOP3.LUT R13, R0, 0xd8, RZ, 0xfc, !PT ;  /* 0x000000d8000d7812 */ /* 0x000fe200078efcff */
[----:B------:R-:W-:Y:S01]  /*5460*/  @!P4 IMAD.MOV R187, RZ, RZ, -R187 ;  /* 0x000000ffffbbc224 */ /* 0x000fe200078e0abb */
[----:B------:R-:W-:Y:S01]  /*5470*/  ISETP.GT.U32.AND P4, PT, R9, R197, PT ;  /* 0x000000c50900720c */ /* 0x000fe20003f84070 */
[----:B------:R-:W-:Y:S01]  /*5480*/  @!P5 IMAD.IADD R191, R191, 0x1, -R9 ;  /* 0x00000001bfbfd824 */ /* 0x000fe200078e0a09 */
[----:B------:R-:W-:Y:S01]  /*5490*/  ISETP.GT.U32.AND P5, PT, R9, R199, PT ;  /* 0x000000c70900720c */ /* 0x000fe20003fa4070 */
[----:B------:R-:W-:-:S04]  /*54a0*/  IMAD.HI.U32 R2, R11, R14, RZ ;  /* 0x0000000e0b027227 */ /* 0x000fc800078e00ff */
[----:B------:R-:W-:Y:S02]  /*54b0*/  @!P6 IMAD.IADD R193, R193, 0x1, -R9 ;  /* 0x00000001c1c1e824 */ /* 0x000fe400078e0a09 */
[----:B------:R-:W-:Y:S02]  /*54c0*/  IMAD.MOV R2, RZ, RZ, -R2 ;  /* 0x000000ffff027224 */ /* 0x000fe400078e0a02 */
[----:B------:R-:W-:Y:S01]  /*54d0*/  @!P1 IMAD.MOV R185, RZ, RZ, -R185 ;  /* 0x000000ffffb99224 */ /* 0x000fe200078e0ab9 */
[C---:B------:R-:W-:Y:S01]  /*54e0*/  ISETP.GT.U32.AND P6, PT, R9.reuse, R193, PT ;  /* 0x000000c10900720c */ /* 0x040fe20003fc4070 */
[----:B------:R-:W-:Y:S01]  /*54f0*/  IMAD R195, R9, R2, R14 ;  /* 0x0000000209c37224 */ /* 0x000fe200078e020e */
[----:B------:R-:W-:Y:S01]  /*5500*/  IABS R14, R13 ;  /* 0x0000000d000e7213 */ /* 0x000fe20000000000 */
[----:B------:R-:W-:Y:S02]  /*5510*/  @!P4 IMAD.IADD R197, R197, 0x1, -R9 ;  /* 0x00000001c5c5c824 */ /* 0x000fe400078e0a09 */
[----:B------:R-:W-:Y:S01]  /*5520*/  IMAD.HI.U32 R2, R11, R12, RZ ;  /* 0x0000000c0b027227 */ /* 0x000fe200078e00ff */
[----:B------:R-:W-:-:S03]  /*5530*/  ISETP.GT.U32.AND P1, PT, R9, R195, PT ;  /* 0x000000c30900720c */ /* 0x000fc60003f24070 */
[----:B------:R-:W-:Y:S01]  /*5540*/  @!P5 IMAD.IADD R199, R199, 0x1, -R9 ;  /* 0x00000001c7c7d824 */ /* 0x000fe200078e0a09 */
[----:B------:R-:W-:Y:S01]  /*5550*/  ISETP.GT.U32.AND P5, PT, R9, R197, PT ;  /* 0x000000c50900720c */ /* 0x000fe20003fa4070 */
[----:B------:R-:W-:Y:S02]  /*5560*/  IMAD.MOV R201, RZ, RZ, -R2 ;  /* 0x000000ffffc97224 */ /* 0x000fe400078e0a02 */
[----:B------:R-:W-:-:S04]  /*5570*/  IMAD.HI.U32 R2, R11, R14, RZ ;  /* 0x0000000e0b027227 */ /* 0x000fc800078e00ff */
[----:B------:R-:W-:Y:S01]  /*5580*/  @!P6 IMAD.IADD R193, R193, 0x1, -R9 ;  /* 0x00000001c1c1e824 */ /* 0x000fe200078e0a09 */
[----:B------:R-:W-:Y:S01]  /*5590*/  ISETP.GE.AND P6, PT, R19, RZ, PT ;  /* 0x000000ff1300720c */ /* 0x000fe20003fc6270 */
[C---:B------:R-:W-:Y:S01]  /*55a0*/  IMAD R201, R9.reuse, R201, R12 ;  /* 0x000000c909c97224 */ /* 0x040fe200078e020c */
[----:B------:R-:W-:Y:S01]  /*55b0*/  LOP3.LUT R19, R0, 0xd0, RZ, 0xfc, !PT ;  /* 0x000000d000137812 */ /* 0x000fe200078efcff */
[----:B------:R-:W-:Y:S02]  /*55c0*/  IMAD.MOV R2, RZ, RZ, -R2 ;  /* 0x000000ffff027224 */ /* 0x000fe400078e0a02 */
[----:B------:R-:W-:Y:S01]  /*55d0*/  @!P3 IMAD.MOV R193, RZ, RZ, -R193 ;  /* 0x000000ffffc1b224 */ /* 0x000fe200078e0ac1 */
[C---:B------:R-:W-:Y:S01]  /*55e0*/  ISETP.GT.U32.AND P3, PT, R9.reuse, R201, PT ;  /* 0x000000c90900720c */ /* 0x040fe20003f64070 */
[----:B------:R-:W-:Y:S01]  /*55f0*/  IMAD R203, R9, R2, R14 ;  /* 0x0000000209cb7224 */ /* 0x000fe200078e020e */
[----:B------:R-:W-:Y:S01]  /*5600*/  IABS R16, R19 ;  /* 0x0000001300107213 */ /* 0x000fe20000000000 */
[----:B------:R-:W-:-:S02]  /*5610*/  @!P5 IMAD.IADD R197, R197, 0x1, -R9 ;  /* 0x00000001c5c5d824 */ /* 0x000fc400078e0a09 */
[----:B------:R-:W-:Y:S01]  /*5620*/  @!P2 IMAD.MOV R191, RZ, RZ, -R191 ;  /* 0x000000ffffbfa224 */ /* 0x000fe200078e0abf */
[----:B------:R-:W-:Y:S01]  /*5630*/  ISETP.GT.U32.AND P5, PT, R9, R203, PT ;  /* 0x000000cb0900720c */ /* 0x000fe20003fa4070 */
[----:B------:R-:W-:Y:S01]  /*5640*/  @!P1 IMAD.IADD R195, R195, 0x1, -R9 ;  /* 0x00000001c3c39824 */ /* 0x000fe200078e0a09 */
[----:B------:R-:W-:Y:S01]  /*5650*/  ISETP.GT.U32.AND P2, PT, R9, R199, PT ;  /* 0x000000c70900720c */ /* 0x000fe20003f44070 */
[----:B------:R-:W-:Y:S01]  /*5660*/  @!P0 IMAD.MOV R189, RZ, RZ, -R189 ;  /* 0x000000ffffbd8224 */ /* 0x000fe200078e0abd */
[----:B------:R-:W-:Y:S01]  /*5670*/  ISETP.GE.AND P0, PT, R17, RZ, PT ;  /* 0x000000ff1100720c */ /* 0x000fe20003f06270 */
[----:B------:R-:W-:Y:S01]  /*5680*/  IMAD.HI.U32 R12, R11, R16, RZ ;  /* 0x000000100b0c7227 */ /* 0x000fe200078e00ff */
[----:B------:R-:W-:Y:S02]  /*5690*/  ISETP.GT.U32.AND P4, PT, R9, R195, PT ;  /* 0x000000c30900720c */ /* 0x000fe40003f84070 */
[C---:B------:R-:W-:Y:S01]  /*56a0*/  LOP3.LUT R17, R0.reuse, 0xd4, RZ, 0xfc, !PT ;  /* 0x000000d400117812 */ /* 0x040fe200078efcff */
[--C-:B------:R-:W-:Y:S01]  /*56b0*/  @!P3 IMAD.IADD R201, R201, 0x1, -R9.reuse ;  /* 0x00000001c9c9b824 */ /* 0x100fe200078e0a09 */
[----:B------:R-:W-:Y:S01]  /*56c0*/  ISETP.GE.AND P1, PT, R21, RZ, PT ;  /* 0x000000ff1500720c */ /* 0x000fe20003f26270 */
[----:B------:R-:W-:Y:S01]  /*56d0*/  IMAD.MOV R12, RZ, RZ, -R12 ;  /* 0x000000ffff0c7224 */ /* 0x000fe200078e0a0c */
[----:B------:R-:W-:Y:S01]  /*56e0*/  IABS R14, R17 ;  /* 0x00000011000e7213 */ /* 0x000fe20000000000 */
[--C-:B------:R-:W-:Y:S01]  /*56f0*/  @!P5 IMAD.IADD R203, R203, 0x1, -R9.reuse ;  /* 0x00000001cbcbd824 */ /* 0x100fe200078e0a09 */
[----:B------:R-:W-:Y:S01]  /*5700*/  ISETP.GT.U32.AND P5, PT, R9, R201, PT ;  /* 0x000000c90900720c */ /* 0x000fe20003fa4070 */
[----:B------:R-:W-:Y:S01]  /*5710*/  @!P2 IMAD.IADD R199, R199, 0x1, -R9 ;  /* 0x00000001c7c7a824 */ /* 0x000fe200078e0a09 */
[----:B------:R-:W-:Y:S01]  /*5720*/  ISETP.GE.AND P2, PT, R13, RZ, PT ;  /* 0x000000ff0d00720c */ /* 0x000fe20003f46270 */
[----:B------:R-:W-:Y:S01]  /*5730*/  IMAD.HI.U32 R2, R11, R14, RZ ;  /* 0x0000000e0b027227 */ /* 0x000fe200078e00ff */
[----:B------:R-:W-:-:S02]  /*5740*/  LOP3.LUT R13, R0, 0xcc, RZ, 0xfc, !PT ;  /* 0x000000cc000d7812 */ /* 0x000fc400078efcff */
[----:B------:R-:W-:Y:S01]  /*5750*/  ISETP.GE.AND P3, PT, R17, RZ, PT ;  /* 0x000000ff1100720c */ /* 0x000fe20003f66270 */
[----:B------:R-:W-:Y:S01]  /*5760*/  IMAD R207, R9, R12, R16 ;  /* 0x0000000c09cf7224 */ /* 0x000fe200078e0210 */
[----:B------:R-:W-:Y:S01]  /*5770*/  IABS R18, R13 ;  /* 0x0000000d00127213 */ /* 0x000fe20000000000 */
[--C-:B------:R-:W-:Y:S01]  /*5780*/  @!P4 IMAD.IADD R195, R195, 0x1, -R9.reuse ;  /* 0x00000001c3c3c824 */ /* 0x100fe200078e0a09 */
[----:B------:R-:W-:Y:S01]  /*5790*/  ISETP.GE.AND P4, PT, R15, RZ, PT ;  /* 0x000000ff0f00720c */ /* 0x000fe20003f86270 */
[----:B------:R-:W-:Y:S01]  /*57a0*/  IMAD.MOV R2, RZ, RZ, -R2 ;  /* 0x000000ffff027224 */ /* 0x000fe200078e0a02 */
[C---:B------:R-:W-:Y:S01]  /*57b0*/  LOP3.LUT R15, R0.reuse, 0xc4, RZ, 0xfc, !PT ;  /* 0x000000c4000f7812 */ /* 0x040fe200078efcff */
[----:B------:R-:W-:Y:S01]  /*57c0*/  @!P5 IMAD.IADD R201, R201, 0x1, -R9 ;  /* 0x00000001c9c9d824 */ /* 0x000fe200078e0a09 */
[C---:B------:R-:W-:Y:S01]  /*57d0*/  ISETP.GT.U32.AND P5, PT, R9.reuse, R207, PT ;  /* 0x000000cf0900720c */ /* 0x040fe20003fa4070 */
[----:B------:R-:W-:Y:S01]  /*57e0*/  @!P0 IMAD.MOV R195, RZ, RZ, -R195 ;  /* 0x000000ffffc38224 */ /* 0x000fe200078e0ac3 */
[C---:B------:R-:W-:Y:S01]  /*57f0*/  ISETP.GT.U32.AND P0, PT, R9.reuse, R203, PT ;  /* 0x000000cb0900720c */ /* 0x040fe20003f04070 */
[----:B------:R-:W-:Y:S01]  /*5800*/  IMAD R205, R9, R2, R14 ;  /* 0x0000000209cd7224 */ /* 0x000fe200078e020e */
[----:B------:R-:W-:Y:S01]  /*5810*/  IABS R16, R15 ;  /* 0x0000000f00107213 */ /* 0x000fe20000000000 */
[----:B------:R-:W-:Y:S01]  /*5820*/  IMAD.HI.U32 R2, R11, R18, RZ ;  /* 0x000000120b027227 */ /* 0x000fe200078e00ff */
[----:B------:R-:W-:-:S02]  /*5830*/  LOP3.LUT R17, R0, 0xc0, RZ, 0xfc, !PT ;  /* 0x000000c000117812 */ /* 0x000fc400078efcff */
[C---:B------:R-:W-:Y:S01]  /*5840*/  LOP3.LUT R21, R0.reuse, 0xac, RZ, 0xfc, !PT ;  /* 0x000000ac00157812 */ /* 0x040fe200078efcff */
[----:B------:R-:W-:Y:S01]  /*5850*/  @!P6 IMAD.MOV R197, RZ, RZ, -R197 ;  /* 0x000000ffffc5e224 */ /* 0x000fe200078e0ac5 */
[----:B------:R-:W-:Y:S01]  /*5860*/  ISETP.GT.U32.AND P6, PT, R9, R205, PT ;  /* 0x000000cd0900720c */ /* 0x000fe20003fc4070 */
[----:B------:R-:W-:Y:S01]  /*5870*/  IMAD.MOV R2, RZ, RZ, -R2 ;  /* 0x000000ffff027224 */ /* 0x000fe200078e0a02 */
[----:B------:R-:W-:Y:S01]  /*5880*/  IABS R22, R21 ;  /* 0x0000001500167213 */ /* 0x000fe20000000000 */
[--C-:B------:R-:W-:Y:S02]  /*5890*/  @!P5 IMAD.IADD R207, R207, 0x1, -R9.reuse ;  /* 0x00000001cfcfd824 */ /* 0x100fe400078e0a09 */
[----:B------:R-:W-:Y:S01]  /*58a0*/  IMAD R209, R9, R2, R18 ;  /* 0x0000000209d17224 */ /* 0x000fe200078e0212 */
[----:B------:R-:W-:Y:S01]  /*58b0*/  LOP3.LUT R2, R0, 0xc8, RZ, 0xfc, !PT ;  /* 0x000000c800027812 */ /* 0x000fe200078efcff */
[----:B------:R-:W-:Y:S01]  /*58c0*/  @!P0 IMAD.IADD R203, R203, 0x1, -R9 ;  /* 0x00000001cbcb8824 */ /* 0x000fe200078e0a09 */
[----:B------:R-:W-:Y:S01]  /*58d0*/  ISETP.GT.U32.AND P5, PT, R9, R207, PT ;  /* 0x000000cf0900720c */ /* 0x000fe20003fa4070 */
[----:B------:R-:W-:Y:S01]  /*58e0*/  @!P1 IMAD.MOV R199, RZ, RZ, -R199 ;  /* 0x000000ffffc79224 */ /* 0x000fe200078e0ac7 */
[----:B------:R-:W-:Y:S01]  /*58f0*/  IABS R14, R2 ;  /* 0x00000002000e7213 */ /* 0x000fe20000000000 */
[----:B------:R-:W-:Y:S01]  /*5900*/  @!P2 IMAD.MOV R203, RZ, RZ, -R203 ;  /* 0x000000ffffcba224 */ /* 0x000fe200078e0acb */
[----:B------:R-:W-:Y:S01]  /*5910*/  ISETP.GE.AND P1, PT, R19, RZ, PT ;  /* 0x000000ff1300720c */ /* 0x000fe20003f26270 */
[----:B------:R-:W-:Y:S01]  /*5920*/  @!P6 IMAD.IADD R205, R205, 0x1, -R9 ;  /* 0x00000001cdcde824 */ /* 0x000fe200078e0a09 */
[----:B------:R-:W-:Y:S01]  /*5930*/  ISETP.GE.AND P6, PT, R2, RZ, PT ;  /* 0x000000ff0200720c */ /* 0x000fe20003fc6270 */
[----:B------:R-:W-:Y:S01]  /*5940*/  IMAD.HI.U32 R2, R11, R14, RZ ;  /* 0x0000000e0b027227 */ /* 0x000fe200078e00ff */
[----:B------:R-:W-:-:S02]  /*5950*/  ISETP.GT.U32.AND P2, PT, R9, R209, PT ;  /* 0x000000d10900720c */ /* 0x000fc40003f44070 */
[----:B------:R-:W-:Y:S01]  /*5960*/  IABS R18, R17 ;  /* 0x0000001100127213 */ /* 0x000fe20000000000 */
[----:B------:R-:W-:Y:S01]  /*5970*/  IMAD.MOV R2, RZ, RZ, -R2 ;  /* 0x000000ffff027224 */ /* 0x000fe200078e0a02 */
[----:B------:R-:W-:Y:S01]  /*5980*/  ISETP.GE.AND P0, PT, R13, RZ, PT ;  /* 0x000000ff0d00720c */ /* 0x000fe20003f06270 */
[----:B------:R-:W-:Y:S01]  /*5990*/  @!P5 IMAD.IADD R207, R207, 0x1, -R9 ;  /* 0x00000001cfcfd824 */ /* 0x000fe200078e0a09 */
[----:B------:R-:W-:Y:S01]  /*59a0*/  ISETP.GE.AND P5, PT, R17, RZ, PT ;  /* 0x000000ff1100720c */ /* 0x000fe20003fa6270 */
[C---:B------:R-:W-:Y:S01]  /*59b0*/  IMAD R211, R9.reuse, R2, R14 ;  /* 0x0000000209d37224 */ /* 0x040fe200078e020e */
[C---:B------:R-:W-:Y:S01]  /*59c0*/  LOP3.LUT R2, R0.reuse, 0xbc, RZ, 0xfc, !PT ;  /* 0x000000bc00027812 */ /* 0x040fe200078efcff */
[----:B------:R-:W-:Y:S01]  /*59d0*/  @!P4 IMAD.MOV R201, RZ, RZ, -R201 ;  /* 0x000000ffffc9c224 */ /* 0x000fe200078e0ac9 */
[C---:B------:R-:W-:Y:S01]  /*59e0*/  ISETP.GT.U32.AND P4, PT, R9.reuse, R205, PT ;  /* 0x000000cd0900720c */ /* 0x040fe20003f84070 */
[----:B------:R-:W-:Y:S01]  /*59f0*/  @!P1 IMAD.MOV R207, RZ, RZ, -R207 ;  /* 0x000000ffffcf9224 */ /* 0x000fe200078e0acf */
[----:B------:R-:W-:Y:S01]  /*5a00*/  ISETP.GT.U32.AND P1, PT, R9, R211, PT ;  /* 0x000000d30900720c */ /* 0x000fe20003f24070 */
[----:B------:R-:W-:Y:S01]  /*5a10*/  @!P2 IMAD.IADD R209, R209, 0x1, -R9 ;  /* 0x00000001d1d1a824 */ /* 0x000fe200078e0a09 */
[----:B------:R-:W-:Y:S01]  /*5a20*/  IABS R14, R2 ;  /* 0x00000002000e7213 */ /* 0x000fe20000000000 */
[----:B------:R-:W-:Y:S01]  /*5a30*/  IMAD.HI.U32 R12, R11, R16, RZ ;  /* 0x000000100b0c7227 */ /* 0x000fe200078e00ff */
[----:B------:R-:W-:-:S02]  /*5a40*/  LOP3.LUT R17, R0, 0xb4, RZ, 0xfc, !PT ;  /* 0x000000b400117812 */ /* 0x000fc400078efcff */
[----:B------:R-:W-:Y:S01]  /*5a50*/  ISETP.GT.U32.AND P2, PT, R9, R209, PT ;  /* 0x000000d10900720c */ /* 0x000fe20003f44070 */
[----:B------:R-:W-:Y:S01]  /*5a60*/  IMAD.MOV R12, RZ, RZ, -R12 ;  /* 0x000000ffff0c7224 */ /* 0x000fe200078e0a0c */
[----:B------:R-:W-:Y:S01]  /*5a70*/  LOP3.LUT R19, R0, 0xb0, RZ, 0xfc, !PT ;  /* 0x000000b000137812 */ /* 0x000fe200078efcff */
[----:B------:R-:W-:-:S03]  /*5a80*/  IMAD.HI.U32 R13, R11, R18, RZ ;  /* 0x000000120b0d7227 */ /* 0x000fc600078e00ff */
[----:B------:R-:W-:Y:S01]  /*5a90*/  IABS R20, R19 ;  /* 0x0000001300147213 */ /* 0x000fe20000000000 */
[--C-:B------:R-:W-:Y:S01]  /*5aa0*/  @!P4 IMAD.IADD R205, R205, 0x1, -R9.reuse ;  /* 0x00000001cdcdc824 */ /* 0x100fe200078e0a09 */
[----:B------:R-:W-:Y:S01]  /*5ab0*/  ISETP.GE.AND P4, PT, R15, RZ, PT ;  /* 0x000000ff0f00720c */ /* 0x000fe20003f86270 */
[----:B------:R-:W-:Y:S01]  /*5ac0*/  IMAD R213, R9, R12, R16 ;  /* 0x0000000c09d57224 */ /* 0x000fe200078e0210 */
[----:B------:R-:W-:Y:S01]  /*5ad0*/  LOP3.LUT R15, R0, 0xb8, RZ, 0xfc, !PT ;  /* 0x000000b8000f7812 */ /* 0x000fe200078efcff */
[----:B------:R-:W-:Y:S02]  /*5ae0*/  @!P1 IMAD.IADD R211, R211, 0x1, -R9 ;  /* 0x00000001d3d39824 */ /* 0x000fe400078e0a09 */
[----:B------:R-:W-:Y:S01]  /*5af0*/  @!P3 IMAD.MOV R205, RZ, RZ, -R205 ;  /* 0x000000ffffcdb224 */ /* 0x000fe200078e0acd */
[----:B------:R-:W-:Y:S01]  /*5b00*/  ISETP.GE.AND P3, PT, R2, RZ, PT ;  /* 0x000000ff0200720c */ /* 0x000fe20003f66270 */
[----:B------:R-:W-:Y:S01]  /*5b10*/  @!P2 IMAD.IADD R209, R209, 0x1, -R9 ;  /* 0x00000001d1d1a824 */ /* 0x000fe200078e0a09 */
[C---:B------:R-:W-:Y:S01]  /*5b20*/  ISETP.GT.U32.AND P2, PT, R9.reuse, R213, PT ;  /* 0x000000d50900720c */ /* 0x040fe20003f44070 */
[----:B------:R-:W-:Y:S01]  /*5b30*/  IMAD.MOV R13, RZ, RZ, -R13 ;  /* 0x000000ffff0d7224 */ /* 0x000fe200078e0a0d */
[----:B------:R-:W-:Y:S01]  /*5b40*/  ISETP.GT.U32.AND P1, PT, R9, R211, PT ;  /* 0x000000d30900720c */ /* 0x000fe20003f24070 */
[----:B------:R-:W-:Y:S01]  /*5b50*/  IMAD.HI.U32 R2, R11, R14, RZ ;  /* 0x0000000e0b027227 */ /* 0x000fe200078e00ff */
[----:B------:R-:W-:-:S03]  /*5b60*/  IABS R16, R15 ;  /* 0x0000000f00107213 */ /* 0x000fc60000000000 */
[C---:B------:R-:W-:Y:S01]  /*5b70*/  IMAD R215, R9.reuse, R13, R18 ;  /* 0x0000000d09d77224 */ /* 0x040fe200078e0212 */
[----:B------:R-:W-:Y:S01]  /*5b80*/  IABS R18, R17 ;  /* 0x0000001100127213 */ /* 0x000fe20000000000 */
[----:B------:R-:W-:Y:S02]  /*5b90*/  IMAD.MOV R2, RZ, RZ, -R2 ;  /* 0x000000ffff027224 */ /* 0x000fe400078e0a02 */
[----:B------:R-:W-:Y:S01]  /*5ba0*/  @!P0 IMAD.MOV R209, RZ, RZ, -R209 ;  /* 0x000000ffffd18224 */ /* 0x000fe200078e0ad1 */
[C---:B------:R-:W-:Y:S01]  /*5bb0*/  ISETP.GT.U32.AND P0, PT, R9.reuse, R215, PT ;  /* 0x000000d70900720c */ /* 0x040fe20003f04070 */
[----:B------:R-:W-:Y:S02]  /*5bc0*/  IMAD R217, R9, R2, R14 ;  /* 0x0000000209d97224 */ /* 0x000fe400078e020e */
[----:B------:R-:W-:-:S04]  /*5bd0*/  IMAD.HI.U32 R13, R11, R18, RZ ;  /* 0x000000120b0d7227 */ /* 0x000fc800078e00ff */
[--C-:B------:R-:W-:Y:S02]  /*5be0*/  @!P2 IMAD.IADD R213, R213, 0x1, -R9.reuse ;  /* 0x00000001d5d5a824 */ /* 0x100fe400078e0a09 */
[----:B------:R-:W-:Y:S01]  /*5bf0*/  @!P1 IMAD.IADD R211, R211, 0x1, -R9 ;  /* 0x00000001d3d39824 */ /* 0x000fe200078e0a09 */
[C---:B------:R-:W-:Y:S01]  /*5c00*/  ISETP.GT.U32.AND P1, PT, R9.reuse, R217, PT ;  /* 0x000000d90900720c */ /* 0x040fe20003f24070 */
[----:B------:R-:W-:Y:S01]  /*5c10*/  IMAD.MOV R13, RZ, RZ, -R13 ;  /* 0x000000ffff0d7224 */ /* 0x000fe200078e0a0d */
[----:B------:R-:W-:Y:S01]  /*5c20*/  ISETP.GT.U32.AND P2, PT, R9, R213, PT ;  /* 0x000000d50900720c */ /* 0x000fe20003f44070 */
[----:B------:R-:W-:-:S04]  /*5c30*/  IMAD.HI.U32 R12, R11, R16, RZ ;  /* 0x000000100b0c7227 */ /* 0x000fc800078e00ff */
[----:B------:R-:W-:Y:S01]  /*5c40*/  IMAD R221, R9, R13, R18 ;  /* 0x0000000d09dd7224 */ /* 0x000fe200078e0212 */
[----:B------:R-:W-:Y:S01]  /*5c50*/  LOP3.LUT R18, R0, 0xa8, RZ, 0xfc, !PT ;  /* 0x000000a800127812 */ /* 0x000fe200078efcff */
[----:B------:R-:W-:Y:S02]  /*5c60*/  IMAD.MOV R12, RZ, RZ, -R12 ;  /* 0x000000ffff0c7224 */ /* 0x000fe400078e0a0c */
[--C-:B------:R-:W-:Y:S01]  /*5c70*/  @!P0 IMAD.IADD R215, R215, 0x1, -R9.reuse ;  /* 0x00000001d7d78824 */ /* 0x100fe200078e0a09 */
[C---:B------:R-:W-:Y:S01]  /*5c80*/  ISETP.GT.U32.AND P0, PT, R9.reuse, R221, PT ;  /* 0x000000dd0900720c */ /* 0x040fe20003f04070 */
[----:B------:R-:W-:Y:S02]  /*5c90*/  IMAD R219, R9, R12, R16 ;  /* 0x0000000c09db7224 */ /* 0x000fe400078e0210 */
[----:B------:R-:W-:Y:S01]  /*5ca0*/  @!P1 IMAD.IADD R217, R217, 0x1, -R9 ;  /* 0x00000001d9d99824 */ /* 0x000fe200078e0a09 */
[----:B------:R-:W-:Y:S01]  /*5cb0*/  ISETP.GT.U32.AND P1, PT, R9, R215, PT ;  /* 0x000000d70900720c */ /* 0x000fe20003f24070 */
[----:B------:R-:W-:-:S04]  /*5cc0*/  IMAD.HI.U32 R2, R11, R20, RZ ;  /* 0x000000140b027227 */ /* 0x000fc800078e00ff */
[----:B------:R-:W-:-:S04]  /*5cd0*/  IMAD.HI.U32 R12, R11, R22, RZ ;  /* 0x000000160b0c7227 */ /* 0x000fc800078e00ff */
[--C-:B------:R-:W-:Y:S01]  /*5ce0*/  @!P2 IMAD.IADD R213, R213, 0x1, -R9.reuse ;  /* 0x00000001d5d5a824 */ /* 0x100fe200078e0a09 */
[C---:B------:R-:W-:Y:S01]  /*5cf0*/  ISETP.GT.U32.AND P2, PT, R9.reuse, R219, PT ;  /* 0x000000db0900720c */ /* 0x040fe20003f44070 */
[----:B------:R-:W-:Y:S02]  /*5d00*/  IMAD.MOV R2, RZ, RZ, -R2 ;  /* 0x000000ffff027224 */ /* 0x000fe400078e0a02 */
[----:B------:R-:W-:Y:S02]  /*5d10*/  IMAD.MOV R12, RZ, RZ, -R12 ;  /* 0x000000ffff0c7224 */ /* 0x000fe400078e0a0c */
[C---:B------:R-:W-:Y:S01]  /*5d20*/  IMAD R223, R9.reuse, R2, R20 ;  /* 0x0000000209df7224 */ /* 0x040fe200078e0214 */
[C---:B------:R-:W-:Y:S01]  /*5d30*/  LOP3.LUT R20, R0.reuse, 0xa4, RZ, 0xfc, !PT ;  /* 0x000000a400147812 */ /* 0x040fe200078efcff */
[----:B------:R-:W-:Y:S01]  /*5d40*/  IMAD R225, R9, R12, R22 ;  /* 0x0000000c09e17224 */ /* 0x000fe200078e0216 */
[----:B------:R-:W-:Y:S01]  /*5d50*/  IABS R12, R18 ;  /* 0x00000012000c7213 */ /* 0x000fe20000000000 */
[--C-:B------:R-:W-:Y:S01]  /*5d60*/  @!P0 IMAD.IADD R221, R221, 0x1, -R9.reuse ;  /* 0x00000001dddd8824 */ /* 0x100fe200078e0a09 */
[----:B------:R-:W-:Y:S01]  /*5d70*/  LOP3.LUT R22, R0, 0xa0, RZ, 0xfc, !PT ;  /* 0x000000a000167812 */ /* 0x000fe200078efcff */
[----:B------:R-:W-:Y:S01]  /*5d80*/  @!P1 IMAD.IADD R215, R215, 0x1, -R9 ;  /* 0x00000001d7d79824 */ /* 0x000fe200078e0a09 */
[----:B------:R-:W-:Y:S01]  /*5d90*/  ISETP.GT.U32.AND P1, PT, R9, R223, PT ;  /* 0x000000df0900720c */ /* 0x000fe20003f24070 */
[----:B------:R-:W-:Y:S01]  /*5da0*/  IMAD.HI.U32 R2, R11, R12, RZ ;  /* 0x0000000c0b027227 */ /* 0x000fe200078e00ff */
[----:B------:R-:W-:-:S02]  /*5db0*/  ISETP.GT.U32.AND P0, PT, R9, R221, PT ;  /* 0x000000dd0900720c */ /* 0x000fc40003f04070 */
[----:B------:R-:W-:Y:S01]  /*5dc0*/  IABS R16, R22 ;  /* 0x0000001600107213 */ /* 0x000fe20000000000 */
[----:B------:R-:W-:Y:S01]  /*5dd0*/  @!P2 IMAD.IADD R219, R219, 0x1, -R9 ;  /* 0x00000001dbdba824 */ /* 0x000fe200078e0a09 */
[C---:B------:R-:W-:Y:S01]  /*5de0*/  ISETP.GT.U32.AND P2, PT, R9.reuse, R217, PT ;  /* 0x000000d90900720c */ /* 0x040fe20003f44070 */
[----:B------:R-:W-:Y:S01]  /*5df0*/  IMAD.MOV R2, RZ, RZ, -R2 ;  /* 0x000000ffff027224 */ /* 0x000fe200078e0a02 */
[----:B------:R-:W-:Y:S01]  /*5e00*/  IABS R14, R20 ;  /* 0x00000014000e7213 */ /* 0x000fe20000000000 */
[----:B------:R-:W-:Y:S01]  /*5e10*/  @!P6 IMAD.MOV R211, RZ, RZ, -R211 ;  /* 0x000000ffffd3e224 */ /* 0x000fe200078e0ad3 */
[C---:B------:R-:W-:Y:S01]  /*5e20*/  ISETP.GT.U32.AND P6, PT, R9.reuse, R219, PT ;  /* 0x000000db0900720c */ /* 0x040fe20003fc4070 */
[----:B------:R-:W-:Y:S02]  /*5e30*/  IMAD R227, R9, R2, R12 ;  /* 0x0000000209e37224 */ /* 0x000fe400078e020c */
[--C-:B------:R-:W-:Y:S01]  /*5e40*/  @!P1 IMAD.IADD R223, R223, 0x1, -R9.reuse ;  /* 0x00000001dfdf9824 */ /* 0x100fe200078e0a09 */
[----:B------:R-:W-:Y:S01]  /*5e50*/  ISETP.GE.AND P1, PT, R17, RZ, PT ;  /* 0x000000ff1100720c */ /* 0x000fe20003f26270 */
[----:B------:R-:W-:Y:S01]  /*5e60*/  @!P0 IMAD.IADD R221, R221, 0x1, -R9 ;  /* 0x00000001dddd8824 */ /* 0x000fe200078e0a09 */
[----:B------:R-:W-:Y:S01]  /*5e70*/  ISETP.GT.U32.AND P0, PT, R9, R227, PT ;  /* 0x000000e30900720c */ /* 0x000fe20003f04070 */
[----:B------:R-:W-:Y:S01]  /*5e80*/  IMAD.HI.U32 R12, R11, R16, RZ ;  /* 0x000000100b0c7227 */ /* 0x000fe200078e00ff */
[----:B------:R-:W-:-:S03]  /*5e90*/  LOP3.LUT R17, R0, 0x8c, RZ, 0xfc, !PT ;  /* 0x0000008c00117812 */ /* 0x000fc600078efcff */
[----:B------:R-:W-:Y:S01]  /*5ea0*/  @!P2 IMAD.IADD R217, R217, 0x1, -R9 ;  /* 0x00000001d9d9a824 */ /* 0x000fe200078e0a09 */
[----:B------:R-:W-:Y:S01]  /*5eb0*/  ISETP.GT.U32.AND P2, PT, R9, R225, PT ;  /* 0x000000e10900720c */ /* 0x000fe20003f44070 */
[----:B------:R-:W-:Y:S02]  /*5ec0*/  IMAD.MOV R12, RZ, RZ, -R12 ;  /* 0x000000ffff0c7224 */ /* 0x000fe400078e0a0c */
[----:B------:R-:W-:-:S04]  /*5ed0*/  IMAD.HI.U32 R2, R11, R14, RZ ;  /* 0x0000000e0b027227 */ /* 0x000fc800078e00ff */
[----:B------:R-:W-:Y:S02]  /*5ee0*/  IMAD R231, R9, R12, R16 ;  /* 0x0000000c09e77224 */ /* 0x000fe400078e0210 */
[----:B------:R-:W-:Y:S01]  /*5ef0*/  @!P0 IMAD.IADD R227, R227, 0x1, -R9 ;  /* 0x00000001e3e38824 */ /* 0x000fe200078e0a09 */
[C---:B------:R-:W-:Y:S01]  /*5f00*/  ISETP.GT.U32.AND P0, PT, R9.reuse, R223, PT ;  /* 0x000000df0900720c */ /* 0x040fe20003f04070 */
[----:B------:R-:W-:Y:S01]  /*5f10*/  @!P1 IMAD.MOV R221, RZ, RZ, -R221 ;  /* 0x000000ffffdd9224 */ /* 0x000fe200078e0add */
[----:B------:R-:W-:Y:S01]  /*5f20*/  ISETP.GT.U32.AND P1, PT, R9, R231, PT ;  /* 0x000000e70900720c */ /* 0x000fe20003f24070 */
[----:B------:R-:W-:Y:S02]  /*5f30*/  IMAD.MOV R2, RZ, RZ, -R2 ;  /* 0x000000ffff027224 */ /* 0x000fe400078e0a02 */
[--C-:B------:R-:W-:Y:S01]  /*5f40*/  @!P2 IMAD.IADD R225, R225, 0x1, -R9.reuse ;  /* 0x00000001e1e1a824 */ /* 0x100fe200078e0a09 */
[----:B------:R-:W-:Y:S01]  /*5f50*/  ISETP.GE.AND P2, PT, R19, RZ, PT ;  /* 0x000000ff1300720c */ /* 0x000fe20003f46270 */
[----:B------:R-:W-:Y:S01]  /*5f60*/  @!P6 IMAD.IADD R219, R219, 0x1, -R9 ;  /* 0x00000001dbdbe824 */ /* 0x000fe200078e0a09 */
[----:B------:R-:W-:Y:S01]  /*5f70*/  ISETP.GE.AND P6, PT, R15, RZ, PT ;  /* 0x000000ff0f00720c */ /* 0x000fe20003fc6270 */
[----:B------:R-:W-:Y:S01]  /*5f80*/  IMAD R229, R9, R2, R14 ;  /* 0x0000000209e57224 */ /* 0x000fe200078e020e */
[C---:B------:R-:W-:Y:S01]  /*5f90*/  LOP3.LUT R15, R0.reuse, 0x9c, RZ, 0xfc, !PT ;  /* 0x0000009c000f7812 */ /* 0x040fe200078efcff */
[----:B------:R-:W-:Y:S01]  /*5fa0*/  @!P3 IMAD.MOV R217, RZ, RZ, -R217 ;  /* 0x000000ffffd9b224 */ /* 0x000fe200078e0ad9 */
[----:B------:R-:W-:Y:S01]  /*5fb0*/  LOP3.LUT R19, R0, 0x88, RZ, 0xfc, !PT ;  /* 0x0000008800137812 */ /* 0x000fe200078efcff */
[--C-:B------:R-:W-:Y:S01]  /*5fc0*/  @!P0 IMAD.IADD R223, R223, 0x1, -R9.reuse ;  /* 0x00000001dfdf8824 */ /* 0x100fe200078e0a09 */
[----:B------:R-:W-:Y:S01]  /*5fd0*/  ISETP.GT.U32.AND P3, PT, R9, R229, PT ;  /* 0x000000e50900720c */ /* 0x000fe20003f64070 */
[----:B------:R-:W-:Y:S01]  /*5fe0*/  @!P1 IMAD.IADD R231, R231, 0x1, -R9 ;  /* 0x00000001e7e79824 */ /* 0x000fe200078e0a09 */
[----:B------:R-:W-:Y:S01]  /*5ff0*/  IABS R13, R15 ;  /* 0x0000000f000d7213 */ /* 0x000fe20000000000 */
[----:B------:R-:W-:Y:S01]  /*6000*/  @!P5 IMAD.MOV R215, RZ, RZ, -R215 ;  /* 0x000000ffffd7d224 */ /* 0x000fe200078e0ad7 */
[C---:B------:R-:W-:Y:S01]  /*6010*/  ISETP.GT.U32.AND P5, PT, R9.reuse, R227, PT ;  /* 0x000000e30900720c */ /* 0x040fe20003fa4070 */
[----:B------:R-:W-:Y:S01]  /*6020*/  @!P2 IMAD.MOV R223, RZ, RZ, -R223 ;  /* 0x000000ffffdfa224 */ /* 0x000fe200078e0adf */
[C---:B------:R-:W-:Y:S01]  /*6030*/  ISETP.GT.U32.AND P2, PT, R9.reuse, R231, PT ;  /* 0x000000e70900720c */ /* 0x040fe20003f44070 */
[----:B------:R-:W-:Y:S01]  /*6040*/  IMAD.MOV.U32 R12, RZ, RZ, R13 ;  /* 0x000000ffff0c7224 */ /* 0x000fe200078e000d */
[----:B------:R-:W-:Y:S01]  /*6050*/  ISETP.GE.AND P0, PT, R18, RZ, PT ;  /* 0x000000ff1200720c */ /* 0x000fe20003f06270 */
[----:B------:R-:W-:Y:S01]  /*6060*/  @!P4 IMAD.MOV R213, RZ, RZ, -R213 ;  /* 0x000000ffffd5c224 */ /* 0x000fe200078e0ad5 */
[----:B------:R-:W-:Y:S01]  /*6070*/  ISETP.GT.U32.AND P4, PT, R9, R225, PT ;  /* 0x000000e10900720c */ /* 0x000fe20003f84070 */
[----:B------:R-:W-:Y:S01]  /*6080*/  IMAD.HI.U32 R2, R11, R12, RZ ;  /* 0x0000000c0b027227 */ /* 0x000fe200078e00ff */
[----:B------:R-:W-:-:S03]  /*6090*/  LOP3.LUT R13, R0, 0x90, RZ, 0xfc, !PT ;  /* 0x00000090000d7812 */ /* 0x000fc600078efcff */
[----:B------:R-:W-:Y:S01]  /*60a0*/  @!P6 IMAD.MOV R219, RZ, RZ, -R219 ;  /* 0x000000ffffdbe224 */ /* 0x000fe200078e0adb */
[----:B------:R-:W-:Y:S01]  /*60b0*/  ISETP.GE.AND P6, PT, R21, RZ, PT ;  /* 0x000000ff1500720c */ /* 0x000fe20003fc6270 */
[--C-:B------:R-:W-:Y:S01]  /*60c0*/  @!P3 IMAD.IADD R229, R229, 0x1, -R9.reuse ;  /* 0x00000001e5e5b824 */ /* 0x100fe200078e0a09 */
[----:B------:R-:W-:Y:S01]  /*60d0*/  IABS R18, R13 ;  /* 0x0000000d00127213 */ /* 0x000fe20000000000 */
[----:B------:R-:W-:Y:S01]  /*60e0*/  IMAD.MOV R2, RZ, RZ, -R2 ;  /* 0x000000ffff027224 */ /* 0x000fe200078e0a02 */
[----:B------:R-:W-:Y:S01]  /*60f0*/  ISETP.GE.AND P3, PT, R15, RZ, PT ;  /* 0x000000ff0f00720c */ /* 0x000fe20003f66270 */
[--C-:B------:R-:W-:Y:S01]  /*6100*/  @!P5 IMAD.IADD R227, R227, 0x1, -R9.reuse ;  /* 0x00000001e3e3d824 */ /* 0x100fe200078e0a09 */
[C---:B------:R-:W-:Y:S01]  /*6110*/  ISETP.GT.U32.AND P1, PT, R9.reuse, R229, PT ;  /* 0x000000e50900720c */ /* 0x040fe20003f24070 */
[----:B------:R-:W-:Y:S01]  /*6120*/  IMAD R233, R9, R2, R12 ;  /* 0x0000000209e97224 */ /* 0x000fe200078e020c */
[C---:B------:R-:W-:Y:S01]  /*6130*/  LOP3.LUT R12, R0.reuse, 0x94, RZ, 0xfc, !PT ;  /* 0x00000094000c7812 */ /* 0x040fe200078efcff */
[--C-:B------:R-:W-:Y:S01]  /*6140*/  @!P2 IMAD.IADD R231, R231, 0x1, -R9.reuse ;  /* 0x00000001e7e7a824 */ /* 0x100fe200078e0a09 */
[----:B------:R-:W-:Y:S01]  /*6150*/  LOP3.LUT R2, R0, 0x98, RZ, 0xfc, !PT ;  /* 0x0000009800027812 */ /* 0x000fe200078efcff */
[----:B------:R-:W-:Y:S01]  /*6160*/  @!P4 IMAD.IADD R225, R225, 0x1, -R9 ;  /* 0x00000001e1e1c824 */ /* 0x000fe200078e0a09 */
[----:B------:R-:W-:Y:S01]  /*6170*/  IABS R16, R12 ;  /* 0x0000000c00107213 */ /* 0x000fe20000000000 */
[----:B------:R-:W-:Y:S01]  /*6180*/  @!P0 IMAD.MOV R227, RZ, RZ, -R227 ;  /* 0x000000ffffe38224 */ /* 0x000fe200078e0ae3 */
[----:B------:R-:W-:Y:S01]  /*6190*/  ISETP.GT.U32.AND P2, PT, R9, R233, PT ;  /* 0x000000e90900720c */ /* 0x000fe20003f44070 */
[----:B------:R-:W-:Y:S01]  /*61a0*/  @!P6 IMAD.MOV R225, RZ, RZ, -R225 ;  /* 0x000000ffffe1e224 */ /* 0x000fe200078e0ae1 */
[----:B------:R-:W-:-:S02]  /*61b0*/  IABS R14, R2 ;  /* 0x00000002000e7213 */ /* 0x000fc40000000000 */
[----:B------:R-:W-:Y:S01]  /*61c0*/  ISETP.GE.AND P5, PT, R22, RZ, PT ;  /* 0x000000ff1600720c */ /* 0x000fe20003fa6270 */
[--C-:B------:R-:W-:Y:S01]  /*61d0*/  @!P1 IMAD.IADD R229, R229, 0x1, -R9.reuse ;  /* 0x00000001e5e59824 */ /* 0x100fe200078e0a09 */
[----:B------:R-:W-:Y:S01]  /*61e0*/  ISETP.GE.AND P0, PT, R12, RZ, PT ;  /* 0x000000ff0c00720c */ /* 0x000fe20003f06270 */
[----:B------:R-:W-:Y:S01]  /*61f0*/  IMAD.HI.U32 R12, R11, R16, RZ ;  /* 0x000000100b0c7227 */ /* 0x000fe200078e00ff */
[----:B------:R-:W-:Y:S02]  /*6200*/  ISETP.GE.AND P6, PT, R2, RZ, PT ;  /* 0x000000ff0200720c */ /* 0x000fe40003fc6270 */
[----:B------:R-:W-:Y:S01]  /*6210*/  ISETP.GE.AND P1, PT, R13, RZ, PT ;  /* 0x000000ff0d00720c */ /* 0x000fe20003f26270 */
[----:B------:R-:W-:Y:S01]  /*6220*/  IMAD.HI.U32 R2, R11, R14, RZ ;  /* 0x0000000e0b027227 */ /* 0x000fe200078e00ff */
[----:B------:R-:W-:Y:S02]  /*6230*/  IABS R13, R17 ;  /* 0x00000011000d7213 */ /* 0x000fe40000000000 */
[----:B------:R-:W-:Y:S01]  /*6240*/  IABS R15, R19 ;  /* 0x00000013000f7213 */ /* 0x000fe20000000000 */
[----:B------:R-:W-:Y:S01]  /*6250*/  IMAD.MOV R12, RZ, RZ, -R12 ;  /* 0x000000ffff0c7224 */ /* 0x000fe200078e0a0c */
[----:B------:R-:W-:Y:S01]  /*6260*/  ISETP.GE.AND P4, PT, R20, RZ, PT ;  /* 0x000000ff1400720c */ /* 0x000fe20003f86270 */
[----:B------:R-:W-:Y:S01]  /*6270*/  IMAD.MOV R235, RZ, RZ, -R2 ;  /* 0x000000ffffeb7224 */ /* 0x000fe200078e0a02 */
[C---:B------:R-:W-:Y:S01]  /*6280*/  LOP3.LUT R20, R0.reuse, 0x78, RZ, 0xfc, !PT ;  /* 0x0000007800147812 */ /* 0x040fe200078efcff */
[----:B------:R-:W-:Y:S01]  /*6290*/  IMAD R237, R9, R12, R16 ;  /* 0x0000000c09ed7224 */ /* 0x000fe200078e0210 */
[C---:B------:R-:W-:Y:S01]  /*62a0*/  LOP3.LUT R21, R0.reuse, 0x58, RZ, 0xfc, !PT ;  /* 0x0000005800157812 */ /* 0x040fe200078efcff */
[----:B------:R-:W-:Y:S01]  /*62b0*/  @!P2 IMAD.IADD R233, R233, 0x1, -R9 ;  /* 0x00000001e9e9a824 */ /* 0x000fe200078e0a09 */
[----:B------:R-:W-:Y:S01]  /*62c0*/  LOP3.LUT R22, R0, 0x54, RZ, 0xfc, !PT ;  /* 0x0000005400167812 */ /* 0x000fe200078efcff */
[----:B------:R-:W-:-:S03]  /*62d0*/  IMAD.HI.U32 R2, R11, R18, RZ ;  /* 0x000000120b027227 */ /* 0x000fc600078e00ff */
[C---:B------:R-:W-:Y:S01]  /*62e0*/  ISETP.GT.U32.AND P2, PT, R9.reuse, R233, PT ;  /* 0x000000e90900720c */ /* 0x040fe20003f44070 */
[C---:B------:R-:W-:Y:S02]  /*62f0*/  IMAD R235, R9.reuse, R235, R14 ;  /* 0x000000eb09eb7224 */ /* 0x040fe400078e020e */
[----:B------:R-:W-:Y:S02]  /*6300*/  IMAD.MOV.U32 R14, RZ, RZ, R13 ;  /* 0x000000ffff0e7224 */ /* 0x000fe400078e000d */
[----:B------:R-:W-:Y:S01]  /*6310*/  @!P5 IMAD.MOV R231, RZ, RZ, -R231 ;  /* 0x000000ffffe7d224 */ /* 0x000fe200078e0ae7 */
[----:B------:R-:W-:Y:S01]  /*6320*/  ISETP.GT.U32.AND P5, PT, R9, R237, PT ;  /* 0x000000ed0900720c */ /* 0x000fe20003fa4070 */
[----:B------:R-:W-:Y:S02]  /*6330*/  IMAD.MOV R239, RZ, RZ, -R2 ;  /* 0x000000ffffef7224 */ /* 0x000fe400078e0a02 */
[----:B------:R-:W-:-:S04]  /*6340*/  IMAD.HI.U32 R2, R11, R14, RZ ;  /* 0x0000000e0b027227 */ /* 0x000fc800078e00ff */
[----:B------:R-:W-:Y:S01]  /*6350*/  IMAD.MOV.U32 R16, RZ, RZ, R15 ;  /* 0x000000ffff107224 */ /* 0x000fe200078e000f */
[----:B------:R-:W-:Y:S01]  /*6360*/  LOP3.LUT R15, R0, 0x84, RZ, 0xfc, !PT ;  /* 0x00000084000f7812 */ /* 0x000fe200078efcff */
[----:B------:R-:W-:Y:S02]  /*6370*/  IMAD.MOV R2, RZ, RZ, -R2 ;  /* 0x000000ffff027224 */ /* 0x000fe400078e0a02 */
[----:B------:R-:W-:-:S04]  /*6380*/  IMAD.HI.U32 R12, R11, R16, RZ ;  /* 0x000000100b0c7227 */ /* 0x000fc800078e00ff */
[----:B------:R-:W-:Y:S01]  /*6390*/  IMAD R241, R9, R2, R14 ;  /* 0x0000000209f17224 */ /* 0x000fe200078e020e */
[----:B------:R-:W-:Y:S01]  /*63a0*/  IABS R2, R15 ;  /* 0x0000000f00027213 */ /* 0x000fe20000000000 */
[----:B------:R-:W-:Y:S02]  /*63b0*/  IMAD.MOV R12, RZ, RZ, -R12 ;  /* 0x000000ffff0c7224 */ /* 0x000fe400078e0a0c */
[--C-:B------:R-:W-:Y:S02]  /*63c0*/  @!P2 IMAD.IADD R233, R233, 0x1, -R9.reuse ;  /* 0x00000001e9e9a824 */ /* 0x100fe400078e0a09 */
[----:B------:R-:W-:Y:S02]  /*63d0*/  @!P5 IMAD.IADD R237, R237, 0x1, -R9 ;  /* 0x00000001ededd824 */ /* 0x000fe400078e0a09 */
[----:B------:R-:W-:Y:S01]  /*63e0*/  IMAD R245, R9, R12, R16 ;  /* 0x0000000c09f57224 */ /* 0x000fe200078e0210 */
[----:B------:R-:W-:Y:S01]  /*63f0*/  LOP3.LUT R16, R0, 0x80, RZ, 0xfc, !PT ;  /* 0x0000008000107812 */ /* 0x000fe200078efcff */
[----:B------:R-:W-:-:S02]  /*6400*/  IMAD.MOV.U32 R12, RZ, RZ, R2 ;  /* 0x000000ffff0c7224 */ /* 0x000fc400078e0002 */
[----:B------:R-:W-:Y:S01]  /*6410*/  @!P3 IMAD.MOV R233, RZ, RZ, -R233 ;  /* 0x000000ffffe9b224 */ /* 0x000fe200078e0ae9 */
[----:B------:R-:W-:Y:S01]  /*6420*/  ISETP.GT.U32.AND P3, PT, R9, R237, PT ;  /* 0x000000ed0900720c */ /* 0x000fe20003f64070 */
[----:B------:R-:W-:Y:S01]  /*6430*/  IMAD.HI.U32 R2, R11, R12, RZ ;  /* 0x0000000c0b027227 */ /* 0x000fe200078e00ff */
[----:B------:R-:W-:-:S03]  /*6440*/  IABS R14, R16 ;  /* 0x00000010000e7213 */ /* 0x000fc60000000000 */
[----:B------:R-:W-:Y:S01]  /*6450*/  @!P4 IMAD.MOV R229, RZ, RZ, -R229 ;  /* 0x000000ffffe5c224 */ /* 0x000fe200078e0ae5 */
[C---:B------:R-:W-:Y:S01]  /*6460*/  ISETP.GT.U32.AND P4, PT, R9.reuse, R235, PT ;  /* 0x000000eb0900720c */ /* 0x040fe20003f84070 */
[----:B------:R-:W-:Y:S02]  /*6470*/  IMAD.MOV R2, RZ, RZ, -R2 ;  /* 0x000000ffff027224 */ /* 0x000fe400078e0a02 */
[C---:B------:R-:W-:Y:S01]  /*6480*/  IMAD R239, R9.reuse, R239, R18 ;  /* 0x000000ef09ef7224 */ /* 0x040fe200078e0212 */
[----:B------:R-:W-:Y:S01]  /*6490*/  LOP3.LUT R18, R0, 0x7c, RZ, 0xfc, !PT ;  /* 0x0000007c00127812 */ /* 0x000fe200078efcff */
[----:B------:R-:W-:Y:S02]  /*64a0*/  IMAD R243, R9, R2, R12 ;  /* 0x0000000209f37224 */ /* 0x000fe400078e020c */
[----:B------:R-:W-:Y:S01]  /*64b0*/  @!P3 IMAD.IADD R237, R237, 0x1, -R9 ;  /* 0x00000001ededb824 */ /* 0x000fe200078e0a09 */
[----:B------:R-:W-:Y:S01]  /*64c0*/  ISETP.GT.U32.AND P2, PT, R9, R239, PT ;  /* 0x000000ef0900720c */ /* 0x000fe20003f44070 */
[----:B------:R-:W-:Y:S01]  /*64d0*/  IMAD.HI.U32 R2, R11, R14, RZ ;  /* 0x0000000e0b027227 */ /* 0x000fe200078e00ff */
[----:B------:R-:W-:-:S02]  /*64e0*/  ISETP.GT.U32.AND P3, PT, R9, R243, PT ;  /* 0x000000f30900720c */ /* 0x000fc40003f64070 */
[----:B------:R-:W-:Y:S01]  /*64f0*/  IABS R12, R18 ;  /* 0x00000012000c7213 */ /* 0x000fe20000000000 */
[----:B------:R-:W-:Y:S01]  /*6500*/  @!P4 IMAD.IADD R235, R235, 0x1, -R9 ;  /* 0x00000001ebebc824 */ /* 0x000fe200078e0a09 */
[C---:B------:R-:W-:Y:S01]  /*6510*/  ISETP.GT.U32.AND P4, PT, R9.reuse, R241, PT ;  /* 0x000000f10900720c */ /* 0x040fe20003f84070 */
[----:B------:R-:W-:Y:S02]  /*6520*/  IMAD.MOV R2, RZ, RZ, -R2 ;  /* 0x000000ffff027224 */ /* 0x000fe400078e0a02 */
[----:B------:R-:W-:Y:S01]  /*6530*/  @!P0 IMAD.MOV R237, RZ, RZ, -R237 ;  /* 0x000000ffffed8224 */ /* 0x000fe200078e0aed */
[C---:B------:R-:W-:Y:S01]  /*6540*/  ISETP.GT.U32.AND P5, PT, R9.reuse, R235, PT ;  /* 0x000000eb0900720c */ /* 0x040fe20003fa4070 */
[----:B------:R-:W-:Y:S01]  /*6550*/  IMAD R247, R9, R2, R14 ;  /* 0x0000000209f77224 */ /* 0x000fe200078e020e */
[----:B------:R-:W-:Y:S01]  /*6560*/  IABS R14, R20 ;  /* 0x00000014000e7213 */ /* 0x000fe20000000000 */
[----:B------:R-:W-:-:S04]  /*6570*/  IMAD.HI.U32 R2, R11, R12, RZ ;  /* 0x0000000c0b027227 */ /* 0x000fc800078e00ff */
[--C-:B------:R-:W-:Y:S01]  /*6580*/  @!P3 IMAD.IADD R243, R243, 0x1, -R9.reuse ;  /* 0x00000001f3f3b824 */ /* 0x100fe200078e0a09 */
[----:B------:R-:W-:Y:S01]  /*6590*/  ISETP.GE.AND P3, PT, R15, RZ, PT ;  /* 0x000000ff0f00720c */ /* 0x000fe20003f66270 */
[----:B------:R-:W-:Y:S02]  /*65a0*/  IMAD.MOV R2, RZ, RZ, -R2 ;  /* 0x000000ffff027224 */ /* 0x000fe400078e0a02 */
[--C-:B------:R-:W-:Y:S01]  /*65b0*/  @!P4 IMAD.IADD R241, R241, 0x1, -R9.reuse ;  /* 0x00000001f1f1c824 */ /* 0x100fe200078e0a09 */
[----:B------:R-:W-:Y:S01]  /*65c0*/  ISETP.GT.U32.AND P0, PT, R9, R243, PT ;  /* 0x000000f30900720c */ /* 0x000fe20003f04070 */
[----:B------:R-:W-:Y:S02]  /*65d0*/  @!P2 IMAD.IADD R239, R239, 0x1, -R9 ;  /* 0x00000001efefa824 */ /* 0x000fe400078e0a09 */
[C---:B------:R-:W-:Y:S01]  /*65e0*/  IMAD R249, R9.reuse, R2, R12 ;  /* 0x0000000209f97224 */ /* 0x040fe200078e020c */
[----:B------:R-:W-:Y:S01]  /*65f0*/  ISETP.GT.U32.AND P4, PT, R9, R241, PT ;  /* 0x000000f10900720c */ /* 0x000fe20003f84070 */
[----:B------:R-:W-:Y:S01]  /*6600*/  IMAD.HI.U32 R2, R11, R14, RZ ;  /* 0x0000000e0b027227 */ /* 0x000fe200078e00ff */
[----:B------:R-:W-:-:S03]  /*6610*/  ISETP.GT.U32.AND P2, PT, R9, R239, PT ;  /* 0x000000ef0900720c */ /* 0x000fc60003f44070 */
[----:B------:R-:W-:Y:S02]  /*6620*/  IMAD.MOV R251, RZ, RZ, -R2 ;  /* 0x000000fffffb7224 */ /* 0x000fe400078e0a02 */
[--C-:B------:R-:W-:Y:S01]  /*6630*/  @!P5 IMAD.IADD R235, R235, 0x1, -R9.reuse ;  /* 0x00000001ebebd824 */ /* 0x100fe200078e0a09 */
[C---:B------:R-:W-:Y:S01]  /*6640*/  ISETP.GT.U32.AND P5, PT, R9.reuse, R245, PT ;  /* 0x000000f50900720c */ /* 0x040fe20003fa4070 */
[----:B------:R-:W-:Y:S01]  /*6650*/  IMAD R251, R9, R251, R14 ;  /* 0x000000fb09fb7224 */ /* 0x000fe200078e020e */
[C---:B------:R-:W-:Y:S01]  /*6660*/  LOP3.LUT R14, R0.reuse, 0x68, RZ, 0xfc, !PT ;  /* 0x00000068000e7812 */ /* 0x040fe200078efcff */
[--C-:B------:R-:W-:Y:S02]  /*6670*/  @!P0 IMAD.IADD R243, R243, 0x1, -R9.reuse ;  /* 0x00000001f3f38824 */ /* 0x100fe400078e0a09 */
[--C-:B------:R-:W-:Y:S01]  /*6680*/  @!P4 IMAD.IADD R241, R241, 0x1, -R9.reuse ;  /* 0x00000001f1f1c824 */ /* 0x100fe200078e0a09 */
[----:B------:R-:W-:Y:S01]  /*6690*/  ISETP.GT.U32.AND P0, PT, R9, R251, PT ;  /* 0x000000fb0900720c */ /* 0x000fe20003f04070 */
[----:B------:R-:W-:Y:S01]  /*66a0*/  @!P2 IMAD.IADD R239, R239, 0x1, -R9 ;  /* 0x00000001efefa824 */ /* 0x000fe200078e0a09 */
[----:B------:R-:W-:Y:S01]  /*66b0*/  ISETP.GT.U32.AND P4, PT, R9, R247, PT ;  /* 0x000000f70900720c */ /* 0x000fe20003f84070 */
[----:B------:R-:W-:Y:S01]  /*66c0*/  @!P6 IMAD.MOV R235, RZ, RZ, -R235 ;  /* 0x000000ffffebe224 */ /* 0x000fe200078e0aeb */
[----:B------:R-:W-:Y:S01]  /*66d0*/  ISETP.GE.AND P2, PT, R17, RZ, PT ;  /* 0x000000ff1100720c */ /* 0x000fe20003f46270 */
[----:B------:R-:W-:Y:S01]  /*66e0*/  @!P1 IMAD.MOV R239, RZ, RZ, -R239 ;  /* 0x000000ffffef9224 */ /* 0x000fe200078e0aef */
[----:B------:R-:W-:Y:S01]  /*66f0*/  LOP3.LUT R17, R0, 0x74, RZ, 0xfc, !PT ;  /* 0x0000007400117812 */ /* 0x000fe200078efcff */
[----:B------:R-:W-:Y:S01]  /*6700*/  @!P5 IMAD.IADD R245, R245, 0x1, -R9 ;  /* 0x00000001f5f5d824 */ /* 0x000fe200078e0a09 */
[----:B------:R-:W-:Y:S01]  /*6710*/  ISETP.GT.U32.AND P1, PT, R9, R249, PT ;  /* 0x000000f90900720c */ /* 0x000fe20003f24070 */
[----:B------:R-:W-:Y:S01]  /*6720*/  @!P3 IMAD.MOV R243, RZ, RZ, -R243 ;  /* 0x000000fffff3b224 */ /* 0x000fe200078e0af3 */
[----:B------:R-:W-:-:S02]  /*6730*/  IABS R13, R17 ;  /* 0x00000011000d7213 */ /* 0x000fc40000000000 */
[----:B------:R-:W-:Y:S01]  /*6740*/  ISETP.GE.AND P5, PT, R19, RZ, PT ;  /* 0x000000ff1300720c */ /* 0x000fe20003fa6270 */
[----:B------:R-:W-:Y:S01]  /*6750*/  @!P0 IMAD.IADD R251, R251, 0x1, -R9 ;  /* 0x00000001fbfb8824 */ /* 0x000fe200078e0a09 */
[----:B------:R-:W-:Y:S01]  /*6760*/  IABS R38, R14 ;  /* 0x0000000e00267213 */ /* 0x000fe20000000000 */
[----:B------:R-:W-:Y:S01]  /*6770*/  IMAD.MOV.U32 R12, RZ, RZ, R13 ;  /* 0x000000ffff0c7224 */ /* 0x000fe200078e000d */
[C---:B------:R-:W-:Y:S01]  /*6780*/  LOP3.LUT R13, R0.reuse, 0x6c, RZ, 0xfc, !PT ;  /* 0x0000006c000d7812 */ /* 0x040fe200078efcff */
[--C-:B------:R-:W-:Y:S01]  /*6790*/  @!P4 IMAD.IADD R247, R247, 0x1, -R9.reuse ;  /* 0x00000001f7f7c824 */ /* 0x100fe200078e0a09 */
[----:B------:R-:W-:Y:S01]  /*67a0*/  ISETP.GT.U32.AND P0, PT, R9, R251, PT ;  /* 0x000000fb0900720c */ /* 0x000fe20003f04070 */
[----:B------:R-:W-:Y:S01]  /*67b0*/  IMAD.HI.U32 R2, R11, R12, RZ ;  /* 0x0000000c0b027227 */ /* 0x000fe200078e00ff */
[C---:B------:R-:W-:Y:S02]  /*67c0*/  ISETP.GT.U32.AND P4, PT, R9.reuse, R245, PT ;  /* 0x000000f50900720c */ /* 0x040fe40003f84070 */
[----:B------:R-:W-:Y:S01]  /*67d0*/  ISETP.GT.U32.AND P6, PT, R9, R247, PT ;  /* 0x000000f70900720c */ /* 0x000fe20003fc4070 */
[----:B------:R-:W-:Y:S01]  /*67e0*/  IMAD.MOV R2, RZ, RZ, -R2 ;  /* 0x000000ffff027224 */ /* 0x000fe200078e0a02 */
[----:B------:R-:W-:Y:S01]  /*67f0*/  LOP3.LUT R19, R0, 0x60, RZ, 0xfc, !PT ;  /* 0x0000006000137812 */ /* 0x000fe200078efcff */
[----:B------:R-:W-:-:S02]  /*6800*/  @!P1 IMAD.IADD R249, R249, 0x1, -R9 ;  /* 0x00000001f9f99824 */ /* 0x000fc400078e0a09 */
[----:B------:R-:W-:Y:S01]  /*6810*/  @!P2 IMAD.MOV R241, RZ, RZ, -R241 ;  /* 0x000000fffff1a224 */ /* 0x000fe200078e0af1 */
[----:B------:R-:W-:Y:S01]  /*6820*/  ISETP.GE.AND P2, PT, R16, RZ, PT ;  /* 0x000000ff1000720c */ /* 0x000fe20003f46270 */
[----:B------:R-:W-:Y:S01]  /*6830*/  IMAD R12, R9, R2, R12 ;  /* 0x00000002090c7224 */ /* 0x000fe200078e020c */
[----:B------:R-:W-:Y:S01]  /*6840*/  LOP3.LUT R2, R0, 0x70, RZ, 0xfc, !PT ;  /* 0x0000007000027812 */ /* 0x000fe200078efcff */
[--C-:B------:R-:W-:Y:S01]  /*6850*/  @!P0 IMAD.IADD R251, R251, 0x1, -R9.reuse ;  /* 0x00000001fbfb8824 */ /* 0x100fe200078e0a09 */
[----:B------:R-:W-:Y:S01]  /*6860*/  ISETP.GT.U32.AND P1, PT, R9, R249, PT ;  /* 0x000000f90900720c */ /* 0x000fe20003f24070 */
[--C-:B------:R-:W-:Y:S01]  /*6870*/  @!P4 IMAD.IADD R245, R245, 0x1, -R9.reuse ;  /* 0x00000001f5f5c824 */ /* 0x100fe200078e0a09 */
[----:B------:R-:W-:Y:S01]  /*6880*/  IABS R40, R2 ;  /* 0x0000000200287213 */ /* 0x000fe20000000000 */
[----:B------:R-:W-:Y:S01]  /*6890*/  @!P6 IMAD.IADD R247, R247, 0x1, -R9 ;  /* 0x00000001f7f7e824 */ /* 0x000fe200078e0a09 */
[----:B------:R-:W-:Y:S01]  /*68a0*/  ISETP.GT.U32.AND P0, PT, R9, R12, PT ;  /* 0x0000000c0900720c */ /* 0x000fe20003f04070 */
[----:B------:R-:W-:Y:S01]  /*68b0*/  @!P5 IMAD.MOV R245, RZ, RZ, -R245 ;  /* 0x000000fffff5d224 */ /* 0x000fe200078e0af5 */
[----:B------:R-:W-:-:S02]  /*68c0*/  ISETP.GE.AND P4, PT, R18, RZ, PT ;  /* 0x000000ff1200720c */ /* 0x000fc40003f86270 */
[----:B------:R-:W-:Y:S01]  /*68d0*/  ISETP.GE.AND P3, PT, R2, RZ, PT ;  /* 0x000000ff0200720c */ /* 0x000fe20003f66270 */
[----:B------:R-:W-:Y:S01]  /*68e0*/  IMAD.HI.U32 R2, R11, R40, RZ ;  /* 0x000000280b027227 */ /* 0x000fe200078e00ff */
[----:B------:R-:W-:Y:S02]  /*68f0*/  IABS R16, R13 ;  /* 0x0000000d00107213 */ /* 0x000fe40000000000 */
[----:B------:R-:W-:Y:S01]  /*6900*/  ISETP.GE.AND P6, PT, R20, RZ, PT ;  /* 0x000000ff1400720c */ /* 0x000fe20003fc6270 */
[----:B------:R-:W-:Y:S01]  /*6910*/  @!P2 IMAD.MOV R247, RZ, RZ, -R247 ;  /* 0x000000fffff7a224 */ /* 0x000fe200078e0af7 */
[----:B------:R-:W-:Y:S01]  /*6920*/  ISETP.GE.AND P2, PT, R13, RZ, PT ;  /* 0x000000ff0d00720c */ /* 0x000fe20003f46270 */
[----:B------:R-:W-:Y:S01]  /*6930*/  IMAD.HI.U32 R13, R11, R16, RZ ;  /* 0x000000100b0d7227 */ /* 0x000fe200078e00ff */
[----:B------:R-:W-:Y:S02]  /*6940*/  ISETP.GE.AND P5, PT, R17, RZ, PT ;  /* 0x000000ff1100720c */ /* 0x000fe40003fa6270 */
[----:B------:R-:W-:Y:S01]  /*6950*/  LOP3.LUT R17, R0, 0x64, RZ, 0xfc, !PT ;  /* 0x0000006400117812 */ /* 0x000fe200078efcff */
[----:B------:R-:W-:Y:S01]  /*6960*/  IMAD.MOV R2, RZ, RZ, -R2 ;  /* 0x000000ffff027224 */ /* 0x000fe200078e0a02 */
[----:B------:R-:W-:Y:S01]  /*6970*/  IABS R34, R19 ;  /* 0x0000001300227213 */ /* 0x000fe20000000000 */
[----:B------:R-:W-:Y:S01]  /*6980*/  @!P1 IMAD.IADD R249, R249, 0x1, -R9 ;  /* 0x00000001f9f99824 */ /* 0x000fe200078e0a09 */
[----:B------:R-:W-:Y:S01]  /*6990*/  ISETP.GE.AND P1, PT, R14, RZ, PT ;  /* 0x000000ff0e00720c */ /* 0x000fe20003f26270 */
[----:B------:R-:W-:Y:S01]  /*69a0*/  IMAD.HI.U32 R14, R11, R38, RZ ;  /* 0x000000260b0e7227 */ /* 0x000fe200078e00ff */
[----:B------:R-:W-:-:S02]  /*69b0*/  IABS R36, R17 ;  /* 0x0000001100247213 */ /* 0x000fc40000000000 */
[----:B------:R-:W-:Y:S01]  /*69c0*/  IABS R18, R21 ;  /* 0x0000001500127213 */ /* 0x000fe20000000000 */
[----:B------:R-:W-:Y:S01]  /*69d0*/  IMAD.MOV R13, RZ, RZ, -R13 ;  /* 0x000000ffff0d7224 */ /* 0x000fe200078e0a0d */
[----:B------:R-:W-:Y:S01]  /*69e0*/  IABS R20, R22 ;  /* 0x0000001600147213 */ /* 0x000fe20000000000 */
[C---:B------:R-:W-:Y:S02]  /*69f0*/  IMAD R40, R9.reuse, R2, R40 ;  /* 0x0000000209287224 */ /* 0x040fe400078e0228 */
[----:B------:R-:W-:Y:S02]  /*6a00*/  @!P0 IMAD.IADD R12, R12, 0x1, -R9 ;  /* 0x000000010c0c8824 */ /* 0x000fe400078e0a09 */
[----:B------:R-:W-:Y:S01]  /*6a10*/  IMAD.MOV R15, RZ, RZ, -R14 ;  /* 0x000000ffff0f7224 */ /* 0x000fe200078e0a0e */
[C---:B------:R-:W-:Y:S01]  /*6a20*/  ISETP.GT.U32.AND P0, PT, R9.reuse, R40, PT ;  /* 0x000000280900720c */ /* 0x040fe20003f04070 */
[C---:B------:R-:W-:Y:S02]  /*6a30*/  IMAD R14, R9.reuse, R13, R16 ;  /* 0x0000000d090e7224 */ /* 0x040fe400078e0210 */
[----:B------:R-:W-:Y:S01]  /*6a40*/  @!P4 IMAD.MOV R249, RZ, RZ, -R249 ;  /* 0x000000fffff9c224 */ /* 0x000fe200078e0af9 */
[C---:B------:R-:W-:Y:S01]  /*6a50*/  ISETP.GT.U32.AND P4, PT, R9.reuse, R12, PT ;  /* 0x0000000c0900720c */ /* 0x040fe20003f84070 */
[----:B------:R-:W-:Y:S01]  /*6a60*/  @!P6 IMAD.MOV R251, RZ, RZ, -R251 ;  /* 0x000000fffffbe224 */ /* 0x000fe200078e0afb */
[----:B------:R-:W-:Y:S01]  /*6a70*/  ISETP.GT.U32.AND P6, PT, R9, R14, PT ;  /* 0x0000000e0900720c */ /* 0x000fe20003fc4070 */
[----:B------:R-:W-:-:S04]  /*6a80*/  IMAD.HI.U32 R2, R11, R36, RZ ;  /* 0x000000240b027227 */ /* 0x000fc800078e00ff */
[----:B------:R-:W-:Y:S02]  /*6a90*/  IMAD.MOV R2, RZ, RZ, -R2 ;  /* 0x000000ffff027224 */ /* 0x000fe400078e0a02 */
[C---:B------:R-:W-:Y:S01]  /*6aa0*/  IMAD R38, R9.reuse, R15, R38 ;  /* 0x0000000f09267224 */ /* 0x040fe200078e0226 */
[----:B------:R-:W-:Y:S01]  /*6ab0*/  LOP3.LUT R15, R0, 0x5c, RZ, 0xfc, !PT ;  /* 0x0000005c000f7812 */ /* 0x000fe200078efcff */
[C---:B------:R-:W-:Y:S02]  /*6ac0*/  IMAD R36, R9.reuse, R2, R36 ;  /* 0x0000000209247224 */ /* 0x040fe400078e0224 */
[--C-:B------:R-:W-:Y:S01]  /*6ad0*/  @!P4 IMAD.IADD R12, R12, 0x1, -R9.reuse ;  /* 0x000000010c0cc824 */ /* 0x100fe200078e0a09 */
[----:B------:R-:W-:Y:S01]  /*6ae0*/  IABS R16, R15 ;  /* 0x0000000f00107213 */ /* 0x000fe20000000000 */
[--C-:B------:R-:W-:Y:S01]  /*6af0*/  @!P0 IMAD.IADD R40, R40, 0x1, -R9.reuse ;  /* 0x0000000128288824 */ /* 0x100fe200078e0a09 */
[----:B------:R-:W-:Y:S01]  /*6b00*/  ISETP.GT.U32.AND P4, PT, R9, R38, PT ;  /* 0x000000260900720c */ /* 0x000fe20003f84070 */
[----:B------:R-:W-:-:S02]  /*6b10*/  @!P6 IMAD.IADD R14, R14, 0x1, -R9 ;  /* 0x000000010e0ee824 */ /* 0x000fc400078e0a09 */
[----:B------:R-:W-:Y:S01]  /*6b20*/  @!P5 IMAD.MOV R12, RZ, RZ, -R12 ;  /* 0x000000ffff0cd224 */ /* 0x000fe200078e0a0c */
[----:B------:R-:W-:Y:S01]  /*6b30*/  ISETP.GT.U32.AND P0, PT, R9, R40, PT ;  /* 0x000000280900720c */ /* 0x000fe20003f04070 */
[----:B------:R-:W-:Y:S01]  /*6b40*/  IMAD.HI.U32 R13, R11, R34, RZ ;  /* 0x000000220b0d7227 */ /* 0x000fe200078e00ff */
[C---:B------:R-:W-:Y:S02]  /*6b50*/  ISETP.GT.U32.AND P5, PT, R9.reuse, R36, PT ;  /* 0x000000240900720c */ /* 0x040fe40003fa4070 */
[----:B------:R-:W-:Y:S01]  /*6b60*/  ISETP.GT.U32.AND P6, PT, R9, R14, PT ;  /* 0x0000000e0900720c */ /* 0x000fe20003fc4070 */
[----:B------:R-:W-:-:S04]  /*6b70*/  IMAD.HI.U32 R2, R11, R16, RZ ;  /* 0x000000100b027227 */ /* 0x000fc800078e00ff */
[----:B------:R-:W-:Y:S02]  /*6b80*/  IMAD.MOV R13, RZ, RZ, -R13 ;  /* 0x000000ffff0d7224 */ /* 0x000fe400078e0a0d */
[----:B------:R-:W-:Y:S02]  /*6b90*/  IMAD.MOV R2, RZ, RZ, -R2 ;  /* 0x000000ffff027224 */ /* 0x000fe400078e0a02 */
[C---:B------:R-:W-:Y:S02]  /*6ba0*/  IMAD R34, R9.reuse, R13, R34 ;  /* 0x0000000d09227224 */ /* 0x040fe400078e0222 */
[C---:B------:R-:W-:Y:S02]  /*6bb0*/  IMAD R16, R9.reuse, R2, R16 ;  /* 0x0000000209107224 */ /* 0x040fe400078e0210 */
[--C-:B------:R-:W-:Y:S01]  /*6bc0*/  @!P0 IMAD.IADD R40, R40, 0x1, -R9.reuse ;  /* 0x0000000128288824 */ /* 0x100fe200078e0a09 */
[----:B------:R-:W-:Y:S01]  /*6bd0*/  ISETP.GT.U32.AND P0, PT, R9, R34, PT ;  /* 0x000000220900720c */ /* 0x000fe20003f04070 */
[--C-:B------:R-:W-:Y:S01]  /*6be0*/  @!P5 IMAD.IADD R36, R36, 0x1, -R9.reuse ;  /* 0x000000012424d824 */ /* 0x100fe200078e0a09 */
[----:B------:R-:W-:Y:S01]  /*6bf0*/  ISETP.GE.AND P5, PT, R17, RZ, PT ;  /* 0x000000ff1100720c */ /* 0x000fe20003fa6270 */
[----:B------:R-:W-:Y:S01]  /*6c00*/  @!P6 IMAD.IADD R14, R14, 0x1, -R9 ;  /* 0x000000010e0ee824 */ /* 0x000fe200078e0a09 */
[C---:B------:R-:W-:Y:S01]  /*6c10*/  ISETP.GT.U32.AND P6, PT, R9.reuse, R16, PT ;  /* 0x000000100900720c */ /* 0x040fe20003fc4070 */
[----:B------:R-:W-:Y:S01]  /*6c20*/  @!P3 IMAD.MOV R40, RZ, RZ, -R40 ;  /* 0x000000ffff28b224 */ /* 0x000fe200078e0a28 */
[----:B------:R-:W-:Y:S01]  /*6c30*/  ISETP.GT.U32.AND P3, PT, R9, R36, PT ;  /* 0x000000240900720c */ /* 0x000fe20003f64070 */
[----:B------:R-:W-:-:S04]  /*6c40*/  IMAD.HI.U32 R2, R11, R18, RZ ;  /* 0x000000120b027227 */ /* 0x000fc800078e00ff */
[----:B------:R-:W-:Y:S02]  /*6c50*/  @!P4 IMAD.IADD R38, R38, 0x1, -R9 ;  /* 0x000000012626c824 */ /* 0x000fe400078e0a09 */
[----:B------:R-:W-:-:S03]  /*6c60*/  IMAD.HI.U32 R13, R11, R20, RZ ;  /* 0x000000140b0d7227 */ /* 0x000fc600078e00ff */
[C---:B------:R-:W-:Y:S01]  /*6c70*/  ISETP.GT.U32.AND P4, PT, R9.reuse, R38, PT ;  /* 0x000000260900720c */ /* 0x040fe20003f84070 */
[----:B------:R-:W-:Y:S02]  /*6c80*/  IMAD.MOV R2, RZ, RZ, -R2 ;  /* 0x000000ffff027224 */ /* 0x000fe400078e0a02 */
[----:B------:R-:W-:Y:S02]  /*6c90*/  IMAD.MOV R13, RZ, RZ, -R13 ;  /* 0x000000ffff0d7224 */ /* 0x000fe400078e0a0d */
[----:B------:R-:W-:Y:S01]  /*6ca0*/  IMAD R157, R9, R2, R18 ;  /* 0x00000002099d7224 */ /* 0x000fe200078e0212 */
[----:B------:R-:W-:Y:S01]  /*6cb0*/  LOP3.LUT R2, R0, 0x50, RZ, 0xfc, !PT ;  /* 0x0000005000027812 */ /* 0x000fe200078efcff */
[--C-:B------:R-:W-:Y:S01]  /*6cc0*/  @!P0 IMAD.IADD R34, R34, 0x1, -R9.reuse ;  /* 0x0000000122228824 */ /* 0x100fe200078e0a09 */
[----:B------:R-:W-:Y:S01]  /*6cd0*/  ISETP.GE.AND P0, PT, R15, RZ, PT ;  /* 0x000000ff0f00720c */ /* 0x000fe20003f06270 */
[C---:B------:R-:W-:Y:S01]  /*6ce0*/  IMAD R31, R9.reuse, R13, R20 ;  /* 0x0000000d091f7224 */ /* 0x040fe200078e0214 */
[----:B------:R-:W-:Y:S01]  /*6cf0*/  IABS R18, R2 ;  /* 0x0000000200127213 */ /* 0x000fe20000000000 */
[--C-:B------:R-:W-:Y:S01]  /*6d00*/  @!P6 IMAD.IADD R16, R16, 0x1, -R9.reuse ;  /* 0x000000011010e824 */ /* 0x100fe200078e0a09 */
[C---:B------:R-:W-:Y:S01]  /*6d10*/  ISETP.GT.U32.AND P6, PT, R9.reuse, R34, PT ;  /* 0x000000220900720c */ /* 0x040fe20003fc4070 */
[--C-:B------:R-:W-:Y:S01]  /*6d20*/  @!P3 IMAD.IADD R36, R36, 0x1, -R9.reuse ;  /* 0x000000012424b824 */ /* 0x100fe200078e0a09 */
[C---:B------:R-:W-:Y:S01]  /*6d30*/  ISETP.GT.U32.AND P3, PT, R9.reuse, R157, PT ;  /* 0x0000009d0900720c */ /* 0x040fe20003f64070 */
[----:B------:R-:W-:Y:S01]  /*6d40*/  @!P2 IMAD.MOV R14, RZ, RZ, -R14 ;  /* 0x000000ffff0ea224 */ /* 0x000fe200078e0a0e */
[C---:B------:R-:W-:Y:S01]  /*6d50*/  ISETP.GT.U32.AND P2, PT, R9.reuse, R16, PT ;  /* 0x000000100900720c */ /* 0x040fe20003f44070 */
[----:B------:R-:W-:Y:S01]  /*6d60*/  @!P5 IMAD.MOV R36, RZ, RZ, -R36 ;  /* 0x000000ffff24d224 */ /* 0x000fe200078e0a24 */
[----:B------:R-:W-:Y:S01]  /*6d70*/  ISETP.GT.U32.AND P5, PT, R9, R31, PT ;  /* 0x0000001f0900720c */ /* 0x000fe20003fa4070 */
[----:B------:R-:W-:Y:S01]  /*6d80*/  @!P4 IMAD.IADD R38, R38, 0x1, -R9 ;  /* 0x000000012626c824 */ /* 0x000fe200078e0a09 */
[----:B------:R-:W-:-:S02]  /*6d90*/  ISETP.GE.AND P4, PT, R19, RZ, PT ;  /* 0x000000ff1300720c */ /* 0x000fc40003f86270 */
[----:B------:R-:W-:Y:S01]  /*6da0*/  LOP3.LUT R15, R0, 0x4c, RZ, 0xfc, !PT ;  /* 0x0000004c000f7812 */ /* 0x000fe200078efcff */
[----:B------:R-:W-:Y:S01]  /*6db0*/  @!P1 IMAD.MOV R38, RZ, RZ, -R38 ;  /* 0x000000ffff269224 */ /* 0x000fe200078e0a26 */
[----:B------:R-:W-:Y:S01]  /*6dc0*/  ISETP.GE.AND P1, PT, R21, RZ, PT ;  /* 0x000000ff1500720c */ /* 0x000fe20003f26270 */
[--C-:B------:R-:W-:Y:S01]  /*6dd0*/  @!P6 IMAD.IADD R34, R34, 0x1, -R9.reuse ;  /* 0x000000012222e824 */ /* 0x100fe200078e0a09 */
[----:B------:R-:W-:Y:S01]  /*6de0*/  IABS R20, R15 ;  /* 0x0000000f00147213 */ /* 0x000fe20000000000 */
[--C-:B------:R-:W-:Y:S01]  /*6df0*/  @!P3 IMAD.IADD R157, R157, 0x1, -R9.reuse ;  /* 0x000000019d9db824 */ /* 0x100fe200078e0a09 */
[----:B------:R-:W-:Y:S01]  /*6e00*/  ISETP.GE.AND P6, PT, R22, RZ, PT ;  /* 0x000000ff1600720c */ /* 0x000fe20003fc6270 */
[--C-:B------:R-:W-:Y:S01]  /*6e10*/  @!P2 IMAD.IADD R16, R16, 0x1, -R9.reuse ;  /* 0x000000011010a824 */ /* 0x100fe200078e0a09 */
[----:B------:R-:W-:Y:S01]  /*6e20*/  ISETP.GE.AND P2, PT, R2, RZ, PT ;  /* 0x000000ff0200720c */ /* 0x000fe20003f46270 */
[----:B------:R-:W-:Y:S01]  /*6e30*/  @!P5 IMAD.IADD R31, R31, 0x1, -R9 ;  /* 0x000000011f1fd824 */ /* 0x000fe200078e0a09 */
[----:B------:R-:W-:Y:S01]  /*6e40*/  ISETP.GT.U32.AND P5, PT, R9, R157, PT ;  /* 0x0000009d0900720c */ /* 0x000fe20003fa4070 */
[----:B------:R-:W-:Y:S01]  /*6e50*/  IMAD.HI.U32 R2, R11, R18, RZ ;  /* 0x000000120b027227 */ /* 0x000fe200078e00ff */
[----:B------:R-:W-:-:S02]  /*6e60*/  ISETP.GE.AND P3, PT, R15, RZ, PT ;  /* 0x000000ff0f00720c */ /* 0x000fc40003f66270 */
[----:B------:R-:W-:Y:S01]  /*6e70*/  LOP3.LUT R15, R0, 0x40, RZ, 0xfc, !PT ;  /* 0x00000040000f7812 */ /* 0x000fe200078efcff */
[----:B------:R-:W-:Y:S01]  /*6e80*/  @!P4 IMAD.MOV R34, RZ, RZ, -R34 ;  /* 0x000000ffff22c224 */ /* 0x000fe200078e0a22 */
[----:B------:R-:W-:Y:S01]  /*6e90*/  ISETP.GT.U32.AND P4, PT, R9, R31, PT ;  /* 0x0000001f0900720c */ /* 0x000fe20003f84070 */
[----:B------:R-:W-:Y:S01]  /*6ea0*/  IMAD.MOV R2, RZ, RZ, -R2 ;  /* 0x000000ffff027224 */ /* 0x000fe200078e0a02 */
[----:B------:R-:W-:Y:S01]  /*6eb0*/  IABS R22, R28 ;  /* 0x0000001c00167213 */ /* 0x000fe20000000000 */
[----:B------:R-:W-:-:S04]  /*6ec0*/  IMAD.HI.U32 R13, R11, R20, RZ ;  /* 0x000000140b0d7227 */ /* 0x000fc800078e00ff */
[----:B------:R-:W-:Y:S01]  /*6ed0*/  IMAD R29, R9, R2, R18 ;  /* 0x00000002091d7224 */ /* 0x000fe200078e0212 */
[C---:B------:R-:W-:Y:S01]  /*6ee0*/  LOP3.LUT R2, R0.reuse, 0x48, RZ, 0xfc, !PT ;  /* 0x0000004800027812 */ /* 0x040fe200078efcff */
[----:B------:R-:W-:Y:S02]  /*6ef0*/  IMAD.MOV R13, RZ, RZ, -R13 ;  /* 0x000000ffff0d7224 */ /* 0x000fe400078e0a0d */
[--C-:B------:R-:W-:Y:S01]  /*6f00*/  @!P5 IMAD.IADD R157, R157, 0x1, -R9.reuse ;  /* 0x000000019d9dd824 */ /* 0x100fe200078e0a09 */
[C---:B------:R-:W-:Y:S01]  /*6f10*/  ISETP.GT.U32.AND P5, PT, R9.reuse, R29, PT ;  /* 0x0000001d0900720c */ /* 0x040fe20003fa4070 */
[----:B------:R-:W-:Y:S01]  /*6f20*/  IMAD R27, R9, R13, R20 ;  /* 0x0000000d091b7224 */ /* 0x000fe200078e0214 */
[----:B------:R-:W-:Y:S01]  /*6f30*/  IABS R18, R2 ;  /* 0x0000000200127213 */ /* 0x000fe20000000000 */
[----:B------:R-:W-:Y:S01]  /*6f40*/  @!P4 IMAD.IADD R31, R31, 0x1, -R9 ;  /* 0x000000011f1fc824 */ /* 0x000fe200078e0a09 */
[----:B------:R-:W-:Y:S01]  /*6f50*/  LOP3.LUT R13, R0, 0x44, RZ, 0xfc, !PT ;  /* 0x00000044000d7812 */ /* 0x000fe200078efcff */
[----:B------:R-:W-:Y:S01]  /*6f60*/  @!P0 IMAD.MOV R16, RZ, RZ, -R16 ;  /* 0x000000ffff108224 */ /* 0x000fe200078e0a10 */
[----:B------:R-:W-:Y:S01]  /*6f70*/  ISETP.GE.AND P0, PT, R2, RZ, PT ;  /* 0x000000ff0200720c */ /* 0x000fe20003f06270 */
[----:B------:R-:W-:Y:S01]  /*6f80*/  @!P6 IMAD.MOV R31, RZ, RZ, -R31 ;  /* 0x000000ffff1fe224 */ /* 0x000fe200078e0a1f */
[----:B------:R-:W-:Y:S01]  /*6f90*/  ISETP.GT.U32.AND P6, PT, R9, R27, PT ;  /* 0x0000001b0900720c */ /* 0x000fe20003fc4070 */
[----:B------:R-:W-:Y:S01]  /*6fa0*/  IMAD.HI.U32 R2, R11, R18, RZ ;  /* 0x000000120b027227 */ /* 0x000fe200078e00ff */
[----:B------:R-:W-:-:S02]  /*6fb0*/  IABS R20, R13 ;  /* 0x0000000d00147213 */ /* 0x000fc40000000000 */
[----:B------:R-:W-:Y:S01]  /*6fc0*/  ISETP.GE.AND P4, PT, R13, RZ, PT ;  /* 0x000000ff0d00720c */ /* 0x000fe20003f86270 */
[----:B------:R-:W-:Y:S02]  /*6fd0*/  @!P5 IMAD.IADD R29, R29, 0x1, -R9 ;  /* 0x000000011d1dd824 */ /* 0x000fe400078e0a09 */
[----:B------:R-:W-:Y:S01]  /*6fe0*/  @!P1 IMAD.MOV R157, RZ, RZ, -R157 ;  /* 0x000000ffff9d9224 */ /* 0x000fe200078e0a9d */
[----:B------:R-:W-:Y:S01]  /*6ff0*/  ISETP.GE.AND P1, PT, R15, RZ, PT ;  /* 0x000000ff0f00720c */ /* 0x000fe20003f26270 */
[----:B------:R-:W-:Y:S01]  /*7000*/  IMAD.MOV R2, RZ, RZ, -R2 ;  /* 0x000000ffff027224 */ /* 0x000fe200078e0a02 */
[----:B------:R-:W-:Y:S01]  /*7010*/  IABS R15, R15 ;  /* 0x0000000f000f7213 */ /* 0x000fe20000000000 */
[----:B------:R-:W-:Y:S01]  /*7020*/  IMAD.HI.U32 R13, R11, R20, RZ ;  /* 0x000000140b0d7227 */ /* 0x000fe200078e00ff */
[----:B------:R-:W-:-:S03]  /*7030*/  ISETP.GT.U32.AND P5, PT, R9, R29, PT ;  /* 0x0000001d0900720c */ /* 0x000fc60003fa4070 */
[----:B------:R-:W-:Y:S02]  /*7040*/  @!P6 IMAD.IADD R27, R27, 0x1, -R9 ;  /* 0x000000011b1be824 */ /* 0x000fe400078e0a09 */
[C---:B------:R-:W-:Y:S02]  /*7050*/  IMAD R25, R9.reuse, R2, R18 ;  /* 0x0000000209197224 */ /* 0x040fe400078e0212 */
[----:B------:R-:W-:Y:S01]  /*7060*/  IMAD.MOV.U32 R18, RZ, RZ, R15 ;  /* 0x000000ffff127224 */ /* 0x000fe200078e000f */
[----:B------:R-:W-:Y:S01]  /*7070*/  ISETP.GT.U32.AND P6, PT, R9, R27, PT ;  /* 0x0000001b0900720c */ /* 0x000fe20003fc4070 */
[----:B------:R-:W-:Y:S01]  /*7080*/  IMAD.MOV R13, RZ, RZ, -R13 ;  /* 0x000000ffff0d7224 */ /* 0x000fe200078e0a0d */
[----:B------:R-:W-:Y:S01]  /*7090*/  IABS R15, R30 ;  /* 0x0000001e000f7213 */ /* 0x000fe20000000000 */
[----:B------:R-:W-:-:S04]  /*70a0*/  IMAD.HI.U32 R2, R11, R18, RZ ;  /* 0x000000120b027227 */ /* 0x000fc800078e00ff */
[----:B------:R-:W-:Y:S02]  /*70b0*/  IMAD R23, R9, R13, R20 ;  /* 0x0000000d09177224 */ /* 0x000fe400078e0214 */
[----:B------:R-:W-:Y:S01]  /*70c0*/  @!P5 IMAD.IADD R29, R29, 0x1, -R9 ;  /* 0x000000011d1dd824 */ /* 0x000fe200078e0a09 */
[C---:B------:R-:W-:Y:S01]  /*70d0*/  ISETP.GT.U32.AND P5, PT, R9.reuse, R25, PT ;  /* 0x000000190900720c */ /* 0x040fe20003fa4070 */
[----:B------:R-:W-:Y:S02]  /*70e0*/  IMAD.MOV R21, RZ, RZ, -R2 ;  /* 0x000000ffff157224 */ /* 0x000fe400078e0a02 */
[----:B------:R-:W-:Y:S01]  /*70f0*/  @!P2 IMAD.MOV R29, RZ, RZ, -R29 ;  /* 0x000000ffff1da224 */ /* 0x000fe200078e0a1d */
[C---:B------:R-:W-:Y:S01]  /*7100*/  ISETP.GT.U32.AND P2, PT, R9.reuse, R23, PT ;  /* 0x000000170900720c */ /* 0x040fe20003f44070 */
[----:B------:R-:W-:Y:S01]  /*7110*/  IMAD R21, R9, R21, R18 ;  /* 0x0000001509157224 */ /* 0x000fe200078e0212 */
[----:B------:R-:W-:Y:S01]  /*7120*/  IABS R18, R32 ;  /* 0x0000002000127213 */ /* 0x000fe20000000000 */
[----:B------:R-:W-:-:S02]  /*7130*/  @!P6 IMAD.IADD R27, R27, 0x1, -R9 ;  /* 0x000000011b1be824 */ /* 0x000fc400078e0a09 */
[----:B------:R-:W-:Y:S01]  /*7140*/  IMAD.MOV.U32 R20, RZ, RZ, R15 ;  /* 0x000000ffff147224 */ /* 0x000fe200078e000f */
[----:B------:R-:W-:Y:S01]  /*7150*/  ISETP.GT.U32.AND P6, PT, R9, R21, PT ;  /* 0x000000150900720c */ /* 0x000fe20003fc4070 */
[----:B------:R-:W-:-:S04]  /*7160*/  IMAD.HI.U32 R13, R11, R22, RZ ;  /* 0x000000160b0d7227 */ /* 0x000fc800078e00ff */
[----:B------:R-:W-:-:S04]  /*7170*/  IMAD.HI.U32 R2, R11, R20, RZ ;  /* 0x000000140b027227 */ /* 0x000fc800078e00ff */
[--C-:B------:R-:W-:Y:S02]  /*7180*/  @!P2 IMAD.IADD R23, R23, 0x1, -R9.reuse ;  /* 0x000000011717a824 */ /* 0x100fe400078e0a09 */
[----:B------:R-:W-:Y:S02]  /*7190*/  IMAD.MOV R2, RZ, RZ, -R2 ;  /* 0x000000ffff027224 */ /* 0x000fe400078e0a02 */
[----:B------:R-:W-:Y:S01]  /*71a0*/  @!P6 IMAD.IADD R21, R21, 0x1, -R9 ;  /* 0x000000011515e824 */ /* 0x000fe200078e0a09 */
[C---:B------:R-:W-:Y:S01]  /*71b0*/  ISETP.GT.U32.AND P2, PT, R9.reuse, R23, PT ;  /* 0x000000170900720c */ /* 0x040fe20003f44070 */
[----:B------:R-:W-:Y:S01]  /*71c0*/  IMAD R17, R9, R2, R20 ;  /* 0x0000000209117224 */ /* 0x000fe200078e0214 */
[----:B------:R-:W-:Y:S01]  /*71d0*/  IABS R20, R44 ;  /* 0x0000002c00147213 */ /* 0x000fe20000000000 */
[----:B------:R-:W-:Y:S01]  /*71e0*/  IMAD.HI.U32 R2, R11, R18, RZ ;  /* 0x000000120b027227 */ /* 0x000fe200078e00ff */
[----:B------:R-:W-:-:S03]  /*71f0*/  ISETP.GT.U32.AND P6, PT, R9, R21, PT ;  /* 0x000000150900720c */ /* 0x000fc60003fc4070 */
[----:B------:R-:W-:Y:S02]  /*7200*/  IMAD.MOV R2, RZ, RZ, -R2 ;  /* 0x000000ffff027224 */ /* 0x000fe400078e0a02 */
[--C-:B------:R-:W-:Y:S02]  /*7210*/  @!P5 IMAD.IADD R25, R25, 0x1, -R9.reuse ;  /* 0x000000011919d824 */ /* 0x100fe400078e0a09 */
[----:B------:R-:W-:Y:S02]  /*7220*/  IMAD R15, R9, R2, R18 ;  /* 0x00000002090f7224 */ /* 0x000fe400078e0212 */
[----:B------:R-:W-:Y:S01]  /*7230*/  @!P2 IMAD.IADD R23, R23, 0x1, -R9 ;  /* 0x000000011717a824 */ /* 0x000fe200078e0a09 */
[C---:B------:R-:W-:Y:S01]  /*7240*/  ISETP.GT.U32.AND P2, PT, R9.reuse, R17, PT ;  /* 0x000000110900720c */ /* 0x040fe20003f44070 */
[----:B------:R-:W-:Y:S01]  /*7250*/  IMAD.MOV R13, RZ, RZ, -R13 ;  /* 0x000000ffff0d7224 */ /* 0x000fe200078e0a0d */
[----:B------:R-:W-:Y:S01]  /*7260*/  ISETP.GT.U32.AND P5, PT, R9, R25, PT ;  /* 0x000000190900720c */ /* 0x000fe20003fa4070 */
[----:B------:R-:W-:Y:S01]  /*7270*/  @!P6 IMAD.IADD R21, R21, 0x1, -R9 ;  /* 0x000000011515e824 */ /* 0x000fe200078e0a09 */
[C---:B------:R-:W-:Y:S01]  /*7280*/  ISETP.GT.U32.AND P6, PT, R9.reuse, R15, PT ;  /* 0x0000000f0900720c */ /* 0x040fe20003fc4070 */
[----:B------:R-:W-:Y:S01]  /*7290*/  IMAD R19, R9, R13, R22 ;  /* 0x0000000d09137224 */ /* 0x000fe200078e0216 */
[----:B------:R-:W-:Y:S01]  /*72a0*/  IABS R22, R46 ;  /* 0x0000002e00167213 */ /* 0x000fe20000000000 */
[----:B------:R-:W-:-:S04]  /*72b0*/  IMAD.HI.U32 R2, R11, R20, RZ ;  /* 0x000000140b027227 */ /* 0x000fc800078e00ff */
[----:B------:R-:W-:-:S04]  /*72c0*/  IMAD.HI.U32 R13, R11, R22, RZ ;  /* 0x000000160b0d7227 */ /* 0x000fc800078e00ff */
[--C-:B------:R-:W-:Y:S02]  /*72d0*/  @!P2 IMAD.IADD R17, R17, 0x1, -R9.reuse ;  /* 0x000000011111a824 */ /* 0x100fe400078e0a09 */
[----:B------:R-:W-:Y:S02]  /*72e0*/  @!P6 IMAD.IADD R15, R15, 0x1, -R9 ;  /* 0x000000010f0fe824 */ /* 0x000fe400078e0a09 */
[----:B------:R-:W-:Y:S01]  /*72f0*/  IMAD.MOV R2, RZ, RZ, -R2 ;  /* 0x000000ffff027224 */ /* 0x000fe200078e0a02 */
[----:B------:R-:W-:Y:S01]  /*7300*/  ISETP.GT.U32.AND P6, PT, R9, R17, PT ;  /* 0x000000110900720c */ /* 0x000fe20003fc4070 */
[----:B------:R-:W-:Y:S02]  /*7310*/  IMAD.MOV R24, RZ, RZ, -R13 ;  /* 0x000000ffff187224 */ /* 0x000fe400078e0a0d */
[----:B------:R-:W-:-:S04]  /*7320*/  IMAD.HI.U32 R18, R11, R26, RZ ;  /* 0x0000001a0b127227 */ /* 0x000fc800078e00ff */
[--C-:B------:R-:W-:Y:S01]  /*7330*/  @!P5 IMAD.IADD R25, R25, 0x1, -R9.reuse ;  /* 0x000000011919d824 */ /* 0x100fe200078e0a09 */
[C---:B------:R-:W-:Y:S01]  /*7340*/  ISETP.GT.U32.AND P5, PT, R9.reuse, R19, PT ;  /* 0x000000130900720c */ /* 0x040fe20003fa4070 */
[C---:B------:R-:W-:Y:S02]  /*7350*/  IMAD R13, R9.reuse, R2, R20 ;  /* 0x00000002090d7224 */ /* 0x040fe400078e0214 */
[----:B------:R-:W-:Y:S01]  /*7360*/  IMAD R2, R9, R24, R22 ;  /* 0x0000001809027224 */ /* 0x000fe200078e0216 */
[----:B------:R-:W-:Y:S01]  /*7370*/  IABS R22, R50 ;  /* 0x0000003200167213 */ /* 0x000fe20000000000 */
[----:B------:R-:W-:Y:S01]  /*7380*/  IMAD.MOV R18, RZ, RZ, -R18 ;  /* 0x000000ffff127224 */ /* 0x000fe200078e0a12 */
[----:B------:R-:W-:Y:S01]  /*7390*/  IABS R24, R52 ;  /* 0x0000003400187213 */ /* 0x000fe20000000000 */
[----:B------:R-:W-:Y:S01]  /*73a0*/  @!P6 IMAD.IADD R17, R17, 0x1, -R9 ;  /* 0x000000011111e824 */ /* 0x000fe200078e0a09 */
[C---:B------:R-:W-:Y:S01]  /*73b0*/  ISETP.GT.U32.AND P6, PT, R9.reuse, R2, PT ;  /* 0x000000020900720c */ /* 0x040fe20003fc4070 */
[----:B------:R-:W-:Y:S01]  /*73c0*/  IMAD R155, R9, R18, R26 ;  /* 0x00000012099b7224 */ /* 0x000fe200078e021a */
[----:B------:R-:W-:Y:S01]  /*73d0*/  IABS R26, R54 ;  /* 0x00000036001a7213 */ /* 0x000fe20000000000 */
[----:B------:R-:W-:-:S04]  /*73e0*/  IMAD.HI.U32 R18, R11, R22, RZ ;  /* 0x000000160b127227 */ /* 0x000fc800078e00ff */
[----:B------:R-:W-:Y:S02]  /*73f0*/  IMAD.MOV R153, RZ, RZ, -R18 ;  /* 0x000000ffff997224 */ /* 0x000fe400078e0a12 */
[--C-:B------:R-:W-:Y:S01]  /*7400*/  @!P5 IMAD.IADD R19, R19, 0x1, -R9.reuse ;  /* 0x000000011313d824 */ /* 0x100fe200078e0a09 */
[----:B------:R-:W-:Y:S01]  /*7410*/  ISETP.GE.AND P5, PT, R28, RZ, PT ;  /* 0x000000ff1c00720c */ /* 0x000fe20003fa6270 */
[C---:B------:R-:W-:Y:S01]  /*7420*/  IMAD R153, R9.reuse, R153, R22 ;  /* 0x0000009909997224 */ /* 0x040fe200078e0216 */
[----:B------:R-:W-:Y:S01]  /*7430*/  IABS R28, R56 ;  /* 0x00000038001c7213 */ /* 0x000fe20000000000 */
[----:B------:R-:W-:Y:S01]  /*7440*/  @!P6 IMAD.IADD R2, R2, 0x1, -R9 ;  /* 0x000000010202e824 */ /* 0x000fe200078e0a09 */
[----:B------:R-:W-:Y:S01]  /*7450*/  ISETP.GT.U32.AND P2, PT, R9, R19, PT ;  /* 0x000000130900720c */ /* 0x000fe20003f44070 */
[----:B------:R-:W-:Y:S01]  /*7460*/  IMAD.HI.U32 R18, R11, R24, RZ ;  /* 0x000000180b127227 */ /* 0x000fe200078e00ff */
[----:B------:R-:W-:-:S03]  /*7470*/  ISETP.GT.U32.AND P6, PT, R9, R153, PT ;  /* 0x000000990900720c */ /* 0x000fc60003fc4070 */
[----:B------:R-:W-:Y:S01]  /*7480*/  @!P3 IMAD.MOV R27, RZ, RZ, -R27 ;  /* 0x000000ffff1bb224 */ /* 0x000fe200078e0a1b */
[----:B------:R-:W-:Y:S01]  /*7490*/  ISETP.GT.U32.AND P3, PT, R9, R15, PT ;  /* 0x0000000f0900720c */ /* 0x000fe20003f64070 */
[----:B------:R-:W-:Y:S02]  /*74a0*/  IMAD.MOV R18, RZ, RZ, -R18 ;  /* 0x000000ffff127224 */ /* 0x000fe400078e0a12 */
[----:B------:R-:W-:-:S04]  /*74b0*/  IMAD.HI.U32 R20, R11, R26, RZ ;  /* 0x0000001a0b147227 */ /* 0x000fc800078e00ff */
[----:B------:R-:W-:Y:S01]  /*74c0*/  IMAD R151, R9, R18, R24 ;  /* 0x0000001209977224 */ /* 0x000fe200078e0218 */
[----:B------:R-:W-:Y:S01]  /*74d0*/  LOP3.LUT R24, R0, 0x4, RZ, 0xfc, !PT ;  /* 0x0000000400187812 */ /* 0x000fe200078efcff */
[--C-:B------:R-:W-:Y:S01]  /*74e0*/  @!P2 IMAD.IADD R19, R19, 0x1, -R9.reuse ;  /* 0x000000011313a824 */ /* 0x100fe200078e0a09 */
[----:B------:R-:W-:Y:S01]  /*74f0*/  ISETP.GT.U32.AND P2, PT, R9, R13, PT ;  /* 0x0000000d0900720c */ /* 0x000fe20003f44070 */
[--C-:B------:R-:W-:Y:S01]  /*7500*/  @!P6 IMAD.IADD R153, R153, 0x1, -R9.reuse ;  /* 0x000000019999e824 */ /* 0x100fe200078e0a09 */
[----:B------:R-:W-:Y:S01]  /*7510*/  ISETP.GT.U32.AND P6, PT, R9, R151, PT ;  /* 0x000000970900720c */ /* 0x000fe20003fc4070 */
[----:B------:R-:W-:Y:S01]  /*7520*/  @!P3 IMAD.IADD R15, R15, 0x1, -R9 ;  /* 0x000000010f0fb824 */ /* 0x000fe200078e0a09 */
[----:B------:R-:W-:Y:S01]  /*7530*/  ISETP.GT.U32.AND P3, PT, R9, R155, PT ;  /* 0x0000009b0900720c */ /* 0x000fe20003f64070 */
[----:B------:R-:W-:Y:S01]  /*7540*/  IMAD.HI.U32 R22, R11, R28, RZ ;  /* 0x0000001c0b167227 */ /* 0x000fe200078e00ff */
[----:B------:R-:W-:-:S03]  /*7550*/  IABS R42, R24 ;  /* 0x00000018002a7213 */ /* 0x000fc60000000000 */
[----:B------:R-:W-:Y:S02]  /*7560*/  IMAD.MOV R20, RZ, RZ, -R20 ;  /* 0x000000ffff147224 */ /* 0x000fe400078e0a14 */
[----:B------:R-:W-:Y:S02]  /*7570*/  IMAD.MOV R22, RZ, RZ, -R22 ;  /* 0x000000ffff167224 */ /* 0x000fe400078e0a16 */
[----:B------:R-:W-:Y:S01]  /*7580*/  IMAD R147, R9, R20, R26 ;  /* 0x0000001409937224 */ /* 0x000fe200078e021a */
[----:B------:R-:W-:Y:S01]  /*7590*/  IABS R26, R58 ;  /* 0x0000003a001a7213 */ /* 0x000fe20000000000 */
[--C-:B------:R-:W-:Y:S01]  /*75a0*/  @!P2 IMAD.IADD R13, R13, 0x1, -R9.reuse ;  /* 0x000000010d0da824 */ /* 0x100fe200078e0a09 */
[----:B------:R-:W-:Y:S01]  /*75b0*/  ISETP.GE.AND P2, PT, R30, RZ, PT ;  /* 0x000000ff1e00720c */ /* 0x000fe20003f46270 */
[----:B------:R-:W-:Y:S01]  /*75c0*/  IMAD R37, R9, R22, R28 ;  /* 0x0000001609257224 */ /* 0x000fe200078e021c */
[----:B------:R-:W-:Y:S01]  /*75d0*/  IABS R28, R60 ;  /* 0x0000003c001c7213 */ /* 0x000fe20000000000 */
[--C-:B------:R-:W-:Y:S01]  /*75e0*/  @!P6 IMAD.IADD R151, R151, 0x1, -R9.reuse ;  /* 0x000000019797e824 */ /* 0x100fe200078e0a09 */
[----:B------:R-:W-:Y:S01]  /*75f0*/  ISETP.GT.U32.AND P6, PT, R9, R147, PT ;  /* 0x000000930900720c */ /* 0x000fe20003fc4070 */
[----:B------:R-:W-:Y:S01]  /*7600*/  @!P3 IMAD.IADD R155, R155, 0x1, -R9 ;  /* 0x000000019b9bb824 */ /* 0x000fe200078e0a09 */
[----:B------:R-:W-:Y:S01]  /*7610*/  ISETP.GE.AND P3, PT, R32, RZ, PT ;  /* 0x000000ff2000720c */ /* 0x000fe20003f66270 */
[----:B------:R-:W-:Y:S01]  /*7620*/  @!P0 IMAD.MOV R25, RZ, RZ, -R25 ;  /* 0x000000ffff198224 */ /* 0x000fe200078e0a19 */
[C---:B------:R-:W-:Y:S01]  /*7630*/  ISETP.GT.U32.AND P0, PT, R9.reuse, R13, PT ;  /* 0x0000000d0900720c */ /* 0x040fe20003f04070 */
[----:B------:R-:W-:Y:S01]  /*7640*/  @!P4 IMAD.MOV R23, RZ, RZ, -R23 ;  /* 0x000000ffff17c224 */ /* 0x000fe200078e0a17 */
[----:B------:R-:W-:Y:S01]  /*7650*/  ISETP.GT.U32.AND P4, PT, R9, R2, PT ;  /* 0x000000020900720c */ /* 0x000fe20003f84070 */
[----:B------:R-:W-:Y:S01]  /*7660*/  IMAD.HI.U32 R0, R11, R26, RZ ;  /* 0x0000001a0b007227 */ /* 0x000fe200078e00ff */
[----:B------:R-:W-:-:S02]  /*7670*/  IABS R30, R62 ;  /* 0x0000003e001e7213 */ /* 0x000fc40000000000 */
[----:B------:R-:W-:Y:S01]  /*7680*/  IABS R32, R64 ;  /* 0x0000004000207213 */ /* 0x000fe20000000000 */
[----:B------:R-:W-:-:S04]  /*7690*/  IMAD.HI.U32 R18, R11, R28, RZ ;  /* 0x0000001c0b127227 */ /* 0x000fc800078e00ff */
[----:B------:R-:W-:Y:S02]  /*76a0*/  IMAD.MOV R0, RZ, RZ, -R0 ;  /* 0x000000ffff007224 */ /* 0x000fe400078e0a00 */
[----:B------:R-:W-:Y:S02]  /*76b0*/  IMAD.MOV R18, RZ, RZ, -R18 ;  /* 0x000000ffff127224 */ /* 0x000fe400078e0a12 */
[----:B------:R-:W-:Y:S01]  /*76c0*/  @!P1 IMAD.MOV R21, RZ, RZ, -R21 ;  /* 0x000000ffff159224 */ /* 0x000fe200078e0a15 */
[C---:B------:R-:W-:Y:S01]  /*76d0*/  ISETP.GT.U32.AND P1, PT, R9.reuse, R155, PT ;  /* 0x0000009b0900720c */ /* 0x040fe20003f24070 */
[----:B------:R-:W-:Y:S01]  /*76e0*/  @!P5 IMAD.MOV R19, RZ, RZ, -R19 ;  /* 0x000000ffff13d224 */ /* 0x000fe200078e0a13 */
[----:B------:R-:W-:Y:S01]  /*76f0*/  ISETP.GT.U32.AND P5, PT, R9, R153, PT ;  /* 0x000000990900720c */ /* 0x000fe20003fa4070 */
[----:B------:R-:W-:-:S04]  /*7700*/  IMAD.HI.U32 R20, R11, R30, RZ ;  /* 0x0000001e0b147227 */ /* 0x000fc800078e00ff */
[----:B------:R-:W-:-:S04]  /*7710*/  IMAD.HI.U32 R22, R11, R32, RZ ;  /* 0x000000200b167227 */ /* 0x000fc800078e00ff */
[C---:B------:R-:W-:Y:S02]  /*7720*/  IMAD R149, R9.reuse, R0, R26 ;  /* 0x0000000009957224 */ /* 0x040fe400078e021a */
[----:B------:R-:W-:Y:S02]  /*7730*/  IMAD R145, R9, R18, R28 ;  /* 0x0000001209917224 */ /* 0x000fe400078e021c */
[----:B------:R-:W-:Y:S02]  /*7740*/  @!P6 IMAD.IADD R147, R147, 0x1, -R9 ;  /* 0x000000019393e824 */ /* 0x000fe400078e0a09 */
[----:B------:R-:W-:Y:S02]  /*7750*/  IMAD.MOV R20, RZ, RZ, -R20 ;  /* 0x000000ffff147224 */ /* 0x000fe400078e0a14 */
[----:B------:R-:W-:Y:S01]  /*7760*/  IMAD.MOV R22, RZ, RZ, -R22 ;  /* 0x000000ffff167224 */ /* 0x000fe200078e0a16 */
[C---:B------:R-:W-:Y:S01]  /*7770*/  ISETP.GT.U32.AND P6, PT, R9.reuse, R147, PT ;  /* 0x000000930900720c */ /* 0x040fe20003fc4070 */
[----:B------:R-:W-:Y:S01]  /*7780*/  @!P2 IMAD.MOV R17, RZ, RZ, -R17 ;  /* 0x000000ffff11a224 */ /* 0x000fe200078e0a11 */
[C---:B------:R-:W-:Y:S01]  /*7790*/  ISETP.GT.U32.AND P2, PT, R9.reuse, R151, PT ;  /* 0x000000970900720c */ /* 0x040fe20003f44070 */
[----:B------:R-:W-:Y:S01]  /*77a0*/  @!P3 IMAD.MOV R15, RZ, RZ, -R15 ;  /* 0x000000ffff0fb224 */ /* 0x000fe200078e0a0f */
[----:B------:R-:W-:Y:S01]  /*77b0*/  ISETP.GT.U32.AND P3, PT, R9, R37, PT ;  /* 0x000000250900720c */ /* 0x000fe20003f64070 */
[--C-:B------:R-:W-:Y:S01]  /*77c0*/  @!P0 IMAD.IADD R13, R13, 0x1, -R9.reuse ;  /* 0x000000010d0d8824 */ /* 0x100fe200078e0a09 */
[C---:B------:R-:W-:Y:S01]  /*77d0*/  ISETP.GT.U32.AND P0, PT, R9.reuse, R149, PT ;  /* 0x000000950900720c */ /* 0x040fe20003f04070 */
[----:B------:R-:W-:Y:S01]  /*77e0*/  @!P4 IMAD.IADD R2, R2, 0x1, -R9 ;  /* 0x000000010202c824 */ /* 0x000fe200078e0a09 */
[----:B------:R-:W-:Y:S01]  /*77f0*/  ISETP.GT.U32.AND P4, PT, R9, R145, PT ;  /* 0x000000910900720c */ /* 0x000fe20003f84070 */
[----:B------:R-:W-:-:S04]  /*7800*/  IMAD.HI.U32 R0, R11, R42, RZ ;  /* 0x0000002a0b007227 */ /* 0x000fc800078e00ff */
[C---:B------:R-:W-:Y:S01]  /*7810*/  IMAD R35, R9.reuse, R20, R30 ;  /* 0x0000001409237224 */ /* 0x040fe200078e021e */
[----:B------:R-:W-:Y:S01]  /*7820*/  LOP3.LUT R30, RZ, R3, RZ, 0x33, !PT ;  /* 0x00000003ff1e7212 */ /* 0x000fe200078e33ff */
[----:B------:R-:W-:Y:S02]  /*7830*/  IMAD R11, R9, R22, R32 ;  /* 0x00000016090b7224 */ /* 0x000fe400078e0220 */
[----:B------:R-:W-:Y:S02]  /*7840*/  IMAD.MOV R0, RZ, RZ, -R0 ;  /* 0x000000ffff007224 */ /* 0x000fe400078e0a00 */
[--C-:B------:R-:W-:Y:S01]  /*7850*/  @!P1 IMAD.IADD R155, R155, 0x1, -R9.reuse ;  /* 0x000000019b9b9824 */ /* 0x100fe200078e0a09 */
[----:B------:R-:W-:Y:S01]  /*7860*/  ISETP.GT.U32.AND P1, PT, R9, R35, PT ;  /* 0x000000230900720c */ /* 0x000fe20003f24070 */
[----:B------:R-:W-:Y:S01]  /*7870*/  @!P5 IMAD.IADD R153, R153, 0x1, -R9 ;  /* 0x000000019999d824 */ /* 0x000fe200078e0a09 */
[C---:B------:R-:W-:Y:S01]  /*7880*/  ISETP.GT.U32.AND P5, PT, R9.reuse, R11, PT ;  /* 0x0000000b0900720c */ /* 0x040fe20003fa4070 */
[----:B------:R-:W-:-:S02]  /*7890*/  IMAD R18, R9, R0, R42 ;  /* 0x0000000009127224 */ /* 0x000fc400078e022a */
[--C-:B------:R-:W-:Y:S01]  /*78a0*/  @!P2 IMAD.IADD R151, R151, 0x1, -R9.reuse ;  /* 0x000000019797a824 */ /* 0x100fe200078e0a09 */
[----:B------:R-:W-:Y:S01]  /*78b0*/  ISETP.GE.AND P2, PT, R44, RZ, PT ;  /* 0x000000ff2c00720c */ /* 0x000fe20003f46270 */
[--C-:B------:R-:W-:Y:S01]  /*78c0*/  @!P3 IMAD.IADD R37, R37, 0x1, -R9.reuse ;  /* 0x000000012525b824 */ /* 0x100fe200078e0a09 */
[----:B------:R-:W-:Y:S01]  /*78d0*/  ISETP.GT.U32.AND P3, PT, R9, R18, PT ;  /* 0x000000120900720c */ /* 0x000fe20003f64070 */
[--C-:B------:R-:W-:Y:S01]  /*78e0*/  @!P0 IMAD.IADD R149, R149, 0x1, -R9.reuse ;  /* 0x0000000195958824 */ /* 0x100fe200078e0a09 */
[----:B------:R-:W-:Y:S01]  /*78f0*/  ISETP.GE.AND P0, PT, R48, RZ, PT ;  /* 0x000000ff3000720c */ /* 0x000fe20003f06270 */
[--C-:B------:R-:W-:Y:S01]  /*7900*/  @!P4 IMAD.IADD R145, R145, 0x1, -R9.reuse ;  /* 0x000000019191c824 */ /* 0x100fe200078e0a09 */
[----:B------:R-:W-:Y:S01]  /*7910*/  ISETP.GE.AND P4, PT, R50, RZ, PT ;  /* 0x000000ff3200720c */ /* 0x000fe20003f86270 */
[--C-:B------:R-:W-:Y:S01]  /*7920*/  @!P6 IMAD.IADD R147, R147, 0x1, -R9.reuse ;  /* 0x000000019393e824 */ /* 0x100fe200078e0a09 */
[----:B------:R-:W-:Y:S01]  /*7930*/  ISETP.GE.AND P6, PT, R46, RZ, PT ;  /* 0x000000ff2e00720c */ /* 0x000fe20003fc6270 */
[--C-:B------:R-:W-:Y:S01]  /*7940*/  @!P1 IMAD.IADD R35, R35, 0x1, -R9.reuse ;  /* 0x0000000123239824 */ /* 0x100fe200078e0a09 */
[----:B------:R-:W-:Y:S01]  /*7950*/  ISETP.GE.AND P1, PT, R52, RZ, PT ;  /* 0x000000ff3400720c */ /* 0x000fe20003f26270 */
[----:B------:R-:W-:Y:S01]  /*7960*/  @!P5 IMAD.IADD R11, R11, 0x1, -R9 ;  /* 0x000000010b0bd824 */ /* 0x000fe200078e0a09 */
[----:B------:R-:W-:Y:S01]  /*7970*/  ISETP.GE.AND P5, PT, R54, RZ, PT ;  /* 0x000000ff3600720c */ /* 0x000fe20003fa6270 */
[----:B------:R-:W-:-:S02]  /*7980*/  IMAD.SHL.U32 R0, R7, 0x2, RZ ;  /* 0x0000000207007824 */ /* 0x000fc400078e00ff */
[----:B------:R-:W-:Y:S02]  /*7990*/  IMAD.MOV.U32 R7, RZ, RZ, R2 ;  /* 0x000000ffff077224 */ /* 0x000fe400078e0002 */
[----:B------:R-:W-:Y:S01]  /*79a0*/  @!P3 IMAD.IADD R18, R18, 0x1, -R9 ;  /* 0x000000011212b824 */ /* 0x000fe200078e0a09 */
[C---:B------:R-:W-:Y:S01]  /*79b0*/  ISETP.GT.U32.AND P3, PT, R9.reuse, R149, PT ;  /* 0x000000950900720c */ /* 0x040fe20003f64070 */
[----:B------:R-:W-:Y:S01]  /*79c0*/  @!P2 IMAD.MOV R13, RZ, RZ, -R13 ;  /* 0x000000ffff0da224 */ /* 0x000fe200078e0a0d */
        /* <DEDUP_REMOVED lines=8> */
[----:B------:R-:W-:Y:S01]  /*7a50*/  ISETP.GT.U32.AND P1, PT, R9, R18, PT ;  /* 0x000000120900720c */ /* 0x000fe20003f24070 */
[----:B------:R-:W-:Y:S01]  /*7a60*/  @!P5 IMAD.MOV R147, RZ, RZ, -R147 ;  /* 0x000000ffff93d224 */ /* 0x000fe200078e0a93 */
[----:B------:R-:W-:Y:S01]  /*7a70*/  ISETP.GE.AND P5, PT, R56, RZ, PT ;  /* 0x000000ff3800720c */ /* 0x000fe20003fa6270 */
        /* <DEDUP_REMOVED lines=11> */
[----:B------:R-:W-:Y:S01]  /*7b30*/  ISETP.NE.AND P1, PT, R3, RZ, PT ;  /* 0x000000ff0300720c */ /* 0x000fe20003f25270 */
[----:B------:R-:W-:Y:S01]  /*7b40*/  @!P5 IMAD.MOV R37, RZ, RZ, -R37 ;  /* 0x000000ffff25d224 */ /* 0x000fe200078e0a25 */
[----:B------:R-:W-:Y:S01]  /*7b50*/  LOP3.LUT R2, R0, R69, RZ, 0x3c, !PT ;  /* 0x0000004500027212 */ /* 0x000fe200078e3cff */
[----:B------:R-:W-:Y:S01]  /*7b60*/  IMAD.MOV.U32 R9, RZ, RZ, R18 ;  /* 0x000000ffff097224 */ /* 0x000fe200078e0012 */
[----:B------:R-:W-:Y:S01]  /*7b70*/  SEL R143, R30, R143, !P1 ;  /* 0x0000008f1e8f7207 */ /* 0x000fe20004800000 */
[----:B------:R-:W-:Y:S01]  /*7b80*/  IMAD R0, R146, UR10, RZ ;  /* 0x0000000a92007c24 */ /* 0x000fe2000f8e02ff */
[C---:B------:R-:W-:Y:S01]  /*7b90*/  SEL R20, R30.reuse, R37, !P1 ;  /* 0x000000251e147207 */ /* 0x040fe20004800000 */
[----:B------:R-:W-:Y:S01]  /*7ba0*/  @!P2 IMAD.MOV R149, RZ, RZ, -R149 ;  /* 0x000000ffff95a224 */ /* 0x000fe200078e0a95 */
[C---:B------:R-:W-:Y:S01]  /*7bb0*/  SEL R142, R30.reuse, R33, !P1 ;  /* 0x000000211e8e7207 */ /* 0x040fe20004800000 */
[----:B------:R-:W-:Y:S01]  /*7bc0*/  @!P3 IMAD.MOV R145, RZ, RZ, -R145 ;  /* 0x000000ffff91b224 */ /* 0x000fe200078e0a91 */
[C---:B------:R-:W-:Y:S01]  /*7bd0*/  SEL R141, R30.reuse, R141, !P1 ;  /* 0x0000008d1e8d7207 */ /* 0x040fe20004800000 */
[----:B------:R-:W-:Y:S01]  /*7be0*/  @!P0 IMAD.MOV R35, RZ, RZ, -R35 ;  /* 0x000000ffff238224 */ /* 0x000fe200078e0a23 */
[C---:B------:R-:W-:Y:S01]  /*7bf0*/  SEL R140, R30.reuse, R39, !P1 ;  /* 0x000000271e8c7207 */ /* 0x040fe20004800000 */
[----:B------:R-:W-:Y:S01]  /*7c00*/  @!P4 IMAD.MOV R11, RZ, RZ, -R11 ;  /* 0x000000ffff0bc224 */ /* 0x000fe200078e0a0b */
[----:B------:R-:W-:Y:S01]  /*7c10*/  SEL R138, R30, R41, !P1 ;  /* 0x000000291e8a7207 */ /* 0x000fe20004800000 */
[----:B------:R-:W-:Y:S01]  /*7c20*/  IMAD R37, R10, UR5, RZ ;  /* 0x000000050a257c24 */ /* 0x000fe2000f8e02ff */
[----:B------:R-:W-:Y:S01]  /*7c30*/  ULDC UR5, c[0x0][0x240] ;  /* 0x0000900000057ab9 */ /* 0x000fe20000000800 */
[----:B------:R-:W-:Y:S01]  /*7c40*/  @!P6 IMAD.MOV R9, RZ, RZ, -R9 ;  /* 0x000000ffff09e224 */ /* 0x000fe200078e0a09 */
[----:B------:R-:W-:Y:S01]  /*7c50*/  LEA R8, P2, R144, UR12, 0x1 ;  /* 0x0000000c90087c11 */ /* 0x000fe2000f8408ff */
[----:B------:R-:W-:Y:S01]  /*7c60*/  IMAD R143, R143, UR5, RZ ;  /* 0x000000058f8f7c24 */ /* 0x000fe2000f8e02ff */
[----:B------:R-:W-:Y:S01]  /*7c70*/  LEA R3, P5, R0, UR14, 0x1 ;  /* 0x0000000e00037c11 */ /* 0x000fe2000f8a08ff */
[----:B------:R-:W-:Y:S01]  /*7c80*/  IMAD R142, R142, UR5, RZ ;  /* 0x000000058e8e7c24 */ /* 0x000fe2000f8e02ff */
[C---:B------:R-:W-:Y:S01]  /*7c90*/  SEL R136, R30.reuse, R43, !P1 ;  /* 0x0000002b1e887207 */ /* 0x040fe20004800000 */
[----:B------:R-:W-:Y:S01]  /*7ca0*/  IMAD R141, R141, UR5, RZ ;  /* 0x000000058d8d7c24 */ /* 0x000fe2000f8e02ff */
[----:B------:R-:W-:Y:S01]  /*7cb0*/  SEL R134, R30, R45, !P1 ;  /* 0x0000002d1e867207 */ /* 0x000fe20004800000 */
        /* <DEDUP_REMOVED lines=49> */
[C---:B------:R-:W-:Y:S01]  /*7fd0*/  SEL R139, R30.reuse, R139, !P1 ;  /* 0x0000008b1e8b7207 */ /* 0x040fe20004800000 */
        /* <DEDUP_REMOVED lines=53> */
[----:B------:R-:W-:Y:S01]  /*8330*/  SEL R88, R30, R161, !P1 ;  /* 0x000000a11e587207 */ /* 0x000fe20004800000 */
        /* <DEDUP_REMOVED lines=137> */
[----:B------:R-:W-:Y:S01]  /*8bd0*/  LEA.HI.X.SX32 R9, R144, UR13, 0x1, P2 ;  /* 0x0000000d90097c11 */ /* 0x000fe200090f0eff */
[----:B------:R-:W0:Y:S01]  /*8be0*/  LDC R69, c[0x0][0x238] ;  /* 0x00008e00ff457b82 */ /* 0x000e220000000800 */
[-C--:B------:R-:W-:Y:S01]  /*8bf0*/  LEA R144, P1, R143, R3.reuse, 0x1 ;  /* 0x000000038f907211 */ /* 0x080fe200078208ff */
[----:B------:R-:W-:Y:S01]  /*8c00*/  IMAD R24, R24, UR5, RZ ;  /* 0x0000000518187c24 */ /* 0x000fe2000f8e02ff */
[-C--:B------:R-:W-:Y:S01]  /*8c10*/  LEA R147, P3, R142, R3.reuse, 0x1 ;  /* 0x000000038e937211 */ /* 0x080fe200078608ff */
[----:B------:R-:W-:Y:S01]  /*8c20*/  IMAD R26, R26, UR5, RZ ;  /* 0x000000051a1a7c24 */ /* 0x000fe2000f8e02ff */
[----:B------:R-:W-:Y:S01]  /*8c30*/  LEA.HI.X.SX32 R0, R0, UR15, 0x1, P5 ;  /* 0x0000000f00007c11 */ /* 0x000fe2000a8f0eff */
[----:B------:R1:W-:Y:S01]  /*8c40*/  STL [R1+0x16c8], R144 ;  /* 0x0016c89001007387 */ /* 0x0003e20000100800 */
[-C--:B------:R-:W-:Y:S01]  /*8c50*/  LEA R145, P4, R141, R3.reuse, 0x1 ;  /* 0x000000038d917211 */ /* 0x080fe200078808ff */
[----:B------:R-:W-:Y:S01]  /*8c60*/  IMAD R28, R28, UR5, RZ ;  /* 0x000000051c1c7c24 */ /* 0x000fe2000f8e02ff */
[C---:B------:R-:W-:Y:S01]  /*8c70*/  LEA R10, P0, R37.reuse, UR12, 0x1 ;  /* 0x0000000c250a7c11 */ /* 0x040fe2000f8008ff */
[----:B------:R3:W-:Y:S01]  /*8c80*/  STL [R1+0xee0], R147 ;  /* 0x000ee09301007387 */ /* 0x0007e20000100800 */
[----:B------:R-:W-:Y:S01]  /*8c90*/  IMAD R30, R30, UR5, RZ ;  /* 0x000000051e1e7c24 */ /* 0x000fe2000f8e02ff */
[----:B------:R-:W-:Y:S01]  /*8ca0*/  UMOV UR5, URZ ;  /* 0x0000003f00057c82 */ /* 0x000fe20008000000 */
[----:B------:R-:W-:Y:S01]  /*8cb0*/  LEA.HI.X.SX32 R11, R37, UR13, 0x1, P0 ;  /* 0x0000000d250b7c11 */ /* 0x000fe200080f0eff */
[----:B------:R4:W-:Y:S01]  /*8cc0*/  STL [R1+0xee8], R145 ;  /* 0x000ee89101007387 */ /* 0x0009e20000100800 */
[----:B------:R-:W-:Y:S01]  /*8cd0*/  UIADD3.X UR27, UR5, 0x40000040, URZ, UP0, !UPT ;  /* 0x40000040051b7890 */ /* 0x000fe200087fe43f */
[----:B-1----:R-:W-:Y:S01]  /*8ce0*/  LEA R144, P5, R140, R3, 0x1 ;  /* 0x000000038c907211 */ /* 0x002fe200078a08ff */
[----:B------:R-:W-:Y:S01]  /*8cf0*/  USHF.R.S32.HI UR10, URZ, 0x1f, UR6 ;  /* 0x0000001f3f0a7899 */ /* 0x000fe20008011406 */
[----:B------:R-:W-:Y:S01]  /*8d00*/  IMAD.MOV.U32 R199, RZ, RZ, RZ ;  /* 0x000000ffffc77224 */ /* 0x000fe200078e00ff */
[----:B------:R-:W-:-:S02]  /*8d10*/  CS2R R148, SRZ ;  /* 0x0000000000947805 */ /* 0x000fc4000001ff00 */
[-C--:B---3--:R-:W-:Y:S01]  /*8d20*/  LEA R147, P6, R139, R3.reuse, 0x1 ;  /* 0x000000038b937211 */ /* 0x088fe200078c08ff */
[----:B------:R1:W-:Y:S01]  /*8d30*/  STL [R1+0xef0], R144 ;  /* 0x000ef09001007387 */ /* 0x0003e20000100800 */
[-C--:B------:R-:W-:Y:S02]  /*8d40*/  LEA.HI.X.SX32 R140, R140, R0.reuse, 0x1, P5 ;  /* 0x000000008c8c7211 */ /* 0x080fe400028f0eff */
[----:B------:R-:W-:Y:S02]  /*8d50*/  CS2R R150, SRZ ;  /* 0x0000000000967805 */ /* 0x000fe4000001ff00 */
[-C--:B----4-:R-:W-:Y:S01]  /*8d60*/  LEA R145, P0, R138, R3.reuse, 0x1 ;  /* 0x000000038a917211 */ /* 0x090fe200078008ff */
[----:B------:R-:W-:Y:S01]  /*8d70*/  STL [R1+0xef8], R147 ;  /* 0x000ef89301007387 */ /* 0x000fe20000100800 */
[C---:B0-----:R-:W-:Y:S01]  /*8d80*/  IMAD R35, R69.reuse, 0x3f, RZ ;  /* 0x0000003f45237824 */ /* 0x041fe200078e02ff */
[----:B------:R-:W-:Y:S01]  /*8d90*/  USHF.L.U32 UR5, UR6, 0x1, URZ ;  /* 0x0000000106057899 */ /* 0x000fe2000800063f */
[----:B------:R-:W-:Y:S01]  /*8da0*/  IMAD R37, R69, 0x3e, RZ ;  /* 0x0000003e45257824 */ /* 0x000fe200078e02ff */
[----:B------:R0:W-:Y:S01]  /*8db0*/  STL [R1+0xf00], R145 ;  /* 0x000f009101007387 */ /* 0x0001e20000100800 */
[----:B------:R-:W-:Y:S01]  /*8dc0*/  USHF.L.U64.HI UR6, UR6, 0x1, UR10 ;  /* 0x0000000106067899 */ /* 0x000fe2000801020a */
[----:B-1----:R-:W-:Y:S01]  /*8dd0*/  LEA.HI.X.SX32 R144, R143, R0, 0x1, P1 ;  /* 0x000000008f907211 */ /* 0x002fe200008f0eff */
[----:B------:R-:W-:Y:S01]  /*8de0*/  UIADD3.64 UR34, UR26, 0x2, URZ ;  /* 0x000000021a227897 */ /* 0x000fe2000fffe03f */
[----:B------:R-:W-:Y:S01]  /*8df0*/  LEA R143, P1, R137, R3, 0x1 ;  /* 0x00000003898f7211 */ /* 0x000fe200078208ff */
[----:B------:R-:W-:-:S02]  /*8e00*/  UIADD3.64 UR38, UR26, 0x4, URZ ;  /* 0x000000041a267897 */ /* 0x000fc4000fffe03f */
[----:B------:R1:W-:Y:S01]  /*8e10*/  STL [R1+0x16c4], R144 ;  /* 0x0016c49001007387 */ /* 0x0003e20000100800 */
[-C--:B------:R-:W-:Y:S01]  /*8e20*/  LEA.HI.X.SX32 R137, R137, R0.reuse, 0x1, P1 ;  /* 0x0000000089897211 */ /* 0x080fe200008f0eff */
[----:B------:R-:W-:Y:S01]  /*8e30*/  UIADD3.64 UR14, UR26, 0x7fe, URZ ;  /* 0x000007fe1a0e7897 */ /* 0x000fe2000fffe03f */
[----:B0-----:R-:W-:Y:S01]  /*8e40*/  LEA R145, P2, R136, R3, 0x1 ;  /* 0x0000000388917211 */ /* 0x001fe200078408ff */
[----:B------:R0:W-:Y:S01]  /*8e50*/  STL [R1+0xf08], R143 ;  /* 0x000f088f01007387 */ /* 0x0001e20000100800 */
[----:B------:R-:W-:Y:S02]  /*8e60*/  UIADD3.64 UR46, UR26, 0x800, URZ ;  /* 0x000008001a2e7897 */ /* 0x000fe4000fffe03f */
[----:B------:R-:W-:Y:S01]  /*8e70*/  UIADD3.64 UR18, UR26, 0x802, URZ ;  /* 0x000008021a127897 */ /* 0x000fe2000fffe03f */
[----:B------:R-:W-:Y:S01]  /*8e80*/  STL [R1+0xf10], R145 ;  /* 0x000f109101007387 */ /* 0x000fe20000100800 */
[----:B------:R-:W-:Y:S01]  /*8e90*/  UIADD3.64 UR22, UR26, 0x804, URZ ;  /* 0x000008041a167897 */ /* 0x000fe2000fffe03f */
[----:B-1----:R-:W-:-:S02]  /*8ea0*/  LEA.HI.X.SX32 R144, R142, R0, 0x1, P3 ;  /* 0x000000008e907211 */ /* 0x002fc400018f0eff */
[----:B------:R-:W-:Y:S02]  /*8eb0*/  LEA.HI.X.SX32 R142, R141, R0, 0x1, P4 ;  /* 0x000000008d8e7211 */ /* 0x000fe400020f0eff */
[-C--:B0-----:R-:W-:Y:S01]  /*8ec0*/  LEA R143, P3, R135, R3.reuse, 0x1 ;  /* 0x00000003878f7211 */ /* 0x081fe200078608ff */
[----:B------:R0:W-:Y:S01]  /*8ed0*/  STL [R1+0xedc], R144 ;  /* 0x000edc9001007387 */ /* 0x0001e20000100800 */
[----:B------:R-:W-:-:S03]  /*8ee0*/  LEA R141, P4, R134, R3, 0x1 ;  /* 0x00000003868d7211 */ /* 0x000fc600078808ff */
[----:B------:R-:W-:Y:S01]  /*8ef0*/  STL [R1+0xf18], R143 ;  /* 0x000f188f01007387 */ /* 0x000fe20000100800 */
[----:B------:R-:W-:-:S03]  /*8f00*/  LEA.HI.X.SX32 R134, R134, R0, 0x1, P4 ;  /* 0x0000000086867211 */ /* 0x000fc600020f0eff */
[----:B------:R1:W-:Y:S01]  /*8f10*/  STL [R1+0xee4], R142 ;  /* 0x000ee48e01007387 */ /* 0x0003e20000100800 */
[----:B0-----:R-:W-:-:S03]  /*8f20*/  CS2R R144, SRZ ;  /* 0x0000000000907805 */ /* 0x001fc6000001ff00 */
[----:B------:R0:W-:Y:S04]  /*8f30*/  STL [R1+0xf20], R141 ;  /* 0x000f208d01007387 */ /* 0x0001e80000100800 */
[----:B------:R3:W-:Y:S01]  /*8f40*/  STL [R1+0xeec], R140 ;  /* 0x000eec8c01007387 */ /* 0x0007e20000100800 */
[----:B-1----:R-:W-:Y:S02]  /*8f50*/  LEA R142, P5, R133, R3, 0x1 ;  /* 0x00000003858e7211 */ /* 0x002fe400078a08ff */
[----:B0-----:R-:W-:-:S03]  /*8f60*/  LEA.HI.X.SX32 R141, R139, R0, 0x1, P6 ;  /* 0x000000008b8d7211 */ /* 0x001fc600030f0eff */
[----:B------:R0:W-:Y:S01]  /*8f70*/  STL [R1+0xf28], R142 ;  /* 0x000f288e01007387 */ /* 0x0001e20000100800 */
[----:B------:R-:W-:Y:S02]  /*8f80*/  LEA.HI.X.SX32 R139, R138, R0, 0x1, P0 ;  /* 0x000000008a8b7211 */ /* 0x000fe400000f0eff */
[-C--:B---3--:R-:W-:Y:S01]  /*8f90*/  LEA R140, P6, R132, R3.reuse, 0x1 ;  /* 0x00000003848c7211 */ /* 0x088fe200078c08ff */
[----:B------:R-:W-:Y:S01]  /*8fa0*/  STL [R1+0xef4], R141 ;  /* 0x000ef48d01007387 */ /* 0x000fe20000100800 */
[----:B------:R-:W-:-:S03]  /*8fb0*/  LEA R138, P0, R131, R3, 0x1 ;  /* 0x00000003838a7211 */ /* 0x000fc600078008ff */
[----:B------:R1:W-:Y:S01]  /*8fc0*/  STL [R1+0xf30], R140 ;  /* 0x000f308c01007387 */ /* 0x0003e20000100800 */
[----:B------:R-:W-:Y:S02]  /*8fd0*/  LEA.HI.X.SX32 R131, R131, R0, 0x1, P0 ;  /* 0x0000000083837211 */ /* 0x000fe400000f0eff */
[----:B0-----:R-:W-:Y:S01]  /*8fe0*/  CS2R R142, SRZ ;  /* 0x00000000008e7805 */ /* 0x001fe2000001ff00 */
[----:B------:R0:W-:Y:S04]  /*8ff0*/  STL [R1+0xefc], R139 ;  /* 0x000efc8b01007387 */ /* 0x0001e80000100800 */
[----:B------:R3:W-:Y:S01]  /*9000*/  STL [R1+0xf38], R138 ;  /* 0x000f388a01007387 */ /* 0x0007e20000100800 */
[----:B-1----:R-:W-:-:S03]  /*9010*/  CS2R R140, SRZ ;  /* 0x00000000008c7805 */ /* 0x002fc6000001ff00 */
[----:B------:R1:W-:Y:S01]  /*9020*/  STL [R1+0xf04], R137 ;  /* 0x000f048901007387 */ /* 0x0003e20000100800 */
[----:B0-----:R-:W-:Y:S02]  /*9030*/  LEA R139, P1, R130, R3, 0x1 ;  /* 0x00000003828b7211 */ /* 0x001fe400078208ff */
[----:B---3--:R-:W-:-:S03]  /*9040*/  LEA.HI.X.SX32 R138, R136, R0, 0x1, P2 ;  /* 0x00000000888a7211 */ /* 0x008fc600010f0eff */
[----:B------:R-:W-:Y:S01]  /*9050*/  STL [R1+0xf40], R139 ;  /* 0x000f408b01007387 */ /* 0x000fe20000100800 */
[----:B------:R-:W-:Y:S02]  /*9060*/  LEA.HI.X.SX32 R136, R135, R0, 0x1, P3 ;  /* 0x0000000087887211 */ /* 0x000fe400018f0eff */
[-C--:B-1----:R-:W-:Y:S01]  /*9070*/  LEA R137, P2, R129, R3.reuse, 0x1 ;  /* 0x0000000381897211 */ /* 0x082fe200078408ff */
        /* <DEDUP_REMOVED lines=307> */
[----:B------:R-:W-:Y:S01]  /*a3b0*/  STL [R1+0x1168], R67 ;  /* 0x0011684301007387 */ /* 0x000fe20000100800 */
[----:B------:R-:W-:Y:S02]  /*a3c0*/  LEA.HI.X.SX32 R64, R63, R0, 0x1, P2 ;  /* 0x000000003f407211 */ /* 0x000fe400010f0eff */
[-C--:B---3--:R-:W-:Y:S01]  /*a3d0*/  LEA R65, P1, R57, R3.reuse, 0x1 ;  /* 0x0000000339417211 */ /* 0x088fe200078208ff */
        /* <DEDUP_REMOVED lines=135> */
[----:B------:R-:W-:Y:S01]  /*ac50*/  STL [R1+0x1224], R34 ;  /* 0x0012242201007387 */ /* 0x000fe20000100800 */
[----:B------:R-:W-:-:S03]  /*ac60*/  LEA R31, P4, R17, R3, 0x1 ;  /* 0x00000003111f7211 */ /* 0x000fc600078808ff */
[----:B------:R-:W-:Y:S01]  /*ac70*/  STL [R1+0x1260], R33 ;  /* 0x0012602101007387 */ /* 0x000fe20000100800 */
[----:B------:R-:W-:-:S03]  /*ac80*/  LEA.HI.X.SX32 R17, R17, R0, 0x1, P4 ;  /* 0x0000000011117211 */ /* 0x000fc600020f0eff */
[----:B------:R0:W-:Y:S04]  /*ac90*/  STL [R1+0x122c], R32 ;  /* 0x00122c2001007387 */ /* 0x0001e80000100800 */
[----:B------:R1:W-:Y:S04]  /*aca0*/  STL [R1+0x1268], R31 ;  /* 0x0012681f01007387 */ /* 0x0003e80000100800 */
[----:B------:R3:W-:Y:S01]  /*acb0*/  STL [R1+0x1234], R29 ;  /* 0x0012341d01007387 */ /* 0x0007e20000100800 */
[----:B0-----:R-:W-:Y:S02]  /*acc0*/  LEA R32, P5, R15, R3, 0x1 ;  /* 0x000000030f207211 */ /* 0x001fe400078a08ff */
[----:B-1----:R-:W-:-:S03]  /*acd0*/  LEA.HI.X.SX32 R31, R27, R0, 0x1, P6 ;  /* 0x000000001b1f7211 */ /* 0x002fc600030f0eff */
[----:B------:R0:W-:Y:S01]  /*ace0*/  STL [R1+0x1270], R32 ;  /* 0x0012702001007387 */ /* 0x0001e20000100800 */
[----:B------:R-:W-:Y:S02]  /*acf0*/  LEA.HI.X.SX32 R27, R25, R0, 0x1, P0 ;  /* 0x00000000191b7211 */ /* 0x000fe400000f0eff */
[-C--:B---3--:R-:W-:Y:S01]  /*ad00*/  LEA R29, P6, R13, R3.reuse, 0x1 ;  /* 0x000000030d1d7211 */ /* 0x088fe200078c08ff */
[----:B------:R-:W-:Y:S01]  /*ad10*/  STL [R1+0x123c], R31 ;  /* 0x00123c1f01007387 */ /* 0x000fe20000100800 */
[----:B------:R-:W-:-:S03]  /*ad20*/  LEA R25, P0, R7, R3, 0x1 ;  /* 0x0000000307197211 */ /* 0x000fc600078008ff */
[----:B------:R-:W-:Y:S01]  /*ad30*/  STL [R1+0x1278], R29 ;  /* 0x0012781d01007387 */ /* 0x000fe20000100800 */
[----:B------:R-:W-:Y:S02]  /*ad40*/  LEA.HI.X.SX32 R7, R7, R0, 0x1, P0 ;  /* 0x0000000007077211 */ /* 0x000fe400000f0eff */
[----:B0-----:R-:W-:Y:S01]  /*ad50*/  CS2R R32, SRZ ;  /* 0x0000000000207805 */ /* 0x001fe2000001ff00 */
[----:B------:R0:W-:Y:S04]  /*ad60*/  STL [R1+0x1244], R27 ;  /* 0x0012441b01007387 */ /* 0x0001e80000100800 */
[----:B------:R1:W-:Y:S04]  /*ad70*/  STL [R1+0x1280], R25 ;  /* 0x0012801901007387 */ /* 0x0003e80000100800 */
[----:B------:R3:W-:Y:S01]  /*ad80*/  STL [R1+0x124c], R23 ;  /* 0x00124c1701007387 */ /* 0x0007e20000100800 */
[----:B0-----:R-:W-:-:S02]  /*ad90*/  LEA R27, P1, R12, R3, 0x1 ;  /* 0x000000030c1b7211 */ /* 0x001fc400078208ff */
[----:B-1----:R-:W-:-:S03]  /*ada0*/  LEA.HI.X.SX32 R25, R21, R0, 0x1, P2 ;  /* 0x0000000015197211 */ /* 0x002fc600010f0eff */
[----:B------:R-:W-:Y:S01]  /*adb0*/  STL [R1+0x1288], R27 ;  /* 0x0012881b01007387 */ /* 0x000fe20000100800 */
[----:B------:R-:W-:Y:S02]  /*adc0*/  LEA.HI.X.SX32 R21, R19, R0, 0x1, P3 ;  /* 0x0000000013157211 */ /* 0x000fe400018f0eff */
[-C--:B---3--:R-:W-:Y:S01]  /*add0*/  LEA R23, P2, R14, R3.reuse, 0x1 ;  /* 0x000000030e177211 */ /* 0x088fe200078408ff */
[----:B------:R-:W-:Y:S01]  /*ade0*/  STL [R1+0x1254], R25 ;  /* 0x0012541901007387 */ /* 0x000fe20000100800 */
[----:B------:R-:W-:-:S03]  /*adf0*/  LEA R19, P3, R16, R3, 0x1 ;  /* 0x0000000310137211 */ /* 0x000fc600078608ff */
[----:B------:R-:W-:Y:S04]  /*ae00*/  STL [R1+0x1290], R23 ;  /* 0x0012901701007387 */ /* 0x000fe80000100800 */
        /* <DEDUP_REMOVED lines=16> */
[----:B------:R0:W-:Y:S01]  /*af10*/  STL [R1+0x16b8], R15 ;  /* 0x0016b80f01007387 */ /* 0x0001e20000100800 */
[----:B------:R-:W-:Y:S02]  /*af20*/  LEA.HI.X.SX32 R12, R14, R0, 0x1, P2 ;  /* 0x000000000e0c7211 */ /* 0x000fe400010f0eff */
[----:B---3--:R-:W-:Y:S01]  /*af30*/  LEA R7, P1, R26, R3, 0x1 ;  /* 0x000000031a077211 */ /* 0x008fe200078208ff */
[----:B------:R1:W-:Y:S04]  /*af40*/  STL [R1+0x1284], R13 ;  /* 0x0012840d01007387 */ /* 0x0003e80000100800 */
[----:B------:R3:W-:Y:S01]  /*af50*/  STL [R1+0x16bc], R7 ;  /* 0x0016bc0701007387 */ /* 0x0007e20000100800 */
[----:B0-----:R-:W-:-:S03]  /*af60*/  IMAD.WIDE R14, R35, 0x2, R10 ;  /* 0x00000002230e7825 */ /* 0x001fc600078e020a */
[----:B------:R0:W-:Y:S01]  /*af70*/  STL [R1+0x128c], R12 ;  /* 0x00128c0c01007387 */ /* 0x0001e20000100800 */
[----:B-1----:R-:W-:Y:S02]  /*af80*/  LEA R13, P2, R28, R3, 0x1 ;  /* 0x000000031c0d7211 */ /* 0x002fe400078408ff */
[----:B---3--:R-:W-:-:S03]  /*af90*/  LEA.HI.X.SX32 R7, R16, R0, 0x1, P3 ;  /* 0x0000000010077211 */ /* 0x008fc600018f0eff */
[----:B------:R-:W-:Y:S01]  /*afa0*/  STL [R1+0x16c0], R13 ;  /* 0x0016c00d01007387 */ /* 0x000fe20000100800 */
[----:B------:R-:W-:Y:S01]  /*afb0*/  IMAD R16, R69, 0x3d, RZ ;  /* 0x0000003d45107824 */ /* 0x000fe200078e02ff */
[----:B0-----:R-:W-:Y:S02]  /*afc0*/  LEA R12, P3, R30, R3, 0x1 ;  /* 0x000000031e0c7211 */ /* 0x001fe400078608ff */
[----:B------:R0:W-:Y:S01]  /*afd0*/  STL [R1+0x1294], R7 ;  /* 0x0012940701007387 */ /* 0x0001e20000100800 */
[----:B------:R-:W-:-:S03]  /*afe0*/  LEA.HI.X.SX32 R3, R18, R0, 0x1, P4 ;  /* 0x0000000012037211 */ /* 0x000fc600020f0eff */
[----:B------:R1:W-:Y:S04]  /*aff0*/  STL [R1+0x16b0], R12 ;  /* 0x0016b00c01007387 */ /* 0x0003e80000100800 */
[----:B------:R3:W-:Y:S01]  /*b000*/  STL [R1+0x129c], R3 ;  /* 0x00129c0301007387 */ /* 0x0007e20000100800 */
[-C--:B0-----:R-:W-:Y:S02]  /*b010*/  LEA.HI.X.SX32 R7, R20, R0.reuse, 0x1, P5 ;  /* 0x0000000014077211 */ /* 0x081fe400028f0eff */
[----:B-1----:R-:W-:-:S03]  /*b020*/  LEA.HI.X.SX32 R12, R22, R0, 0x1, P6 ;  /* 0x00000000160c7211 */ /* 0x002fc600030f0eff */
[----:B------:R0:W-:Y:S01]  /*b030*/  STL [R1+0x12a4], R7 ;  /* 0x0012a40701007387 */ /* 0x0001e20000100800 */
[----:B---3--:R-:W-:-:S03]  /*b040*/  LEA.HI.X.SX32 R3, R24, R0, 0x1, P0 ;  /* 0x0000000018037211 */ /* 0x008fc600000f0eff */
[----:B------:R1:W-:Y:S01]  /*b050*/  STL [R1+0x16a0], R12 ;  /* 0x0016a00c01007387 */ /* 0x0003e20000100800 */
[----:B------:R-:W-:-:S03]  /*b060*/  CS2R R24, SRZ ;  /* 0x0000000000187805 */ /* 0x000fc6000001ff00 */
[----:B------:R3:W-:Y:S01]  /*b070*/  STL [R1+0x16a4], R3 ;  /* 0x0016a40301007387 */ /* 0x0007e20000100800 */
[-C--:B0-----:R-:W-:Y:S02]  /*b080*/  LEA.HI.X.SX32 R7, R26, R0.reuse, 0x1, P1 ;  /* 0x000000001a077211 */ /* 0x081fe400008f0eff */
[----:B------:R-:W-:Y:S01]  /*b090*/  CS2R R26, SRZ ;  /* 0x00000000001a7805 */ /* 0x000fe2000001ff00 */
[----:B-1----:R-:W-:Y:S02]  /*b0a0*/  IMAD.WIDE R12, R35, 0x2, R8 ;  /* 0x00000002230c7825 */ /* 0x002fe400078e0208 */
[----:B------:R0:W-:Y:S01]  /*b0b0*/  STL [R1+0x16a8], R7 ;  /* 0x0016a80701007387 */ /* 0x0001e20000100800 */
[----:B------:R-:W-:Y:S02]  /*b0c0*/  CS2R R34, SRZ ;  /* 0x0000000000227805 */ /* 0x000fe4000001ff00 */
[----:B---3--:R-:W-:Y:S02]  /*b0d0*/  LEA.HI.X.SX32 R3, R28, R0, 0x1, P2 ;  /* 0x000000001c037211 */ /* 0x008fe400010f0eff */
[----:B------:R-:W-:-:S02]  /*b0e0*/  CS2R R28, SRZ ;  /* 0x00000000001c7805 */ /* 0x000fc4000001ff00 */
[----:B------:R-:W-:Y:S02]  /*b0f0*/  LEA.HI.X.SX32 R0, R30, R0, 0x1, P3 ;  /* 0x000000001e007211 */ /* 0x000fe400018f0eff */
[----:B------:R-:W-:Y:S01]  /*b100*/  CS2R R30, SRZ ;  /* 0x00000000001e7805 */ /* 0x000fe2000001ff00 */
[----:B------:R1:W-:Y:S01]  /*b110*/  STL [R1+0x16ac], R3 ;  /* 0x0016ac0301007387 */ /* 0x0003e20000100800 */
[----:B0-----:R-:W-:-:S03]  /*b120*/  SHF.R.S32.HI R7, RZ, 0x6, R70 ;  /* 0x00000006ff077819 */ /* 0x001fc60000011446 */
[----:B------:R-:W-:Y:S04]  /*b130*/  STL [R1+0x12b0], R12 ;  /* 0x0012b00c01007387 */ /* 0x000fe80000100800 */
[----:B------:R0:W-:Y:S01]  /*b140*/  STL [R1+0x12a8], R0 ;  /* 0x0012a80001007387 */ /* 0x0001e20000100800 */
[----:B-1----:R-:W-:Y:S01]  /*b150*/  IMAD R3, R71, 0x40, R146 ;  /* 0x0000004047037824 */ /* 0x002fe200078e0292 */
[----:B------:R-:W-:Y:S02]  /*b160*/  CS2R R70, SRZ ;  /* 0x0000000000467805 */ /* 0x000fe4000001ff00 */
[----:B------:R1:W-:Y:S01]  /*b170*/  STL [R1+0x12ac], R13 ;  /* 0x0012ac0d01007387 */ /* 0x0003e20000100800 */
[----:B------:R-:W-:Y:S01]  /*b180*/  CS2R R146, SRZ ;  /* 0x0000000000927805 */ /* 0x000fe2000001ff00 */
[----:B------:R-:W-:-:S02]  /*b190*/  IMAD.SHL.U32 R3, R3, 0x2, RZ ;  /* 0x0000000203037824 */ /* 0x000fc400078e00ff */
[----:B------:R-:W-:Y:S01]  /*b1a0*/  STL [R1+0x12b8], R14 ;  /* 0x0012b80e01007387 */ /* 0x000fe20000100800 */
[----:B0-----:R-:W-:-:S03]  /*b1b0*/  IMAD R0, R69, 0x3c, RZ ;  /* 0x0000003c45007824 */ /* 0x001fc600078e02ff */
[----:B------:R0:W-:Y:S01]  /*b1c0*/  STL [R1+0x12b4], R15 ;  /* 0x0012b40f01007387 */ /* 0x0001e20000100800 */
[----:B-1----:R-:W-:-:S05]  /*b1d0*/  IMAD.WIDE R12, R37, 0x2, R8 ;  /* 0x00000002250c7825 */ /* 0x002fca00078e0208 */
[----:B------:R-:W-:Y:S01]  /*b1e0*/  STL [R1+0x12c0], R12 ;  /* 0x0012c00c01007387 */ /* 0x000fe20000100800 */
[----:B0-----:R-:W-:-:S03]  /*b1f0*/  IMAD.WIDE R14, R37, 0x2, R10 ;  /* 0x00000002250e7825 */ /* 0x001fc600078e020a */
[----:B------:R0:W-:Y:S01]  /*b200*/  STL [R1+0x12bc], R13 ;  /* 0x0012bc0d01007387 */ /* 0x0001e20000100800 */
[----:B------:R-:W-:-:S03]  /*b210*/  CS2R R36, SRZ ;  /* 0x0000000000247805 */ /* 0x000fc6000001ff00 */
[----:B------:R-:W-:Y:S04]  /*b220*/  STL [R1+0x12c8], R14 ;  /* 0x0012c80e01007387 */ /* 0x000fe80000100800 */
[----:B------:R1:W-:Y:S01]  /*b230*/  STL [R1+0x12c4], R15 ;  /* 0x0012c40f01007387 */ /* 0x0003e20000100800 */
[----:B0-----:R-:W-:-:S04]  /*b240*/  IMAD.WIDE R12, R16, 0x2, R8 ;  /* 0x00000002100c7825 */ /* 0x001fc800078e0208 */
[--C-:B------:R-:W-:Y:S01]  /*b250*/  IMAD.WIDE R16, R16, 0x2, R10.reuse ;  /* 0x0000000210107825 */ /* 0x100fe200078e020a */
[----:B------:R-:W-:Y:S03]  /*b260*/  STL [R1+0x12d0], R12 ;  /* 0x0012d00c01007387 */ /* 0x000fe60000100800 */
[C---:B-1----:R-:W-:Y:S01]  /*b270*/  IMAD.WIDE R14, R0.reuse, 0x2, R10 ;  /* 0x00000002000e7825 */ /* 0x042fe200078e020a */
[----:B------:R0:W-:Y:S04]  /*b280*/  STL [R1+0x12cc], R13 ;  /* 0x0012cc0d01007387 */ /* 0x0001e80000100800 */
[----:B------:R1:W-:Y:S04]  /*b290*/  STL [R1+0x12d8], R16 ;  /* 0x0012d81001007387 */ /* 0x0003e80000100800 */
[----:B------:R-:W-:Y:S01]  /*b2a0*/  STL [R1+0x12d4], R17 ;  /* 0x0012d41101007387 */ /* 0x000fe20000100800 */
[----:B0-----:R-:W-:-:S04]  /*b2b0*/  IMAD.WIDE R12, R0, 0x2, R8 ;  /* 0x00000002000c7825 */ /* 0x001fc800078e0208 */
[C---:B------:R-:W-:Y:S01]  /*b2c0*/  IMAD R0, R69.reuse, 0x3a, RZ ;  /* 0x0000003a45007824 */ /* 0x040fe200078e02ff */
[----:B------:R-:W-:Y:S01]  /*b2d0*/  STL [R1+0x12e0], R12 ;  /* 0x0012e00c01007387 */ /* 0x000fe20000100800 */
[----:B-1----:R-:W-:-:S03]  /*b2e0*/  IMAD R16, R69, 0x3b, RZ ;  /* 0x0000003b45107824 */ /* 0x002fc600078e02ff */
[----:B------:R0:W-:Y:S04]  /*b2f0*/  STL [R1+0x12dc], R13 ;  /* 0x0012dc0d01007387 */ /* 0x0001e80000100800 */
        /* <DEDUP_REMOVED lines=178> */
[C---:B------:R-:W-:Y:S01]  /*be20*/  IMAD.SHL.U32 R0, R69.reuse, 0x20, RZ ;  /* 0x0000002045007824 */ /* 0x040fe200078e00ff */
        /* <DEDUP_REMOVED lines=220> */
[----:B------:R-:W-:Y:S04]  /*cbf0*/  STL [R1+0x1678], R16 ;  /* 0x0016781001007387 */ /* 0x000fe80000100800 */
[----:B------:R1:W-:Y:S01]  /*cc00*/  STL [R1+0x1674], R17 ;  /* 0x0016741101007387 */ /* 0x0003e20000100800 */
[----:B0-----:R-:W-:-:S05]  /*cc10*/  IMAD.WIDE R12, R0, 0x2, R8 ;  /* 0x00000002000c7825 */ /* 0x001fca00078e0208 */
[----:B------:R-:W-:Y:S01]  /*cc20*/  STL [R1+0x1680], R12 ;  /* 0x0016800c01007387 */ /* 0x000fe20000100800 */
[----:B-1----:R-:W-:-:S03]  /*cc30*/  IMAD.WIDE R16, R69, 0x2, R8 ;  /* 0x0000000245107825 */ /* 0x002fc600078e0208 */
[----:B------:R0:W-:Y:S04]  /*cc40*/  STL [R1+0x167c], R13 ;  /* 0x00167c0d01007387 */ /* 0x0001e80000100800 */
[----:B------:R1:W-:Y:S04]  /*cc50*/  STL [R1+0x1688], R14 ;  /* 0x0016880e01007387 */ /* 0x0003e80000100800 */
[----:B------:R-:W-:Y:S01]  /*cc60*/  STL [R1+0x1684], R15 ;  /* 0x0016840f01007387 */ /* 0x000fe20000100800 */
[----:B0-----:R-:W-:-:S03]  /*cc70*/  IMAD.WIDE R12, R69, 0x2, R10 ;  /* 0x00000002450c7825 */ /* 0x001fc600078e020a */
[----:B------:R-:W-:Y:S04]  /*cc80*/  STL [R1+0x1690], R16 ;  /* 0x0016901001007387 */ /* 0x000fe80000100800 */
[----:B------:R-:W-:Y:S01]  /*cc90*/  STL [R1+0x168c], R17 ;  /* 0x00168c1101007387 */ /* 0x000fe20000100800 */
[C---:B-1----:R-:W-:Y:S02]  /*cca0*/  LOP3.LUT R14, R3.reuse, 0x30, RZ, 0x3c, !PT ;  /* 0x00000030030e7812 */ /* 0x042fe400078e3cff */
[----:B------:R-:W-:Y:S01]  /*ccb0*/  LOP3.LUT R14, R3, 0x60, RZ, 0x3c, !PT ;  /* 0x00000060030e7812 */ /* 0x000fe200078e3cff */
[----:B------:R0:W-:Y:S04]  /*ccc0*/  STL [R1+0x1698], R12 ;  /* 0x0016980c01007387 */ /* 0x0001e80000100800 */
[----:B------:R1:W-:Y:S04]  /*ccd0*/  STL [R1+0x1694], R13 ;  /* 0x0016940d01007387 */ /* 0x0003e80000100800 */
[----:B------:R-:W-:Y:S04]  /*cce0*/  STL [R1+0xc00], RZ ;  /* 0x000c00ff01007387 */ /* 0x000fe80000100800 */
[----:B------:R-:W-:Y:S01]  /*ccf0*/  STL [R1+0xc04], RZ ;  /* 0x000c04ff01007387 */ /* 0x000fe20000100800 */
[----:B0-----:R-:W-:Y:S01]  /*cd00*/  IMAD.SHL.U32 R12, R69, 0x40, RZ ;  /* 0x00000040450c7824 */ /* 0x001fe200078e00ff */
[----:B-1----:R-:W-:-:S02]  /*cd10*/  LOP3.LUT R13, R3, 0x10, RZ, 0x3c, !PT ;  /* 0x00000010030d7812 */ /* 0x002fc400078e3cff */
[----:B------:R-:W-:Y:S01]  /*cd20*/  CS2R R68, SRZ ;  /* 0x0000000000447805 */ /* 0x000fe2000001ff00 */
[----:B------:R-:W-:Y:S01]  /*cd30*/  STL [R1+0xc08], RZ ;  /* 0x000c08ff01007387 */ /* 0x000fe20000100800 */
[C---:B------:R-:W-:Y:S02]  /*cd40*/  LOP3.LUT R13, R3.reuse, 0x40, RZ, 0x3c, !PT ;  /* 0x00000040030d7812 */ /* 0x040fe400078e3cff */
[----:B------:R-:W-:Y:S01]  /*cd50*/  SHF.R.S32.HI R0, RZ, 0x1f, R12 ;  /* 0x0000001fff007819 */ /* 0x000fe2000001140c */
[----:B------:R-:W-:Y:S01]  /*cd60*/  STL [R1+0xc0c], RZ ;  /* 0x000c0cff01007387 */ /* 0x000fe20000100800 */
[----:B------:R-:W-:Y:S02]  /*cd70*/  LOP3.LUT R13, R3, 0x70, RZ, 0x3c, !PT ;  /* 0x00000070030d7812 */ /* 0x000fe400078e3cff */
[C---:B------:R-:W-:Y:S01]  /*cd80*/  SHF.L.U64.HI R0, R12.reuse, 0x1, R0 ;  /* 0x000000010c007819 */ /* 0x040fe20000010200 */
[----:B------:R-:W-:Y:S01]  /*cd90*/  STL [R1+0xc10], RZ ;  /* 0x000c10ff01007387 */ /* 0x000fe20000100800 */
[----:B------:R-:W-:-:S03]  /*cda0*/  IMAD.SHL.U32 R12, R12, 0x2, RZ ;  /* 0x000000020c0c7824 */ /* 0x000fc600078e00ff */
[----:B------:R-:W-:Y:S04]  /*cdb0*/  STL [R1+0xc14], RZ ;  /* 0x000c14ff01007387 */ /* 0x000fe80000100800 */
        /* <DEDUP_REMOVED lines=762> */
[----:B------:R-:W-:Y:S04]  /*fd60*/  STL [R1], RZ ;  /* 0x000000ff01007387 */ /* 0x000fe80000100800 */
        /* <DEDUP_REMOVED lines=127> */
[----:B------:R0:W-:Y:S02]  /*10560*/  STL [R1+0x16d0], R7 ;  /* 0x0016d00701007387 */ /* 0x0001e40000100800 */
[----:B0-----:R-:W-:-:S02]  /*10570*/  LOP3.LUT R7, R3, 0x20, RZ, 0x3c, !PT ;  /* 0x0000002003077812 */ /* 0x001fc400078e3cff */
[----:B------:R-:W-:Y:S02]  /*10580*/  LOP3.LUT R7, R3, 0x50, RZ, 0x3c, !PT ;  /* 0x0000005003077812 */ /* 0x000fe400078e3cff */
[----:B------:R-:W-:-:S07]  /*10590*/  LOP3.LUT R7, R2, 0x40, RZ, 0x3c, !PT ;  /* 0x0000004002077812 */ /* 0x000fce00078e3cff */
.L_x_1:
[----:B-----5:R-:W3:Y:S01]  /*105a0*/  LDL R15, [R1+0x1694] ;  /* 0x00169400010f7983 */ /* 0x020ee20000100800 */
[----:B------:R-:W0:Y:S03]  /*105b0*/  LDC R7, c[0x0][0x230] ;  /* 0x00008c00ff077b82 */ /* 0x000e260000000800 */
[----:B------:R-:W3:Y:S04]  /*105c0*/  LDL R14, [R1+0x1698] ;  /* 0x00169800010e7983 */ /* 0x000ee80000100800 */
[----:B------:R1:W-:Y:S04]  /*105d0*/  STL.64 [R1+0x1978], R150 ;  /* 0x0019789601007387 */ /* 0x0003e80000100a00 */
[----:B-1----:R-:W4:Y:S04]  /*105e0*/  LDL R150, [R1+0x1670] ;  /* 0x0016700001967983 */ /* 0x002f280000100800 */
[----:B------:R-:W2:Y:S04]  /*105f0*/  LDL.LU R151, [R1+0x1678] ;  /* 0x0016780001977983 */ /* 0x000ea80000300800 */
[----:B------:R1:W-:Y:S04]  /*10600*/  STL.64 [R1+0x1970], R148 ;  /* 0x0019709401007387 */ /* 0x0003e80000100a00 */
[----:B-1----:R-:W4:Y:S04]  /*10610*/  LDL R148, [R1+0x1674] ;  /* 0x0016740001947983 */ /* 0x002f280000100800 */
[----:B------:R-:W4:Y:S04]  /*10620*/  LDL R149, [R1+0x166c] ;  /* 0x00166c0001957983 */ /* 0x000f280000100800 */
[----:B------:R1:W-:Y:S04]  /*10630*/  STL.64 [R1+0x1968], R146 ;  /* 0x0019689201007387 */ /* 0x0003e80000100a00 */
[----:B-1----:R-:W2:Y:S04]  /*10640*/  LDL R146, [R1+0x167c] ;  /* 0x00167c0001927983 */ /* 0x002ea80000100800 */
[----:B------:R-:W4:Y:S04]  /*10650*/  LDL R147, [R1+0x1680] ;  /* 0x0016800001937983 */ /* 0x000f280000100800 */
[----:B------:R1:W-:Y:S04]  /*10660*/  STL.64 [R1+0x1960], R144 ;  /* 0x0019609001007387 */ /* 0x0003e80000100a00 */
[----:B-1----:R-:W2:Y:S04]  /*10670*/  LDL R144, [R1+0x1684] ;  /* 0x0016840001907983 */ /* 0x002ea80000100800 */
[----:B------:R-:W4:Y:S04]  /*10680*/  LDL R145, [R1+0x1688] ;  /* 0x0016880001917983 */ /* 0x000f280000100800 */
[----:B------:R1:W-:Y:S04]  /*10690*/  STL.64 [R1+0x1958], R142 ;  /* 0x0019588e01007387 */ /* 0x0003e80000100a00 */
[----:B-1----:R-:W2:Y:S04]  /*106a0*/  LDL R142, [R1+0x168c] ;  /* 0x00168c00018e7983 */ /* 0x002ea80000100800 */
[----:B------:R-:W4:Y:S01]  /*106b0*/  LDL R143, [R1+0x1690] ;  /* 0x00169000018f7983 */ /* 0x000f220000100800 */
[----:B0-----:R-:W-:Y:S01]  /*106c0*/  IMAD R7, R199, -0x40, R7 ;  /* 0xffffffc0c7077824 */ /* 0x001fe200078e0207 */
[----:B------:R-:W-:-:S02]  /*106d0*/  PRMT R171, RZ, 0x7610, R171 ;  /* 0x00007610ffab7816 */ /* 0x000fc400000000ab */
[----:B------:R-:W-:Y:S01]  /*106e0*/  STL.64 [R1+0x1950], R140 ;  /* 0x0019508c01007387 */ /* 0x000fe20000100a00 */
[----:B------:R-:W-:Y:S02]  /*106f0*/  PRMT R172, RZ, 0x7610, R172 ;  /* 0x00007610ffac7816 */ /* 0x000fe400000000ac */
[C---:B------:R-:W-:Y:S01]  /*10700*/  ISETP.GT.AND P1, PT, R7.reuse, 0x1, PT ;  /* 0x000000010700780c */ /* 0x040fe20003f24270 */
[----:B------:R-:W-:Y:S01]  /*10710*/  STL.64 [R1+0x1948], R138 ;  /* 0x0019488a01007387 */ /* 0x000fe20000100a00 */
[----:B------:R-:W-:-:S03]  /*10720*/  ISETP.GT.AND P0, PT, R7, RZ, PT ;  /* 0x000000ff0700720c */ /* 0x000fc60003f04270 */
[----:B------:R-:W-:Y:S04]  /*10730*/  STL.64 [R1+0x1940], R136 ;  /* 0x0019408801007387 */ /* 0x000fe80000100a00 */
        /* <DEDUP_REMOVED lines=46> */
[----:B------:R0:W-:Y:S04]  /*10a20*/  STL.64 [R1+0x17c8], R42 ;  /* 0x0017c82a01007387 */ /* 0x0001e80000100a00 */
[----:B------:R-:W-:Y:S04]  /*10a30*/  STL.64 [R1+0x17c0], R40 ;  /* 0x0017c02801007387 */ /* 0x000fe80000100a00 */
[----:B------:R1:W-:Y:S04]  /*10a40*/  STL.64 [R1+0x17b8], R38 ;  /* 0x0017b82601007387 */ /* 0x0003e80000100a00 */
[----:B------:R3:W-:Y:S04]  /*10a50*/  STL.64 [R1+0x17b0], R36 ;  /* 0x0017b02401007387 */ /* 0x0007e80000100a00 */
[----:B------:R-:W-:Y:S04]  /*10a60*/  STL.64 [R1+0x17a8], R34 ;  /* 0x0017a82201007387 */ /* 0x000fe80000100a00 */
[----:B------:R3:W-:Y:S04]  /*10a70*/  STL.64 [R1+0x17a0], R32 ;  /* 0x0017a02001007387 */ /* 0x0007e80000100a00 */
[----:B------:R-:W-:Y:S04]  /*10a80*/  STL.64 [R1+0x1798], R30 ;  /* 0x0017981e01007387 */ /* 0x000fe80000100a00 */
[----:B------:R3:W-:Y:S04]  /*10a90*/  STL.64 [R1+0x1790], R28 ;  /* 0x0017901c01007387 */ /* 0x0007e80000100a00 */
[----:B------:R-:W-:Y:S04]  /*10aa0*/  STL.64 [R1+0x1788], R26 ;  /* 0x0017881a01007387 */ /* 0x000fe80000100a00 */
[----:B------:R2:W-:Y:S04]  /*10ab0*/  STL.64 [R1+0x1780], R24 ;  /* 0x0017801801007387 */ /* 0x0005e80000100a00 */
[----:B------:R4:W-:Y:S04]  /*10ac0*/  STL [R1+0x16f8], R6 ;  /* 0x0016f80601007387 */ /* 0x0009e80000100800 */
[----:B------:R-:W-:Y:S04]  /*10ad0*/  STL [R1+0x16f4], R5 ;  /* 0x0016f40501007387 */ /* 0x000fe80000100800 */
[----:B------:R4:W-:Y:S04]  /*10ae0*/  STL [R1+0x16f0], R4 ;  /* 0x0016f00401007387 */ /* 0x0009e80000100800 */
[----:B0-----:R-:W4:Y:S04]  /*10af0*/  LDL R43, [R1+0x1664] ;  /* 0x00166400012b7983 */ /* 0x001f280000100800 */
[----:B-1----:R-:W4:Y:S04]  /*10b00*/  LDL R39, [R1+0x1668] ;  /* 0x0016680001277983 */ /* 0x002f280000100800 */
[----:B------:R-:W4:Y:S04]  /*10b10*/  LDL R84, [R1+0x165c] ;  /* 0x00165c0001547983 */ /* 0x000f280000100800 */
[----:B------:R-:W4:Y:S04]  /*10b20*/  LDL R48, [R1+0x1660] ;  /* 0x0016600001307983 */ /* 0x000f280000100800 */
[----:B---3--:R-:W3:Y:S01]  /*10b30*/  LDL R36, [R1+0x1654] ;  /* 0x0016540001247983 */ /* 0x008ee20000100800 */
[----:B------:R-:W-:-:S02]  /*10b40*/  ISETP.GT.AND P2, PT, R7, 0x2, PT ;  /* 0x000000020700780c */ /* 0x000fc40003f44270 */
[----:B------:R-:W-:Y:S01]  /*10b50*/  PRMT R175, RZ, 0x7610, R175 ;  /* 0x00007610ffaf7816 */ /* 0x000fe200000000af */
[----:B------:R-:W3:Y:S01]  /*10b60*/  LDL R33, [R1+0x1658] ;  /* 0x0016580001217983 */ /* 0x000ee20000100800 */
[----:B------:R-:W-:Y:S02]  /*10b70*/  PRMT R176, RZ, 0x7610, R176 ;  /* 0x00007610ffb07816 */ /* 0x000fe400000000b0 */
[----:B------:R-:W-:Y:S01]  /*10b80*/  PRMT R29, RZ, 0x7610, R29 ;  /* 0x00007610ff1d7816 */ /* 0x000fe2000000001d */
[----:B------:R-:W3:Y:S04]  /*10b90*/  @P0 LDG.E.U16 R171, desc[UR8][R10.64] ;  /* 0x000000080aab0981 */ /* 0x000ee8000c1e1500 */
[----:B------:R2:W3:Y:S04]  /*10ba0*/  @P1 LDG.E.U16 R175, desc[UR8][R14.64] ;  /* 0x000000080eaf1981 */ /* 0x0004e8000c1e1500 */
[----:B------:R-:W3:Y:S01]  /*10bb0*/  @P0 LDG.E.U16 R172, desc[UR8][R8.64] ;  /* 0x0000000808ac0981 */ /* 0x000ee2000c1e1500 */
[----:B------:R-:W-:-:S03]  /*10bc0*/  ISETP.GT.AND P0, PT, R7, 0x3, PT ;  /* 0x000000030700780c */ /* 0x000fc60003f04270 */
[----:B------:R-:W3:Y:S04]  /*10bd0*/  LDL R46, [R1+0x164c] ;  /* 0x00164c00012e7983 */ /* 0x000ee80000100800 */
[----:B------:R-:W3:Y:S01]  /*10be0*/  LDL R40, [R1+0x1650] ;  /* 0x0016500001287983 */ /* 0x000ee20000100800 */
[----:B--2---:R-:W-:Y:S01]  /*10bf0*/  @P1 IMAD.MOV.U32 R15, RZ, RZ, R142 ;  /* 0x000000ffff0f1224 */ /* 0x004fe200078e008e */
[----:B------:R-:W-:Y:S02]  /*10c00*/  PRMT R25, RZ, 0x7610, R25 ;  /* 0x00007610ff197816 */ /* 0x000fe40000000019 */
[----:B------:R-:W2:Y:S01]  /*10c10*/  LDL R88, [R1+0x1644] ;  /* 0x0016440001587983 */ /* 0x000ea20000100800 */
[----:B----4-:R-:W-:Y:S01]  /*10c20*/  @P1 IMAD.MOV.U32 R14, RZ, RZ, R143 ;  /* 0x000000ffff0e1224 */ /* 0x010fe200078e008f */
[----:B------:R-:W-:-:S02]  /*10c30*/  PRMT R24, RZ, 0x7610, R24 ;  /* 0x00007610ff187816 */ /* 0x000fc40000000018 */
[----:B------:R-:W4:Y:S04]  /*10c40*/  LDL R87, [R1+0x1648] ;  /* 0x0016480001577983 */ /* 0x000f280000100800 */
[----:B------:R0:W2:Y:S01]  /*10c50*/  @P1 LDG.E.U16 R176, desc[UR8][R14.64] ;  /* 0x000000080eb01981 */ /* 0x0000a2000c1e1500 */
[----:B------:R-:W-:-:S03]  /*10c60*/  PRMT R35, RZ, 0x7610, R35 ;  /* 0x00007610ff237816 */ /* 0x000fc60000000023 */
[----:B------:R-:W2:Y:S04]  /*10c70*/  LDL R45, [R1+0x163c] ;  /* 0x00163c00012d7983 */ /* 0x000ea80000100800 */
[----:B------:R-:W2:Y:S01]  /*10c80*/  LDL R44, [R1+0x1640] ;  /* 0x00164000012c7983 */ /* 0x000ea20000100800 */
[----:B0-----:R-:W-:Y:S02]  /*10c90*/  @P2 IMAD.MOV.U32 R14, RZ, RZ, R145 ;  /* 0x000000ffff0e2224 */ /* 0x001fe400078e0091 */
[----:B------:R-:W-:Y:S01]  /*10ca0*/  @P2 IMAD.MOV.U32 R15, RZ, RZ, R144 ;  /* 0x000000ffff0f2224 */ /* 0x000fe200078e0090 */
[----:B------:R-:W-:Y:S01]  /*10cb0*/  PRMT R78, RZ, 0x7610, R78 ;  /* 0x00007610ff4e7816 */ /* 0x000fe2000000004e */
[----:B------:R-:W2:Y:S04]  /*10cc0*/  LDL R86, [R1+0x162c] ;  /* 0x00162c0001567983 */ /* 0x000ea80000100800 */
[----:B------:R0:W2:Y:S01]  /*10cd0*/  @P2 LDG.E.U16 R29, desc[UR8][R14.64] ;  /* 0x000000080e1d2981 */ /* 0x0000a2000c1e1500 */
[----:B------:R-:W-:-:S03]  /*10ce0*/  ISETP.GT.AND P1, PT, R7, 0x4, PT ;  /* 0x000000040700780c */ /* 0x000fc60003f24270 */
[----:B------:R-:W2:Y:S01]  /*10cf0*/  LDL R85, [R1+0x1630] ;  /* 0x0016300001557983 */ /* 0x000ea20000100800 */
[----:B------:R-:W-:Y:S02]  /*10d00*/  PRMT R77, RZ, 0x7610, R77 ;  /* 0x00007610ff4d7816 */ /* 0x000fe4000000004d */
[----:B------:R-:W-:Y:S01]  /*10d10*/  PRMT R68, RZ, 0x7610, R68 ;  /* 0x00007610ff447816 */ /* 0x000fe20000000044 */
[----:B------:R-:W2:Y:S01]  /*10d20*/  LDL R92, [R1+0x16ac] ;  /* 0x0016ac00015c7983 */ /* 0x000ea20000100800 */
[----:B0-----:R-:W-:Y:S02]  /*10d30*/  @P2 IMAD.MOV.U32 R14, RZ, RZ, R147 ;  /* 0x000000ffff0e2224 */ /* 0x001fe400078e0093 */
[----:B------:R-:W-:Y:S01]  /*10d40*/  @P2 IMAD.MOV.U32 R15, RZ, RZ, R146 ;  /* 0x000000ffff0f2224 */ /* 0x000fe200078e0092 */
[----:B------:R-:W-:Y:S01]  /*10d50*/  PRMT R67, RZ, 0x7610, R67 ;  /* 0x00007610ff437816 */ /* 0x000fe20000000043 */
[----:B------:R-:W2:Y:S04]  /*10d60*/  LDL R90, [R1+0x16c0] ;  /* 0x0016c000015a7983 */ /* 0x000ea80000100800 */
[----:B------:R0:W2:Y:S01]  /*10d70*/  @P2 LDG.E.U16 R25, desc[UR8][R14.64] ;  /* 0x000000080e192981 */ /* 0x0000a2000c1e1500 */
[----:B------:R-:W-:-:S02]  /*10d80*/  PRMT R58, RZ, 0x7610, R58 ;  /* 0x00007610ff3a7816 */ /* 0x000fc4000000003a */
[----:B------:R-:W-:Y:S01]  /*10d90*/  PRMT R57, RZ, 0x7610, R57 ;  /* 0x00007610ff397816 */ /* 0x000fe20000000039 */
[----:B------:R-:W2:Y:S01]  /*10da0*/  LDL R89, [R1+0x1284] ;  /* 0x0012840001597983 */ /* 0x000ea20000100800 */
[----:B0-----:R-:W-:Y:S02]  /*10db0*/  @P0 IMAD.MOV.U32 R14, RZ, RZ, R151 ;  /* 0x000000ffff0e0224 */ /* 0x001fe400078e0097 */
[----:B------:R-:W-:-:S05]  /*10dc0*/  @P0 IMAD.MOV.U32 R15, RZ, RZ, R148 ;  /* 0x000000ffff0f0224 */ /* 0x000fca00078e0094 */
[----:B------:R0:W2:Y:S02]  /*10dd0*/  @P0 LDG.E.U16 R24, desc[UR8][R14.64] ;  /* 0x000000080e180981 */ /* 0x0000a4000c1e1500 */
[----:B0-----:R-:W-:Y:S02]  /*10de0*/  @P0 IMAD.MOV.U32 R14, RZ, RZ, R150 ;  /* 0x000000ffff0e0224 */ /* 0x001fe400078e0096 */
[----:B------:R-:W-:-:S05]  /*10df0*/  @P0 IMAD.MOV.U32 R15, RZ, RZ, R149 ;  /* 0x000000ffff0f0224 */ /* 0x000fca00078e0095 */
[----:B------:R0:W2:Y:S01]  /*10e00*/  @P0 LDG.E.U16 R35, desc[UR8][R14.64] ;  /* 0x000000080e230981 */ /* 0x0000a2000c1e1500 */
[----:B------:R-:W-:Y:S01]  /*10e10*/  ISETP.GT.AND P2, PT, R7, 0x5, PT ;  /* 0x000000050700780c */ /* 0x000fe20003f44270 */
[----:B0-----:R-:W-:Y:S02]  /*10e20*/  @P1 IMAD.MOV.U32 R15, RZ, RZ, R43 ;  /* 0x000000ffff0f1224 */ /* 0x001fe400078e002b */
[----:B------:R-:W2:Y:S01]  /*10e30*/  LDL R43, [R1+0x1634] ;  /* 0x00163400012b7983 */ /* 0x000ea20000100800 */
[----:B------:R-:W-:-:S03]  /*10e40*/  @P1 IMAD.MOV.U32 R14, RZ, RZ, R39 ;  /* 0x000000ffff0e1224 */ /* 0x000fc600078e0027 */
[----:B------:R-:W2:Y:S04]  /*10e50*/  LDL R39, [R1+0x1638] ;  /* 0x0016380001277983 */ /* 0x000ea80000100800 */
[----:B------:R0:W2:Y:S02]  /*10e60*/  @P1 LDG.E.U16 R78, desc[UR8][R14.64] ;  /* 0x000000080e4e1981 */ /* 0x0000a4000c1e1500 */
[----:B0-----:R-:W-:Y:S02]  /*10e70*/  @P1 IMAD.MOV.U32 R14, RZ, RZ, R48 ;  /* 0x000000ffff0e1224 */ /* 0x001fe400078e0030 */
[----:B------:R-:W-:Y:S01]  /*10e80*/  @P1 IMAD.MOV.U32 R15, RZ, RZ, R84 ;  /* 0x000000ffff0f1224 */ /* 0x000fe200078e0054 */
[----:B------:R-:W2:Y:S04]  /*10e90*/  LDL R48, [R1+0x1620] ;  /* 0x0016200001307983 */ /* 0x000ea80000100800 */
[----:B------:R3:W2:Y:S04]  /*10ea0*/  @P1 LDG.E.U16 R77, desc[UR8][R14.64] ;  /* 0x000000080e4d1981 */ /* 0x0006a8000c1e1500 */
[----:B------:R-:W2:Y:S01]  /*10eb0*/  LDL R84, [R1+0x161c] ;  /* 0x00161c0001547983 */ /* 0x000ea20000100800 */
[----:B---3--:R-:W-:-:S03]  /*10ec0*/  @P2 IMAD.MOV.U32 R15, RZ, RZ, R36 ;  /* 0x000000ffff0f2224 */ /* 0x008fc600078e0024 */
[----:B------:R-:W3:Y:S01]  /*10ed0*/  LDL R36, [R1+0x1624] ;  /* 0x0016240001247983 */ /* 0x000ee20000100800 */
[----:B------:R-:W-:-:S03]  /*10ee0*/  @P2 IMAD.MOV.U32 R14, RZ, RZ, R33 ;  /* 0x000000ffff0e2224 */ /* 0x000fc600078e0021 */
[----:B------:R-:W3:Y:S01]  /*10ef0*/  LDL R33, [R1+0x1628] ;  /* 0x0016280001217983 */ /* 0x000ee20000100800 */
[----:B------:R-:W-:-:S03]  /*10f00*/  ISETP.GT.AND P0, PT, R7, 0x6, PT ;  /* 0x000000060700780c */ /* 0x000fc60003f04270 */
[----:B------:R0:W3:Y:S02]  /*10f10*/  @P2 LDG.E.U16 R68, desc[UR8][R14.64] ;  /* 0x000000080e442981 */ /* 0x0000e4000c1e1500 */
[----:B0-----:R-:W-:Y:S02]  /*10f20*/  @P2 IMAD.MOV.U32 R14, RZ, RZ, R40 ;  /* 0x000000ffff0e2224 */ /* 0x001fe400078e0028 */
[----:B------:R-:W-:Y:S01]  /*10f30*/  @P2 IMAD.MOV.U32 R15, RZ, RZ, R46 ;  /* 0x000000ffff0f2224 */ /* 0x000fe200078e002e */
[----:B------:R-:W3:Y:S04]  /*10f40*/  LDL R40, [R1+0x1618] ;  /* 0x0016180001287983 */ /* 0x000ee80000100800 */
[----:B------:R-:W3:Y:S01]  /*10f50*/  LDL R46, [R1+0x1614] ;  /* 0x00161400012e7983 */ /* 0x000ee20000100800 */
[----:B------:R-:W-:-:S03]  /*10f60*/  ISETP.GT.AND P1, PT, R7, 0x7, PT ;  /* 0x000000070700780c */ /* 0x000fc60003f24270 */
[----:B------:R4:W3:Y:S02]  /*10f70*/  @P2 LDG.E.U16 R67, desc[UR8][R14.64] ;  /* 0x000000080e432981 */ /* 0x0008e4000c1e1500 */
[----:B----4-:R-:W-:Y:S02]  /*10f80*/  @P0 IMAD.MOV.U32 R14, RZ, RZ, R87 ;  /* 0x000000ffff0e0224 */ /* 0x010fe400078e0057 */
[----:B--2---:R-:W-:Y:S01]  /*10f90*/  @P0 IMAD.MOV.U32 R15, RZ, RZ, R88 ;  /* 0x000000ffff0f0224 */ /* 0x004fe200078e0058 */
[----:B------:R-:W-:Y:S01]  /*10fa0*/  PRMT R42, RZ, 0x7610, R42 ;  /* 0x00007610ff2a7816 */ /* 0x000fe2000000002a */
[----:B------:R-:W2:Y:S04]  /*10fb0*/  LDL R88, [R1+0x15c4] ;  /* 0x0015c40001587983 */ /* 0x000ea80000100800 */
[----:B------:R0:W4:Y:S01]  /*10fc0*/  @P0 LDG.E.U16 R58, desc[UR8][R14.64] ;  /* 0x000000080e3a0981 */ /* 0x000122000c1e1500 */
[----:B------:R-:W-:-:S02]  /*10fd0*/  ISETP.GT.AND P2, PT, R7, 0x8, PT ;  /* 0x000000080700780c */ /* 0x000fc40003f44270 */
[----:B------:R-:W-:Y:S01]  /*10fe0*/  PRMT R41, RZ, 0x7610, R41 ;  /* 0x00007610ff297816 */ /* 0x000fe20000000029 */
[----:B------:R-:W2:Y:S01]  /*10ff0*/  LDL R87, [R1+0x15c8] ;  /* 0x0015c80001577983 */ /* 0x000ea20000100800 */
[----:B0-----:R-:W-:Y:S02]  /*11000*/  @P0 IMAD.MOV.U32 R14, RZ, RZ, R44 ;  /* 0x000000ffff0e0224 */ /* 0x001fe400078e002c */
[----:B------:R-:W-:Y:S01]  /*11010*/  @P0 IMAD.MOV.U32 R15, RZ, RZ, R45 ;  /* 0x000000ffff0f0224 */ /* 0x000fe200078e002d */
[----:B------:R-:W4:Y:S04]  /*11020*/  LDL R44, [R1+0x1610] ;  /* 0x00161000012c7983 */ /* 0x000f280000100800 */
[----:B------:R-:W2:Y:S04]  /*11030*/  LDL R45, [R1+0x160c] ;  /* 0x00160c00012d7983 */ /* 0x000ea80000100800 */
[----:B------:R0:W2:Y:S02]  /*11040*/  @P0 LDG.E.U16 R57, desc[UR8][R14.64] ;  /* 0x000000080e390981 */ /* 0x0000a4000c1e1500 */
[----:B0-----:R-:W-:-:S02]  /*11050*/  @P1 IMAD.MOV.U32 R15, RZ, RZ, R43 ;  /* 0x000000ffff0f1224 */ /* 0x001fc400078e002b */
[----:B------:R-:W2:Y:S01]  /*11060*/  LDL R43, [R1+0x1604] ;  /* 0x00160400012b7983 */ /* 0x000ea20000100800 */
[----:B------:R-:W-:-:S03]  /*11070*/  @P1 IMAD.MOV.U32 R14, RZ, RZ, R39 ;  /* 0x000000ffff0e1224 */ /* 0x000fc600078e0027 */
[----:B------:R-:W2:Y:S04]  /*11080*/  LDL R39, [R1+0x1608] ;  /* 0x0016080001277983 */ /* 0x000ea80000100800 */
[----:B------:R0:W2:Y:S02]  /*11090*/  @P1 LDG.E.U16 R42, desc[UR8][R14.64] ;  /* 0x000000080e2a1981 */ /* 0x0000a4000c1e1500 */
[----:B0-----:R-:W-:Y:S02]  /*110a0*/  @P1 IMAD.MOV.U32 R14, RZ, RZ, R85 ;  /* 0x000000ffff0e1224 */ /* 0x001fe400078e0055 */
[----:B------:R-:W-:Y:S01]  /*110b0*/  @P1 IMAD.MOV.U32 R15, RZ, RZ, R86 ;  /* 0x000000ffff0f1224 */ /* 0x000fe200078e0056 */
[----:B------:R-:W2:Y:S04]  /*110c0*/  LDL R85, [R1+0x1600] ;  /* 0x0016000001557983 */ /* 0x000ea80000100800 */
[----:B------:R-:W2:Y:S04]  /*110d0*/  LDL R86, [R1+0x15fc] ;  /* 0x0015fc0001567983 */ /* 0x000ea80000100800 */
[----:B------:R3:W2:Y:S02]  /*110e0*/  @P1 LDG.E.U16 R41, desc[UR8][R14.64] ;  /* 0x000000080e291981 */ /* 0x0006a4000c1e1500 */
[----:B---3--:R-:W-:-:S02]  /*110f0*/  @P2 IMAD.MOV.U32 R15, RZ, RZ, R36 ;  /* 0x000000ffff0f2224 */ /* 0x008fc400078e0024 */
[----:B------:R-:W3:Y:S01]  /*11100*/  LDL R36, [R1+0x15f4] ;  /* 0x0015f40001247983 */ /* 0x000ee20000100800 */
[----:B------:R-:W-:Y:S01]  /*11110*/  ISETP.GT.AND P0, PT, R7, 0x9, PT ;  /* 0x000000090700780c */ /* 0x000fe20003f04270 */
[----:B------:R-:W-:Y:S01]  /*11120*/  @P2 IMAD.MOV.U32 R14, RZ, RZ, R33 ;  /* 0x000000ffff0e2224 */ /* 0x000fe200078e0021 */
[----:B------:R-:W-:Y:S01]  /*11130*/  PRMT R167, RZ, 0x7610, R167 ;  /* 0x00007610ffa77816 */ /* 0x000fe200000000a7 */
[----:B------:R-:W3:Y:S01]  /*11140*/  LDL R33, [R1+0x15f8] ;  /* 0x0015f80001217983 */ /* 0x000ee20000100800 */
[----:B------:R-:W-:-:S04]  /*11150*/  PRMT R168, RZ, 0x7610, R168 ;  /* 0x00007610ffa87816 */ /* 0x000fc800000000a8 */
[----:B------:R0:W3:Y:S02]  /*11160*/  @P2 LDG.E.U16 R167, desc[UR8][R14.64] ;  /* 0x000000080ea72981 */ /* 0x0000e4000c1e1500 */
[----:B0-----:R-:W-:Y:S02]  /*11170*/  @P2 IMAD.MOV.U32 R14, RZ, RZ, R48 ;  /* 0x000000ffff0e2224 */ /* 0x001fe400078e0030 */
[----:B------:R-:W-:Y:S01]  /*11180*/  @P2 IMAD.MOV.U32 R15, RZ, RZ, R84 ;  /* 0x000000ffff0f2224 */ /* 0x000fe200078e0054 */
[----:B------:R-:W3:Y:S04]  /*11190*/  LDL R48, [R1+0x15f0] ;  /* 0x0015f00001307983 */ /* 0x000ee80000100800 */
[----:B------:R-:W3:Y:S04]  /*111a0*/  LDL R84, [R1+0x15ec] ;  /* 0x0015ec0001547983 */ /* 0x000ee80000100800 */
[----:B------:R0:W3:Y:S02]  /*111b0*/  @P2 LDG.E.U16 R168, desc[UR8][R14.64] ;  /* 0x000000080ea82981 */ /* 0x0000e4000c1e1500 */
[----:B0-----:R-:W-:-:S02]  /*111c0*/  @P0 IMAD.MOV.U32 R14, RZ, RZ, R40 ;  /* 0x000000ffff0e0224 */ /* 0x001fc400078e0028 */
[----:B------:R-:W-:Y:S01]  /*111d0*/  @P0 IMAD.MOV.U32 R15, RZ, RZ, R46 ;  /* 0x000000ffff0f0224 */ /* 0x000fe200078e002e */
[----:B------:R-:W3:Y:S04]  /*111e0*/  LDL R40, [R1+0x15e8] ;  /* 0x0015e80001287983 */ /* 0x000ee80000100800 */
[----:B------:R-:W3:Y:S01]  /*111f0*/  LDL R46, [R1+0x15e4] ;  /* 0x0015e400012e7983 */ /* 0x000ee20000100800 */
[----:B------:R-:W-:Y:S02]  /*11200*/  ISETP.GT.AND P1, PT, R7, 0xa, PT ;  /* 0x0000000a0700780c */ /* 0x000fe40003f24270 */
[----:B------:R-:W-:Y:S02]  /*11210*/  PRMT R173, RZ, 0x7610, R173 ;  /* 0x00007610ffad7816 */ /* 0x000fe400000000ad */
[----:B------:R-:W-:-:S04]  /*11220*/  PRMT R174, RZ, 0x7610, R174 ;  /* 0x00007610ffae7816 */ /* 0x000fc800000000ae */
[----:B------:R4:W3:Y:S01]  /*11230*/  @P0 LDG.E.U16 R173, desc[UR8][R14.64] ;  /* 0x000000080ead0981 */ /* 0x0008e2000c1e1500 */
[----:B------:R-:W-:Y:S01]  /*11240*/  PRMT R32, RZ, 0x7610, R32 ;  /* 0x00007610ff207816 */ /* 0x000fe20000000020 */
[----:B----4-:R-:W-:Y:S02]  /*11250*/  @P0 IMAD.MOV.U32 R14, RZ, RZ, R44 ;  /* 0x000000ffff0e0224 */ /* 0x010fe400078e002c */
[----:B--2---:R-:W-:Y:S01]  /*11260*/  @P0 IMAD.MOV.U32 R15, RZ, RZ, R45 ;  /* 0x000000ffff0f0224 */ /* 0x004fe200078e002d */
[----:B------:R-:W2:Y:S04]  /*11270*/  LDL R44, [R1+0x15e0] ;  /* 0x0015e000012c7983 */ /* 0x000ea80000100800 */
[----:B------:R-:W4:Y:S04]  /*11280*/  LDL R45, [R1+0x15dc] ;  /* 0x0015dc00012d7983 */ /* 0x000f280000100800 */
[----:B------:R0:W4:Y:S01]  /*11290*/  @P0 LDG.E.U16 R174, desc[UR8][R14.64] ;  /* 0x000000080eae0981 */ /* 0x000122000c1e1500 */
[----:B------:R-:W-:-:S02]  /*112a0*/  ISETP.GT.AND P2, PT, R7, 0xb, PT ;  /* 0x0000000b0700780c */ /* 0x000fc40003f44270 */
[----:B------:R-:W-:Y:S01]  /*112b0*/  PRMT R28, RZ, 0x7610, R28 ;  /* 0x00007610ff1c7816 */ /* 0x000fe2000000001c */
[----:B0-----:R-:W-:Y:S02]  /*112c0*/  @P1 IMAD.MOV.U32 R15, RZ, RZ, R43 ;  /* 0x000000ffff0f1224 */ /* 0x001fe400078e002b */
[----:B------:R-:W4:Y:S01]  /*112d0*/  LDL R43, [R1+0x15d4] ;  /* 0x0015d400012b7983 */ /* 0x000f220000100800 */
[----:B------:R-:W-:-:S03]  /*112e0*/  @P1 IMAD.MOV.U32 R14, RZ, RZ, R39 ;  /* 0x000000ffff0e1224 */ /* 0x000fc600078e0027 */
[----:B------:R-:W4:Y:S04]  /*112f0*/  LDL R39, [R1+0x15d8] ;  /* 0x0015d80001277983 */ /* 0x000f280000100800 */
[----:B------:R0:W4:Y:S02]  /*11300*/  @P1 LDG.E.U16 R32, desc[UR8][R14.64] ;  /* 0x000000080e201981 */ /* 0x000124000c1e1500 */
[----:B0-----:R-:W-:Y:S02]  /*11310*/  @P1 IMAD.MOV.U32 R14, RZ, RZ, R85 ;  /* 0x000000ffff0e1224 */ /* 0x001fe400078e0055 */
[----:B------:R-:W4:Y:S01]  /*11320*/  LDL R85, [R1+0x15d0] ;  /* 0x0015d00001557983 */ /* 0x000f220000100800 */
[----:B------:R-:W-:-:S03]  /*11330*/  @P1 IMAD.MOV.U32 R15, RZ, RZ, R86 ;  /* 0x000000ffff0f1224 */ /* 0x000fc600078e0056 */
[----:B------:R-:W4:Y:S04]  /*11340*/  LDL R86, [R1+0x15cc] ;  /* 0x0015cc0001567983 */ /* 0x000f280000100800 */
[----:B------:R3:W4:Y:S02]  /*11350*/  @P1 LDG.E.U16 R28, desc[UR8][R14.64] ;  /* 0x000000080e1c1981 */ /* 0x000724000c1e1500 */
[----:B---3--:R-:W-:Y:S02]  /*11360*/  @P2 IMAD.MOV.U32 R15, RZ, RZ, R36 ;  /* 0x000000ffff0f2224 */ /* 0x008fe400078e0024 */
        /* <DEDUP_REMOVED lines=8> */
[----:B------:R-:W3:Y:S01]  /*113f0*/  LDL R48, [R1+0x15b8] ;  /* 0x0015b80001307983 */ /* 0x000ee20000100800 */
[----:B------:R-:W-:-:S03]  /*11400*/  @P2 IMAD.MOV.U32 R15, RZ, RZ, R84 ;  /* 0x000000ffff0f2224 */ /* 0x000fc600078e0054 */
[----:B------:R-:W3:Y:S04]  /*11410*/  LDL R84, [R1+0x15b4] ;  /* 0x0015b40001547983 */ /* 0x000ee80000100800 */
[----:B------:R0:W3:Y:S02]  /*11420*/  @P2 LDG.E.U16 R4, desc[UR8][R14.64] ;  /* 0x000000080e042981 */ /* 0x0000e4000c1e1500 */
[----:B0-----:R-:W-:Y:S02]  /*11430*/  @P0 IMAD.MOV.U32 R14, RZ, RZ, R40 ;  /* 0x000000ffff0e0224 */ /* 0x001fe400078e0028 */
[----:B------:R-:W3:Y:S01]  /*11440*/  LDL R40, [R1+0x15b0] ;  /* 0x0015b00001287983 */ /* 0x000ee20000100800 */
[----:B------:R-:W-:-:S03]  /*11450*/  @P0 IMAD.MOV.U32 R15, RZ, RZ, R46 ;  /* 0x000000ffff0f0224 */ /* 0x000fc600078e002e */
[----:B------:R-:W3:Y:S01]  /*11460*/  LDL R46, [R1+0x15ac] ;  /* 0x0015ac00012e7983 */ /* 0x000ee20000100800 */
[----:B------:R-:W-:Y:S02]  /*11470*/  ISETP.GT.AND P1, PT, R7, 0xd, PT ;  /* 0x0000000d0700780c */ /* 0x000fe40003f24270 */
[----:B------:R-:W-:Y:S02]  /*11480*/  PRMT R76, RZ, 0x7610, R76 ;  /* 0x00007610ff4c7816 */ /* 0x000fe4000000004c */
[----:B------:R-:W-:-:S04]  /*11490*/  PRMT R75, RZ, 0x7610, R75 ;  /* 0x00007610ff4b7816 */ /* 0x000fc8000000004b */
[----:B------:R2:W3:Y:S01]  /*114a0*/  @P0 LDG.E.U16 R76, desc[UR8][R14.64] ;  /* 0x000000080e4c0981 */ /* 0x0004e2000c1e1500 */
[----:B------:R-:W-:Y:S02]  /*114b0*/  ISETP.GT.AND P2, PT, R7, 0xe, PT ;  /* 0x0000000e0700780c */ /* 0x000fe40003f44270 */
[----:B------:R-:W-:Y:S01]  /*114c0*/  PRMT R66, RZ, 0x7610, R66 ;  /* 0x00007610ff427816 */ /* 0x000fe20000000042 */
[----:B--2---:R-:W-:Y:S02]  /*114d0*/  @P0 IMAD.MOV.U32 R14, RZ, RZ, R44 ;  /* 0x000000ffff0e0224 */ /* 0x004fe400078e002c */
[----:B------:R-:W2:Y:S01]  /*114e0*/  LDL R44, [R1+0x15a8] ;  /* 0x0015a800012c7983 */ /* 0x000ea20000100800 */
[----:B----4-:R-:W-:-:S03]  /*114f0*/  @P0 IMAD.MOV.U32 R15, RZ, RZ, R45 ;  /* 0x000000ffff0f0224 */ /* 0x010fc600078e002d */
[----:B------:R-:W4:Y:S04]  /*11500*/  LDL R45, [R1+0x15a4] ;  /* 0x0015a400012d7983 */ /* 0x000f280000100800 */
[----:B------:R0:W4:Y:S01]  /*11510*/  @P0 LDG.E.U16 R75, desc[UR8][R14.64] ;  /* 0x000000080e4b0981 */ /* 0x000122000c1e1500 */
[----:B------:R-:W-:Y:S02]  /*11520*/  PRMT R65, RZ, 0x7610, R65 ;  /* 0x00007610ff417816 */ /* 0x000fe40000000041 */
        /* <DEDUP_REMOVED lines=11> */
[----:B0-----:R-:W-:Y:S02]  /*115e0*/  @P2 IMAD.MOV.U32 R14, RZ, RZ, R87 ;  /* 0x000000ffff0e2224 */ /* 0x001fe400078e0057 */
[----:B------:R-:W-:Y:S01]  /*115f0*/  @P2 IMAD.MOV.U32 R15, RZ, RZ, R88 ;  /* 0x000000ffff0f2224 */ /* 0x000fe200078e0058 */
[----:B------:R-:W-:Y:S01]  /*11600*/  ISETP.GT.AND P0, PT, R7, 0xf, PT ;  /* 0x0000000f0700780c */ /* 0x000fe20003f04270 */
[----:B------:R-:W4:Y:S04]  /*11610*/  LDL R88, [R1+0x12f4] ;  /* 0x0012f40001587983 */ /* 0x000f280000100800 */
[----:B------:R3:W4:Y:S01]  /*11620*/  @P2 LDG.E.U16 R56, desc[UR8][R14.64] ;  /* 0x000000080e382981 */ /* 0x000722000c1e1500 */
[----:B------:R-:W-:-:S02]  /*11630*/  PRMT R55, RZ, 0x7610, R55 ;  /* 0x00007610ff377816 */ /* 0x000fc40000000037 */
[----:B------:R-:W-:Y:S01]  /*11640*/  PRMT R38, RZ, 0x7610, R38 ;  /* 0x00007610ff267816 */ /* 0x000fe20000000026 */
[----:B------:R-:W4:Y:S01]  /*11650*/  LDL R87, [R1+0x12f8] ;  /* 0x0012f80001577983 */ /* 0x000f220000100800 */
[----:B---3--:R-:W-:-:S03]  /*11660*/  @P2 IMAD.MOV.U32 R15, RZ, RZ, R36 ;  /* 0x000000ffff0f2224 */ /* 0x008fc600078e0024 */
[----:B------:R-:W3:Y:S01]  /*11670*/  LDL R36, [R1+0x158c] ;  /* 0x00158c0001247983 */ /* 0x000ee20000100800 */
[----:B------:R-:W-:-:S03]  /*11680*/  @P2 IMAD.MOV.U32 R14, RZ, RZ, R33 ;  /* 0x000000ffff0e2224 */ /* 0x000fc600078e0021 */
[----:B------:R-:W3:Y:S04]  /*11690*/  LDL R33, [R1+0x1590] ;  /* 0x0015900001217983 */ /* 0x000ee80000100800 */
        /* <DEDUP_REMOVED lines=14> */
[----:B------:R-:W-:Y:S02]  /*11780*/  ISETP.GT.AND P0, PT, R7, 0x11, PT ;  /* 0x000000110700780c */ /* 0x000fe40003f04270 */
[----:B------:R-:W-:Y:S02]  /*11790*/  PRMT R164, RZ, 0x7610, R164 ;  /* 0x00007610ffa47816 */ /* 0x000fe400000000a4 */
[----:B--2---:R-:W-:Y:S02]  /*117a0*/  @P1 IMAD.MOV.U32 R14, RZ, RZ, R44 ;  /* 0x000000ffff0e1224 */ /* 0x004fe400078e002c */
[----:B----4-:R-:W-:Y:S01]  /*117b0*/  @P1 IMAD.MOV.U32 R15, RZ, RZ, R45 ;  /* 0x000000ffff0f1224 */ /* 0x010fe200078e002d */
[----:B------:R-:W2:Y:S04]  /*117c0*/  LDL R44, [R1+0x1578] ;  /* 0x00157800012c7983 */ /* 0x000ea80000100800 */
[----:B------:R-:W4:Y:S04]  /*117d0*/  LDL R45, [R1+0x1574] ;  /* 0x00157400012d7983 */ /* 0x000f280000100800 */
[----:B------:R0:W4:Y:S01]  /*117e0*/  @P1 LDG.E.U16 R163, desc[UR8][R14.64] ;  /* 0x000000080ea31981 */ /* 0x000122000c1e1500 */
[----:B------:R-:W-:Y:S01]  /*117f0*/  PRMT R169, RZ, 0x7610, R169 ;  /* 0x00007610ffa97816 */ /* 0x000fe200000000a9 */
[----:B0-----:R-:W-:-:S02]  /*11800*/  @P1 IMAD.MOV.U32 R15, RZ, RZ, R43 ;  /* 0x000000ffff0f1224 */ /* 0x001fc400078e002b */
        /* <DEDUP_REMOVED lines=16> */
[----:B------:R0:W3:Y:S05]  /*11910*/  @P0 LDG.E.U16 R170, desc[UR8][R14.64] ;  /* 0x000000080eaa0981 */ /* 0x0000ea000c1e1500 */
        /* <DEDUP_REMOVED lines=16> */
[----:B------:R-:W2:Y:S01]  /*11a20*/  LDL R44, [R1+0x1548] ;  /* 0x00154800012c7983 */ /* 0x000ea20000100800 */
[----:B----4-:R-:W-:-:S03]  /*11a30*/  @P0 IMAD.MOV.U32 R15, RZ, RZ, R45 ;  /* 0x000000ffff0f0224 */ /* 0x010fc600078e002d */
[----:B------:R-:W4:Y:S04]  /*11a40*/  LDL R45, [R1+0x1544] ;  /* 0x00154400012d7983 */ /* 0x000f280000100800 */
[----:B------:R0:W4:Y:S01]  /*11a50*/  @P0 LDG.E.U16 R83, desc[UR8][R14.64] ;  /* 0x000000080e530981 */ /* 0x000122000c1e1500 */
        /* <DEDUP_REMOVED lines=418> */
[C---:B------:R-:W-:Y:S02]  /*13480*/  ISETP.GT.AND P1, PT, R7.reuse, 0x34, PT ;  /* 0x000000340700780c */ /* 0x040fe40003f24270 */
[----:B------:R-:W-:Y:S02]  /*13490*/  PRMT R235, RZ, 0x7610, R235 ;  /* 0x00007610ffeb7816 */ /* 0x000fe400000000eb */
[----:B------:R-:W-:Y:S02]  /*134a0*/  PRMT R237, RZ, 0x7610, R237 ;  /* 0x00007610ffed7816 */ /* 0x000fe400000000ed */
[----:B------:R-:W-:Y:S02]  /*134b0*/  ISETP.GT.AND P2, PT, R7, 0x38, PT ;  /* 0x000000380700780c */ /* 0x000fe40003f44270 */
[----:B------:R2:W3:Y:S01]  /*134c0*/  @P0 LDG.E.U16 R235, desc[UR8][R14.64] ;  /* 0x000000080eeb0981 */ /* 0x0004e2000c1e1500 */
[----:B------:R-:W-:-:S04]  /*134d0*/  PRMT R236, RZ, 0x7610, R236 ;  /* 0x00007610ffec7816 */ /* 0x000fc800000000ec */
        /* <DEDUP_REMOVED lines=65> */
[----:B------:R-:W-:Y:S01]  /*138f0*/  ISETP.GT.AND P0, PT, R7, 0x3a, PT ;  /* 0x0000003a0700780c */ /* 0x000fe20003f04270 */
[----:B------:R-:W3:Y:S04]  /*13900*/  LDL R84, [R1+0x12e8] ;  /* 0x0012e80001547983 */ /* 0x000ee80000100800 */
[----:B------:R0:W3:Y:S01]  /*13910*/  @P1 LDG.E.U16 R19, desc[UR8][R14.64] ;  /* 0x000000080e131981 */ /* 0x0000e2000c1e1500 */
[----:B------:R-:W-:-:S03]  /*13920*/  PRMT R20, RZ, 0x7610, R20 ;  /* 0x00007610ff147816 */ /* 0x000fc60000000014 */
[----:B------:R-:W3:Y:S01]  /*13930*/  LDL R48, [R1+0x12d8] ;  /* 0x0012d80001307983 */ /* 0x000ee20000100800 */
[----:B0-----:R-:W-:-:S03]  /*13940*/  @P1 IMAD.MOV.U32 R14, RZ, RZ, R40 ;  /* 0x000000ffff0e1224 */ /* 0x001fc600078e0028 */
[----:B------:R-:W3:Y:S01]  /*13950*/  LDL R40, [R1+0x12e0] ;  /* 0x0012e00001287983 */ /* 0x000ee20000100800 */
[----:B------:R-:W-:-:S03]  /*13960*/  @P1 IMAD.MOV.U32 R15, RZ, RZ, R46 ;  /* 0x000000ffff0f1224 */ /* 0x000fc600078e002e */
[----:B------:R-:W3:Y:S01]  /*13970*/  LDL R46, [R1+0x12dc] ;  /* 0x0012dc00012e7983 */ /* 0x000ee20000100800 */
[----:B------:R-:W-:-:S03]  /*13980*/  PRMT R155, RZ, 0x7610, R155 ;  /* 0x00007610ff9b7816 */ /* 0x000fc6000000009b */
        /* <DEDUP_REMOVED lines=16> */
[----:B------:R-:W-:Y:S02]  /*13a90*/  ISETP.GT.AND P0, PT, R7, 0x3c, PT ;  /* 0x0000003c0700780c */ /* 0x000fe40003f04270 */
[----:B------:R-:W-:-:S02]  /*13aa0*/  PRMT R225, RZ, 0x7610, R225 ;  /* 0x00007610ffe17816 */ /* 0x000fc400000000e1 */
[----:B------:R-:W-:Y:S01]  /*13ab0*/  PRMT R223, RZ, 0x7610, R223 ;  /* 0x00007610ffdf7816 */ /* 0x000fe200000000df */
[----:B------:R3:W4:Y:S01]  /*13ac0*/  @P1 LDG.E.U16 R224, desc[UR8][R14.64] ;  /* 0x000000080ee01981 */ /* 0x000722000c1e1500 */
[----:B------:R-:W-:Y:S02]  /*13ad0*/  PRMT R222, RZ, 0x7610, R222 ;  /* 0x00007610ffde7816 */ /* 0x000fe400000000de */
[----:B------:R-:W-:Y:S02]  /*13ae0*/  PRMT R221, RZ, 0x7610, R221 ;  /* 0x00007610ffdd7816 */ /* 0x000fe400000000dd */
[----:B------:R-:W-:Y:S02]  /*13af0*/  PRMT R220, RZ, 0x7610, R220 ;  /* 0x00007610ffdc7816 */ /* 0x000fe400000000dc */
[----:B------:R-:W-:Y:S01]  /*13b00*/  PRMT R219, RZ, 0x7610, R219 ;  /* 0x00007610ffdb7816 */ /* 0x000fe200000000db */
[----:B------:R-:W0:Y:S01]  /*13b10*/  S2R R150, SR_TID.X ;  /* 0x0000000000967919 */ /* 0x000e220000002100 */
[----:B------:R-:W-:-:S02]  /*13b20*/  PRMT R218, RZ, 0x7610, R218 ;  /* 0x00007610ffda7816 */ /* 0x000fc400000000da */
[----:B------:R-:W-:Y:S01]  /*13b30*/  PRMT R217, RZ, 0x7610, R217 ;  /* 0x00007610ffd97816 */ /* 0x000fe200000000d9 */
[----:B------:R-:W4:Y:S01]  /*13b40*/  LDL R88, [R1+0x1288] ;  /* 0x0012880001587983 */ /* 0x000f220000100800 */
[----:B------:R-:W-:Y:S02]  /*13b50*/  PRMT R216, RZ, 0x7610, R216 ;  /* 0x00007610ffd87816 */ /* 0x000fe400000000d8 */
[----:B------:R-:W-:Y:S01]  /*13b60*/  PRMT R213, RZ, 0x7610, R213 ;  /* 0x00007610ffd57816 */ /* 0x000fe200000000d5 */
[----:B------:R-:W4:Y:S01]  /*13b70*/  LDL R87, [R1+0x1264] ;  /* 0x0012640001577983 */ /* 0x000f220000100800 */
[----:B---3--:R-:W-:-:S03]  /*13b80*/  @P1 IMAD.MOV.U32 R15, RZ, RZ, R36 ;  /* 0x000000ffff0f1224 */ /* 0x008fc600078e0024 */
[----:B------:R-:W3:Y:S01]  /*13b90*/  LDL R36, [R1+0x12bc] ;  /* 0x0012bc0001247983 */ /* 0x000ee20000100800 */
[----:B------:R-:W-:-:S03]  /*13ba0*/  @P1 IMAD.MOV.U32 R14, RZ, RZ, R33 ;  /* 0x000000ffff0e1224 */ /* 0x000fc600078e0021 */
[----:B------:R-:W3:Y:S04]  /*13bb0*/  LDL R33, [R1+0x12c0] ;  /* 0x0012c00001217983 */ /* 0x000ee80000100800 */
[----:B------:R1:W3:Y:S02]  /*13bc0*/  @P1 LDG.E.U16 R225, desc[UR8][R14.64] ;  /* 0x000000080ee11981 */ /* 0x0002e4000c1e1500 */
[----:B-1----:R-:W-:Y:S02]  /*13bd0*/  @P0 IMAD.MOV.U32 R15, RZ, RZ, R85 ;  /* 0x000000ffff0f0224 */ /* 0x002fe400078e0055 */
[----:B------:R-:W3:Y:S01]  /*13be0*/  LDL R85, [R1+0x12b4] ;  /* 0x0012b40001557983 */ /* 0x000ee20000100800 */
[----:B------:R-:W-:-:S03]  /*13bf0*/  @P0 IMAD.MOV.U32 R14, RZ, RZ, R84 ;  /* 0x000000ffff0e0224 */ /* 0x000fc600078e0054 */
[----:B------:R-:W3:Y:S04]  /*13c00*/  LDL R84, [R1+0x12b8] ;  /* 0x0012b80001547983 */ /* 0x000ee80000100800 */
[----:B------:R1:W3:Y:S01]  /*13c10*/  @P0 LDG.E.U16 R223, desc[UR8][R14.64] ;  /* 0x000000080edf0981 */ /* 0x0002e2000c1e1500 */
[----:B------:R-:W-:Y:S01]  /*13c20*/  ISETP.GT.AND P1, PT, R7, 0x3d, PT ;  /* 0x0000003d0700780c */ /* 0x000fe20003f24270 */
[----:B-1----:R-:W-:Y:S02]  /*13c30*/  @P0 IMAD.MOV.U32 R14, RZ, RZ, R40 ;  /* 0x000000ffff0e0224 */ /* 0x002fe400078e0028 */
[----:B------:R-:W3:Y:S01]  /*13c40*/  LDL R40, [R1+0x12b0] ;  /* 0x0012b00001287983 */ /* 0x000ee20000100800 */
[----:B------:R-:W-:-:S03]  /*13c50*/  @P0 IMAD.MOV.U32 R15, RZ, RZ, R46 ;  /* 0x000000ffff0f0224 */ /* 0x000fc600078e002e */
[----:B------:R-:W3:Y:S04]  /*13c60*/  LDL R46, [R1+0x12ac] ;  /* 0x0012ac00012e7983 */ /* 0x000ee80000100800 */
[----:B------:R1:W3:Y:S01]  /*13c70*/  @P0 LDG.E.U16 R222, desc[UR8][R14.64] ;  /* 0x000000080ede0981 */ /* 0x0002e2000c1e1500 */
[----:B------:R-:W-:Y:S01]  /*13c80*/  ISETP.GT.AND P0, PT, R7, 0x3e, PT ;  /* 0x0000003e0700780c */ /* 0x000fe20003f04270 */
[----:B-1----:R-:W-:Y:S02]  /*13c90*/  @P1 IMAD.MOV.U32 R14, RZ, RZ, R48 ;  /* 0x000000ffff0e1224 */ /* 0x002fe400078e0030 */
[----:B------:R-:W-:Y:S01]  /*13ca0*/  @P1 IMAD.MOV.U32 R15, RZ, RZ, R86 ;  /* 0x000000ffff0f1224 */ /* 0x000fe200078e0056 */
[----:B0-----:R-:W-:Y:S01]  /*13cb0*/  LOP3.LUT R48, R150, 0x3f, RZ, 0xc0, !PT ;  /* 0x0000003f96307812 */ /* 0x001fe200078ec0ff */
[----:B------:R-:W3:Y:S04]  /*13cc0*/  LDL R86, [R1+0x1268] ;  /* 0x0012680001567983 */ /* 0x000ee80000100800 */
[----:B------:R2:W3:Y:S02]  /*13cd0*/  @P1 LDG.E.U16 R221, desc[UR8][R14.64] ;  /* 0x000000080edd1981 */ /* 0x0004e4000c1e1500 */
[----:B--2---:R-:W-:-:S02]  /*13ce0*/  @P1 IMAD.MOV.U32 R14, RZ, RZ, R44 ;  /* 0x000000ffff0e1224 */ /* 0x004fc400078e002c */
[----:B----4-:R-:W-:Y:S01]  /*13cf0*/  @P1 IMAD.MOV.U32 R15, RZ, RZ, R45 ;  /* 0x000000ffff0f1224 */ /* 0x010fe200078e002d */
[----:B------:R-:W2:Y:S04]  /*13d00*/  LDL R44, [R1+0x16c8] ;  /* 0x0016c800012c7983 */ /* 0x000ea80000100800 */
[----:B------:R-:W4:Y:S04]  /*13d10*/  LDL R45, [R1+0x16c4] ;  /* 0x0016c400012d7983 */ /* 0x000f280000100800 */
[----:B------:R0:W4:Y:S02]  /*13d20*/  @P1 LDG.E.U16 R220, desc[UR8][R14.64] ;  /* 0x000000080edc1981 */ /* 0x000124000c1e1500 */
[----:B0-----:R-:W-:-:S02]  /*13d30*/  @P0 IMAD.MOV.U32 R15, RZ, RZ, R43 ;  /* 0x000000ffff0f0224 */ /* 0x001fc400078e002b */
[----:B------:R-:W4:Y:S01]  /*13d40*/  LDL R43, [R1+0x16a4] ;  /* 0x0016a400012b7983 */ /* 0x000f220000100800 */
[----:B------:R-:W-:-:S03]  /*13d50*/  @P0 IMAD.MOV.U32 R14, RZ, RZ, R39 ;  /* 0x000000ffff0e0224 */ /* 0x000fc600078e0027 */
[----:B------:R-:W4:Y:S04]  /*13d60*/  LDL R39, [R1+0x16b8] ;  /* 0x0016b80001277983 */ /* 0x000f280000100800 */
[----:B------:R3:W4:Y:S02]  /*13d70*/  @P0 LDG.E.U16 R219, desc[UR8][R14.64] ;  /* 0x000000080edb0981 */ /* 0x000724000c1e1500 */
[----:B---3--:R-:W-:Y:S02]  /*13d80*/  @P0 IMAD.MOV.U32 R15, RZ, RZ, R36 ;  /* 0x000000ffff0f0224 */ /* 0x008fe400078e0024 */
[----:B------:R-:W3:Y:S01]  /*13d90*/  LDL R36, [R1+0x12a4] ;  /* 0x0012a40001247983 */ /* 0x000ee20000100800 */
[----:B------:R-:W-:Y:S01]  /*13da0*/  ISETP.GT.AND P1, PT, R7, 0x3f, PT ;  /* 0x0000003f0700780c */ /* 0x000fe20003f24270 */
[----:B------:R-:W-:-:S02]  /*13db0*/  @P0 IMAD.MOV.U32 R14, RZ, RZ, R33 ;  /* 0x000000ffff0e0224 */ /* 0x000fc400078e0021 */
[----:B------:R-:W3:Y:S04]  /*13dc0*/  LDL R33, [R1+0x169c] ;  /* 0x00169c0001217983 */ /* 0x000ee80000100800 */
[----:B------:R0:W3:Y:S06]  /*13dd0*/  @P0 LDG.E.U16 R218, desc[UR8][R14.64] ;  /* 0x000000080eda0981 */ /* 0x0000ec000c1e1500 */
[----:B0-----:R-:W-:-:S02]  /*13de0*/  @P1 IMAD.MOV.U32 R15, RZ, RZ, R85 ;  /* 0x000000ffff0f1224 */ /* 0x001fc400078e0055 */
[----:B------:R-:W3:Y:S01]  /*13df0*/  LDL R85, [R1+0x1294] ;  /* 0x0012940001557983 */ /* 0x000ee20000100800 */
[----:B------:R-:W-:-:S03]  /*13e00*/  @P1 IMAD.MOV.U32 R14, RZ, RZ, R84 ;  /* 0x000000ffff0e1224 */ /* 0x000fc600078e0054 */
[----:B------:R-:W3:Y:S04]  /*13e10*/  LDL R84, [R1+0x1298] ;  /* 0x0012980001547983 */ /* 0x000ee80000100800 */
[----:B------:R0:W3:Y:S02]  /*13e20*/  @P1 LDG.E.U16 R217, desc[UR8][R14.64] ;  /* 0x000000080ed91981 */ /* 0x0000e4000c1e1500 */
[----:B0-----:R-:W-:Y:S01]  /*13e30*/  @P1 IMAD.MOV.U32 R14, RZ, RZ, R40 ;  /* 0x000000ffff0e1224 */ /* 0x001fe200078e0028 */
[----:B------:R-:W-:Y:S01]  /*13e40*/  ISETP.GE.AND P0, PT, R48, R7, PT ;  /* 0x000000073000720c */ /* 0x000fe20003f06270 */
[----:B------:R-:W3:Y:S01]  /*13e50*/  LDL R40, [R1+0x1278] ;  /* 0x0012780001287983 */ /* 0x000ee20000100800 */
[----:B------:R-:W-:-:S03]  /*13e60*/  @P1 IMAD.MOV.U32 R15, RZ, RZ, R46 ;  /* 0x000000ffff0f1224 */ /* 0x000fc600078e002e */
[----:B------:R-:W3:Y:S04]  /*13e70*/  LDL R46, [R1+0x1274] ;  /* 0x00127400012e7983 */ /* 0x000ee80000100800 */
[----:B------:R2:W3:Y:S01]  /*13e80*/  @P1 LDG.E.U16 R216, desc[UR8][R14.64] ;  /* 0x000000080ed81981 */ /* 0x0004e2000c1e1500 */
[----:B------:R-:W-:Y:S01]  /*13e90*/  BAR.SYNC.DEFER_BLOCKING 0x0 ;  /* 0x0000000000007b1d */ /* 0x000fe20000010000 */
[----:B------:R-:W-:Y:S02]  /*13ea0*/  PRMT R212, RZ, 0x7610, R212 ;  /* 0x00007610ffd47816 */ /* 0x000fe400000000d4 */
[----:B------:R-:W-:Y:S01]  /*13eb0*/  PRMT R211, RZ, 0x7610, R211 ;  /* 0x00007610ffd37816 */ /* 0x000fe200000000d3 */
[----:B--2---:R-:W-:Y:S02]  /*13ec0*/  @!P0 IMAD.MOV.U32 R14, RZ, RZ, R44 ;  /* 0x000000ffff0e8224 */ /* 0x004fe400078e002c */
[----:B------:R-:W2:Y:S01]  /*13ed0*/  LDL R44, [R1+0x1258] ;  /* 0x00125800012c7983 */ /* 0x000ea20000100800 */
[----:B----4-:R-:W-:-:S03]  /*13ee0*/  @!P0 IMAD.MOV.U32 R15, RZ, RZ, R45 ;  /* 0x000000ffff0f8224 */ /* 0x010fc600078e002d */
[----:B------:R-:W4:Y:S04]  /*13ef0*/  LDL R45, [R1+0x1254] ;  /* 0x00125400012d7983 */ /* 0x000f280000100800 */
[----:B------:R0:W4:Y:S02]  /*13f00*/  @!P0 LDG.E.U16 R213, desc[UR8][R14.64] ;  /* 0x000000080ed58981 */ /* 0x000124000c1e1500 */
[----:B0-----:R-:W-:Y:S02]  /*13f10*/  @!P0 IMAD.MOV.U32 R14, RZ, RZ, R90 ;  /* 0x000000ffff0e8224 */ /* 0x001fe400078e005a */
[----:B------:R-:W-:-:S05]  /*13f20*/  @!P0 IMAD.MOV.U32 R15, RZ, RZ, R92 ;  /* 0x000000ffff0f8224 */ /* 0x000fca00078e005c */
[----:B------:R0:W4:Y:S02]  /*13f30*/  @!P0 LDG.E.U16 R212, desc[UR8][R14.64] ;  /* 0x000000080ed48981 */ /* 0x000124000c1e1500 */
[----:B0-----:R-:W-:Y:S02]  /*13f40*/  @!P0 IMAD.MOV.U32 R15, RZ, RZ, R43 ;  /* 0x000000ffff0f8224 */ /* 0x001fe400078e002b */
[----:B------:R-:W4:Y:S01]  /*13f50*/  LDL R43, [R1+0x1244] ;  /* 0x00124400012b7983 */ /* 0x000f220000100800 */
[----:B------:R-:W-:-:S03]  /*13f60*/  @!P0 IMAD.MOV.U32 R14, RZ, RZ, R39 ;  /* 0x000000ffff0e8224 */ /* 0x000fc600078e0027 */
[----:B------:R-:W4:Y:S04]  /*13f70*/  LDL R39, [R1+0x1248] ;  /* 0x0012480001277983 */ /* 0x000f280000100800 */
[----:B------:R3:W4:Y:S02]  /*13f80*/  @!P0 LDG.E.U16 R211, desc[UR8][R14.64] ;  /* 0x000000080ed38981 */ /* 0x000724000c1e1500 */
[----:B---3--:R-:W-:Y:S02]  /*13f90*/  @!P0 IMAD.MOV.U32 R15, RZ, RZ, R36 ;  /* 0x000000ffff0f8224 */ /* 0x008fe400078e0024 */
[----:B------:R-:W3:Y:S01]  /*13fa0*/  LDL R36, [R1+0x1234] ;  /* 0x0012340001247983 */ /* 0x000ee20000100800 */
[----:B------:R-:W-:-:S03]  /*13fb0*/  @!P0 IMAD.MOV.U32 R14, RZ, RZ, R33 ;  /* 0x000000ffff0e8224 */ /* 0x000fc600078e0021 */
[----:B------:R-:W3:Y:S01]  /*13fc0*/  LDL R33, [R1+0x1238] ;  /* 0x0012380001217983 */ /* 0x000ee20000100800 */
[----:B------:R-:W-:Y:S02]  /*13fd0*/  PRMT R210, RZ, 0x7610, R210 ;  /* 0x00007610ffd27816 */ /* 0x000fe400000000d2 */
[----:B------:R-:W-:-:S04]  /*13fe0*/  PRMT R209, RZ, 0x7610, R209 ;  /* 0x00007610ffd17816 */ /* 0x000fc800000000d1 */
[----:B------:R0:W3:Y:S01]  /*13ff0*/  @!P0 LDG.E.U16 R210, desc[UR8][R14.64] ;  /* 0x000000080ed28981 */ /* 0x0000e2000c1e1500 */
[----:B------:R-:W-:Y:S01]  /*14000*/  PRMT R208, RZ, 0x7610, R208 ;  /* 0x00007610ffd07816 */ /* 0x000fe200000000d0 */
[----:B0-----:R-:W-:Y:S02]  /*14010*/  @!P0 IMAD.MOV.U32 R15, RZ, RZ, R85 ;  /* 0x000000ffff0f8224 */ /* 0x001fe400078e0055 */
[----:B------:R-:W-:Y:S01]  /*14020*/  @!P0 IMAD.MOV.U32 R14, RZ, RZ, R84 ;  /* 0x000000ffff0e8224 */ /* 0x000fe200078e0054 */
[----:B------:R-:W3:Y:S04]  /*14030*/  LDL R85, [R1+0x1224] ;  /* 0x0012240001557983 */ /* 0x000ee80000100800 */
[----:B------:R0:W3:Y:S01]  /*14040*/  @!P0 LDG.E.U16 R209, desc[UR8][R14.64] ;  /* 0x000000080ed18981 */ /* 0x0000e2000c1e1500 */
[----:B------:R-:W-:-:S03]  /*14050*/  PRMT R207, RZ, 0x7610, R207 ;  /* 0x00007610ffcf7816 */ /* 0x000fc600000000cf */
[----:B------:R-:W3:Y:S01]  /*14060*/  LDL R84, [R1+0x1228] ;  /* 0x0012280001547983 */ /* 0x000ee20000100800 */
[----:B0-----:R-:W-:Y:S02]  /*14070*/  @!P0 IMAD.MOV.U32 R14, RZ, RZ, R88 ;  /* 0x000000ffff0e8224 */ /* 0x001fe400078e0058 */
[----:B------:R-:W-:Y:S01]  /*14080*/  @!P0 IMAD.MOV.U32 R15, RZ, RZ, R89 ;  /* 0x000000ffff0f8224 */ /* 0x000fe200078e0059 */
[----:B------:R-:W-:Y:S01]  /*14090*/  PRMT R206, RZ, 0x7610, R206 ;  /* 0x00007610ffce7816 */ /* 0x000fe200000000ce */
[----:B------:R-:W3:Y:S04]  /*140a0*/  LDL R89, [R1+0x11d4] ;  /* 0x0011d40001597983 */ /* 0x000ee80000100800 */
[----:B------:R0:W3:Y:S01]  /*140b0*/  @!P0 LDG.E.U16 R208, desc[UR8][R14.64] ;  /* 0x000000080ed08981 */ /* 0x0000e2000c1e1500 */
[----:B------:R-:W-:-:S02]  /*140c0*/  PRMT R205, RZ, 0x7610, R205 ;  /* 0x00007610ffcd7816 */ /* 0x000fc400000000cd */
[----:B------:R-:W-:Y:S01]  /*140d0*/  PRMT R204, RZ, 0x7610, R204 ;  /* 0x00007610ffcc7816 */ /* 0x000fe200000000cc */
[----:B------:R-:W3:Y:S01]  /*140e0*/  LDL R88, [R1+0x11d8] ;  /* 0x0011d80001587983 */ /* 0x000ee20000100800 */
[----:B0-----:R-:W-:Y:S02]  /*140f0*/  @!P0 IMAD.MOV.U32 R14, RZ, RZ, R40 ;  /* 0x000000ffff0e8224 */ /* 0x001fe400078e0028 */
[----:B------:R-:W-:Y:S01]  /*14100*/  @!P0 IMAD.MOV.U32 R15, RZ, RZ, R46 ;  /* 0x000000ffff0f8224 */ /* 0x000fe200078e002e */
[----:B------:R-:W3:Y:S04]  /*14110*/  LDL R40, [R1+0x1218] ;  /* 0x0012180001287983 */ /* 0x000ee80000100800 */
[----:B------:R0:W3:Y:S04]  /*14120*/  @!P0 LDG.E.U16 R207, desc[UR8][R14.64] ;  /* 0x000000080ecf8981 */ /* 0x0000e8000c1e1500 */
[----:B------:R-:W3:Y:S01]  /*14130*/  LDL R46, [R1+0x1214] ;  /* 0x00121400012e7983 */ /* 0x000ee20000100800 */
[----:B0-----:R-:W-:-:S02]  /*14140*/  @!P0 IMAD.MOV.U32 R14, RZ, RZ, R86 ;  /* 0x000000ffff0e8224 */ /* 0x001fc400078e0056 */
[----:B------:R-:W-:Y:S01]  /*14150*/  @!P0 IMAD.MOV.U32 R15, RZ, RZ, R87 ;  /* 0x000000ffff0f8224 */ /* 0x000fe200078e0057 */
[----:B------:R-:W-:Y:S01]  /*14160*/  PRMT R203, RZ, 0x7610, R203 ;  /* 0x00007610ffcb7816 */ /* 0x000fe200000000cb */
[----:B------:R-:W3:Y:S04]  /*14170*/  LDL R87, [R1+0x11c4] ;  /* 0x0011c40001577983 */ /* 0x000ee80000100800 */
[----:B------:R2:W3:Y:S04]  /*14180*/  @!P0 LDG.E.U16 R206, desc[UR8][R14.64] ;  /* 0x000000080ece8981 */ /* 0x0004e8000c1e1500 */
[----:B------:R-:W3:Y:S01]  /*14190*/  LDL R86, [R1+0x11c8] ;  /* 0x0011c80001567983 */ /* 0x000ee20000100800 */
[----:B--2---:R-:W-:-:S02]  /*141a0*/  @!P0 IMAD.MOV.U32 R14, RZ, RZ, R44 ;  /* 0x000000ffff0e8224 */ /* 0x004fc400078e002c */
[----:B----4-:R-:W-:Y:S01]  /*141b0*/  @!P0 IMAD.MOV.U32 R15, RZ, RZ, R45 ;  /* 0x000000ffff0f8224 */ /* 0x010fe200078e002d */
[----:B------:R-:W2:Y:S04]  /*141c0*/  LDL R44, [R1+0x1208] ;  /* 0x00120800012c7983 */ /* 0x000ea80000100800 */
[----:B------:R-:W4:Y:S04]  /*141d0*/  LDL R45, [R1+0x1204] ;  /* 0x00120400012d7983 */ /* 0x000f280000100800 */
[----:B------:R0:W4:Y:S02]  /*141e0*/  @!P0 LDG.E.U16 R205, desc[UR8][R14.64] ;  /* 0x000000080ecd8981 */ /* 0x000124000c1e1500 */
[----:B0-----:R-:W-:-:S02]  /*141f0*/  @!P0 IMAD.MOV.U32 R15, RZ, RZ, R43 ;  /* 0x000000ffff0f8224 */ /* 0x001fc400078e002b */
        /* <DEDUP_REMOVED lines=8> */
[----:B------:R-:W-:-:S03]  /*14280*/  PRMT R202, RZ, 0x7610, R202 ;  /* 0x00007610ffca7816 */ /* 0x000fc600000000ca */
[----:B------:R0:W3:Y:S01]  /*14290*/  @!P0 LDG.E.U16 R203, desc[UR8][R14.64] ;  /* 0x000000080ecb8981 */ /* 0x0000e2000c1e1500 */
[----:B------:R-:W-:Y:S01]  /*142a0*/  PRMT R201, RZ, 0x7610, R201 ;  /* 0x00007610ffc97816 */ /* 0x000fe200000000c9 */
[----:B0-----:R-:W-:Y:S02]  /*142b0*/  @!P0 IMAD.MOV.U32 R15, RZ, RZ, R85 ;  /* 0x000000ffff0f8224 */ /* 0x001fe400078e0055 */
[----:B------:R-:W3:Y:S01]  /*142c0*/  LDL R85, [R1+0x11b4] ;  /* 0x0011b40001557983 */ /* 0x000ee20000100800 */
[----:B------:R-:W-:-:S03]  /*142d0*/  @!P0 IMAD.MOV.U32 R14, RZ, RZ, R84 ;  /* 0x000000ffff0e8224 */ /* 0x000fc600078e0054 */
[----:B------:R-:W3:Y:S04]  /*142e0*/  LDL R84, [R1+0x11b8] ;  /* 0x0011b80001547983 */ /* 0x000ee80000100800 */
[----:B------:R0:W3:Y:S01]  /*142f0*/  @!P0 LDG.E.U16 R202, desc[UR8][R14.64] ;  /* 0x000000080eca8981 */ /* 0x0000e2000c1e1500 */
[----:B------:R-:W-:Y:S02]  /*14300*/  PRMT R200, RZ, 0x7610, R200 ;  /* 0x00007610ffc87816 */ /* 0x000fe400000000c8 */
[----:B------:R-:W-:Y:S01]  /*14310*/  PRMT R198, RZ, 0x7610, R198 ;  /* 0x00007610ffc67816 */ /* 0x000fe200000000c6 */
[----:B0-----:R-:W-:Y:S02]  /*14320*/  @!P0 IMAD.MOV.U32 R14, RZ, RZ, R40 ;  /* 0x000000ffff0e8224 */ /* 0x001fe400078e0028 */
[----:B------:R-:W3:Y:S01]  /*14330*/  LDL R40, [R1+0x11a8] ;  /* 0x0011a80001287983 */ /* 0x000ee20000100800 */
[----:B------:R-:W-:-:S03]  /*14340*/  @!P0 IMAD.MOV.U32 R15, RZ, RZ, R46 ;  /* 0x000000ffff0f8224 */ /* 0x000fc600078e002e */
[----:B------:R-:W3:Y:S04]  /*14350*/  LDL R46, [R1+0x11a4] ;  /* 0x0011a400012e7983 */ /* 0x000ee80000100800 */
[----:B------:R2:W3:Y:S02]  /*14360*/  @!P0 LDG.E.U16 R201, desc[UR8][R14.64] ;  /* 0x000000080ec98981 */ /* 0x0004e4000c1e1500 */
[----:B--2---:R-:W-:Y:S02]  /*14370*/  @!P0 IMAD.MOV.U32 R14, RZ, RZ, R44 ;  /* 0x000000ffff0e8224 */ /* 0x004fe400078e002c */
[----:B------:R-:W2:Y:S01]  /*14380*/  LDL R44, [R1+0x1198] ;  /* 0x00119800012c7983 */ /* 0x000ea20000100800 */
[----:B----4-:R-:W-:-:S03]  /*14390*/  @!P0 IMAD.MOV.U32 R15, RZ, RZ, R45 ;  /* 0x000000ffff0f8224 */ /* 0x010fc600078e002d */
[----:B------:R-:W4:Y:S04]  /*143a0*/  LDL R45, [R1+0x1194] ;  /* 0x00119400012d7983 */ /* 0x000f280000100800 */
        /* <DEDUP_REMOVED lines=8> */
[----:B------:R-:W-:Y:S01]  /*14430*/  PRMT R197, RZ, 0x7610, R197 ;  /* 0x00007610ffc57816 */ /* 0x000fe200000000c5 */
[----:B------:R-:W-:Y:S01]  /*14440*/  @!P0 IMAD.MOV.U32 R14, RZ, RZ, R33 ;  /* 0x000000ffff0e8224 */ /* 0x000fe200078e0021 */
[----:B------:R-:W-:Y:S01]  /*14450*/  PRMT R196, RZ, 0x7610, R196 ;  /* 0x00007610ffc47816 */ /* 0x000fe200000000c4 */
[----:B------:R-:W3:Y:S04]  /*14460*/  LDL R33, [R1+0x1178] ;  /* 0x0011780001217983 */ /* 0x000ee80000100800 */
[----:B------:R0:W3:Y:S01]  /*14470*/  @!P0 LDG.E.U16 R197, desc[UR8][R14.64] ;  /* 0x000000080ec58981 */ /* 0x0000e2000c1e1500 */
[----:B------:R-:W-:Y:S01]  /*14480*/  PRMT R195, RZ, 0x7610, R195 ;  /* 0x00007610ffc37816 */ /* 0x000fe200000000c3 */
[----:B0-----:R-:W-:-:S02]  /*14490*/  @!P0 IMAD.MOV.U32 R14, RZ, RZ, R88 ;  /* 0x000000ffff0e8224 */ /* 0x001fc400078e0058 */
[----:B------:R-:W-:Y:S01]  /*144a0*/  @!P0 IMAD.MOV.U32 R15, RZ, RZ, R89 ;  /* 0x000000ffff0f8224 */ /* 0x000fe200078e0059 */
[----:B------:R-:W-:Y:S01]  /*144b0*/  PRMT R194, RZ, 0x7610, R194 ;  /* 0x00007610ffc27816 */ /* 0x000fe200000000c2 */
[----:B------:R-:W3:Y:S04]  /*144c0*/  LDL R88, [R1+0x1134] ;  /* 0x0011340001587983 */ /* 0x000ee80000100800 */
[----:B------:R0:W3:Y:S02]  /*144d0*/  @!P0 LDG.E.U16 R196, desc[UR8][R14.64] ;  /* 0x000000080ec48981 */ /* 0x0000e4000c1e1500 */
[----:B0-----:R-:W-:Y:S02]  /*144e0*/  @!P0 IMAD.MOV.U32 R14, RZ, RZ, R86 ;  /* 0x000000ffff0e8224 */ /* 0x001fe400078e0056 */
[----:B------:R-:W-:-:S05]  /*144f0*/  @!P0 IMAD.MOV.U32 R15, RZ, RZ, R87 ;  /* 0x000000ffff0f8224 */ /* 0x000fca00078e0057 */
[----:B------:R0:W3:Y:S01]  /*14500*/  @!P0 LDG.E.U16 R195, desc[UR8][R14.64] ;  /* 0x000000080ec38981 */ /* 0x0000e2000c1e1500 */
[----:B------:R-:W-:Y:S01]  /*14510*/  PRMT R193, RZ, 0x7610, R193 ;  /* 0x00007610ffc17816 */ /* 0x000fe200000000c1 */
[----:B0-----:R-:W-:Y:S02]  /*14520*/  @!P0 IMAD.MOV.U32 R14, RZ, RZ, R84 ;  /* 0x000000ffff0e8224 */ /* 0x001fe400078e0054 */
[----:B------:R-:W-:Y:S01]  /*14530*/  @!P0 IMAD.MOV.U32 R15, RZ, RZ, R85 ;  /* 0x000000ffff0f8224 */ /* 0x000fe200078e0055 */
[----:B------:R-:W3:Y:S04]  /*14540*/  LDL R84, [R1+0x1164] ;  /* 0x0011640001547983 */ /* 0x000ee80000100800 */
[----:B------:R0:W3:Y:S01]  /*14550*/  @!P0 LDG.E.U16 R194, desc[UR8][R14.64] ;  /* 0x000000080ec28981 */ /* 0x0000e2000c1e1500 */
[----:B------:R-:W-:Y:S01]  /*14560*/  PRMT R192, RZ, 0x7610, R192 ;  /* 0x00007610ffc07816 */ /* 0x000fe200000000c0 */
[----:B0-----:R-:W-:-:S02]  /*14570*/  @!P0 IMAD.MOV.U32 R14, RZ, RZ, R40 ;  /* 0x000000ffff0e8224 */ /* 0x001fc400078e0028 */
[----:B------:R-:W3:Y:S01]  /*14580*/  LDL R40, [R1+0x1168] ;  /* 0x0011680001287983 */ /* 0x000ee20000100800 */
[----:B------:R-:W-:-:S03]  /*14590*/  @!P0 IMAD.MOV.U32 R15, RZ, RZ, R46 ;  /* 0x000000ffff0f8224 */ /* 0x000fc600078e002e */
[----:B------:R-:W3:Y:S04]  /*145a0*/  LDL R46, [R1+0x1154] ;  /* 0x00115400012e7983 */ /* 0x000ee80000100800 */
[----:B------:R2:W3:Y:S01]  /*145b0*/  @!P0 LDG.E.U16 R193, desc[UR8][R14.64] ;  /* 0x000000080ec18981 */ /* 0x0004e2000c1e1500 */
[----:B------:R-:W-:Y:S01]  /*145c0*/  PRMT R191, RZ, 0x7610, R191 ;  /* 0x00007610ffbf7816 */ /* 0x000fe200000000bf */
[----:B--2---:R-:W-:Y:S02]  /*145d0*/  @!P0 IMAD.MOV.U32 R14, RZ, RZ, R44 ;  /* 0x000000ffff0e8224 */ /* 0x004fe400078e002c */
[----:B------:R-:W2:Y:S01]  /*145e0*/  LDL R44, [R1+0x1144] ;  /* 0x00114400012c7983 */ /* 0x000ea20000100800 */
[----:B----4-:R-:W-:-:S03]  /*145f0*/  @!P0 IMAD.MOV.U32 R15, RZ, RZ, R45 ;  /* 0x000000ffff0f8224 */ /* 0x010fc600078e002d */
[----:B------:R-:W4:Y:S04]  /*14600*/  LDL R45, [R1+0x1158] ;  /* 0x00115800012d7983 */ /* 0x000f280000100800 */
[----:B------:R0:W2:Y:S02]  /*14610*/  @!P0 LDG.E.U16 R192, desc[UR8][R14.64] ;  /* 0x000000080ec08981 */ /* 0x0000a4000c1e1500 */
[----:B0-----:R-:W-:Y:S02]  /*14620*/  @!P0 IMAD.MOV.U32 R15, RZ, RZ, R43 ;  /* 0x000000ffff0f8224 */ /* 0x001fe400078e002b */
[----:B------:R-:W2:Y:S01]  /*14630*/  LDL R43, [R1+0x1148] ;  /* 0x00114800012b7983 */ /* 0x000ea20000100800 */
[----:B------:R-:W-:-:S05]  /*14640*/  @!P0 IMAD.MOV.U32 R14, RZ, RZ, R39 ;  /* 0x000000ffff0e8224 */ /* 0x000fca00078e0027 */
[----:B------:R3:W2:Y:S02]  /*14650*/  @!P0 LDG.E.U16 R191, desc[UR8][R14.64] ;  /* 0x000000080ebf8981 */ /* 0x0006a4000c1e1500 */
[----:B---3--:R-:W-:Y:S02]  /*14660*/  @!P0 IMAD.MOV.U32 R15, RZ, RZ, R36 ;  /* 0x000000ffff0f8224 */ /* 0x008fe400078e0024 */
[----:B------:R-:W3:Y:S04]  /*14670*/  LDL R36, [R1+0x1138] ;  /* 0x0011380001247983 */ /* 0x000ee80000100800 */
[----:B------:R-:W-:Y:S04]  /*14680*/  STL [R1+0x16fc], R3 ;  /* 0x0016fc0301007387 */ /* 0x000fe80000100800 */
[----:B------:R-:W3:Y:S04]  /*14690*/  LDL R87, [R1+0x1124] ;  /* 0x0011240001577983 */ /* 0x000ee80000100800 */
[----:B------:R-:W3:Y:S04]  /*146a0*/  LDL R86, [R1+0x1128] ;  /* 0x0011280001567983 */ /* 0x000ee80000100800 */
[----:B------:R-:W3:Y:S01]  /*146b0*/  LDL R39, [R1+0x1118] ;  /* 0x0011180001277983 */ /* 0x000ee20000100800 */
[----:B------:R-:W-:Y:S01]  /*146c0*/  PRMT R190, RZ, 0x7610, R190 ;  /* 0x00007610ffbe7816 */ /* 0x000fe200000000be */
[----:B------:R-:W-:-:S02]  /*146d0*/  @!P0 IMAD.MOV.U32 R14, RZ, RZ, R33 ;  /* 0x000000ffff0e8224 */ /* 0x000fc400078e0021 */
[----:B------:R-:W3:Y:S01]  /*146e0*/  LDL R85, [R1+0x1114] ;  /* 0x0011140001557983 */ /* 0x000ee20000100800 */
[----:B------:R-:W-:-:S03]  /*146f0*/  PRMT R189, RZ, 0x7610, R189 ;  /* 0x00007610ffbd7816 */ /* 0x000fc600000000bd */
[----:B------:R0:W3:Y:S01]  /*14700*/  @!P0 LDG.E.U16 R190, desc[UR8][R14.64] ;  /* 0x000000080ebe8981 */ /* 0x0000e2000c1e1500 */
[----:B------:R-:W-:Y:S02]  /*14710*/  PRMT R188, RZ, 0x7610, R188 ;  /* 0x00007610ffbc7816 */ /* 0x000fe400000000bc */
[----:B------:R-:W-:Y:S01]  /*14720*/  PRMT R187, RZ, 0x7610, R187 ;  /* 0x00007610ffbb7816 */ /* 0x000fe200000000bb */
[----:B------:R-:W-:Y:S04]  /*14730*/  STS.U16 [R3+UR4], R171 ;  /* 0x000000ab03007988 */ /* 0x000fe80008000404 */
[----:B------:R-:W-:Y:S01]  /*14740*/  STS.U16 [R3+UR4+0x8000], R172 ;  /* 0x008000ac03007988 */ /* 0x000fe20008000404 */
[----:B0-----:R-:W-:-:S03]  /*14750*/  @!P0 IMAD.MOV.U32 R15, RZ, RZ, R84 ;  /* 0x000000ffff0f8224 */ /* 0x001fc600078e0054 */
[----:B------:R-:W3:Y:S01]  /*14760*/  LDL R84, [R1+0x1104] ;  /* 0x0011040001547983 */ /* 0x000ee20000100800 */
[----:B------:R-:W-:-:S03]  /*14770*/  @!P0 IMAD.MOV.U32 R14, RZ, RZ, R40 ;  /* 0x000000ffff0e8224 */ /* 0x000fc600078e0028 */
[----:B------:R-:W3:Y:S04]  /*14780*/  LDL R40, [R1+0x1108] ;  /* 0x0011080001287983 */ /* 0x000ee80000100800 */
[----:B------:R0:W3:Y:S02]  /*14790*/  @!P0 LDG.E.U16 R189, desc[UR8][R14.64] ;  /* 0x000000080ebd8981 */ /* 0x0000e4000c1e1500 */
[----:B0-----:R-:W-:Y:S02]  /*147a0*/  @!P0 IMAD.MOV.U32 R15, RZ, RZ, R46 ;  /* 0x000000ffff0f8224 */ /* 0x001fe400078e002e */
[----:B------:R-:W3:Y:S01]  /*147b0*/  LDL R46, [R1+0x10f4] ;  /* 0x0010f400012e7983 */ /* 0x000ee20000100800 */
[----:B----4-:R-:W-:-:S03]  /*147c0*/  @!P0 IMAD.MOV.U32 R14, RZ, RZ, R45 ;  /* 0x000000ffff0e8224 */ /* 0x010fc600078e002d */
[----:B------:R-:W4:Y:S04]  /*147d0*/  LDL R45, [R1+0x10f8] ;  /* 0x0010f800012d7983 */ /* 0x000f280000100800 */
[----:B------:R2:W4:Y:S04]  /*147e0*/  @!P0 LDG.E.U16 R188, desc[UR8][R14.64] ;  /* 0x000000080ebc8981 */ /* 0x000528000c1e1500 */
[----:B------:R-:W-:Y:S01]  /*147f0*/  STS.U16 [R3+UR4+0x400], R167 ;  /* 0x000400a703007988 */ /* 0x000fe20008000404 */
[----:B--2---:R-:W-:-:S03]  /*14800*/  @!P0 IMAD.MOV.U32 R15, RZ, RZ, R44 ;  /* 0x000000ffff0f8224 */ /* 0x004fc600078e002c */
[----:B------:R-:W2:Y:S04]  /*14810*/  LDL R44, [R1+0x10e4] ;  /* 0x0010e400012c7983 */ /* 0x000ea80000100800 */
[----:B------:R-:W-:Y:S04]  /*14820*/  STS.U16 [R3+UR4+0x8400], R168 ;  /* 0x008400a803007988 */ /* 0x000fe80008000404 */
        /* <DEDUP_REMOVED lines=11> */
[----:B------:R0:W-:Y:S01]  /*148e0*/  STS.U16 [R3+UR4+0x9c00], R13 ;  /* 0x009c000d03007988 */ /* 0x0001e20008000404 */
[----:B------:R-:W-:-:S03]  /*148f0*/  PRMT R186, RZ, 0x7610, R186 ;  /* 0x00007610ffba7816 */ /* 0x000fc600000000ba */
[----:B0-----:R-:W2:Y:S01]  /*14900*/  LDL R3, [R1+0x10d8] ;  /* 0x0010d80001037983 */ /* 0x001ea20000100800 */
[----:B------:R-:W-:Y:S01]  /*14910*/  PRMT R185, RZ, 0x7610, R185 ;  /* 0x00007610ffb97816 */ /* 0x000fe200000000b9 */
[----:B------:R-:W-:Y:S02]  /*14920*/  @!P0 IMAD.MOV.U32 R14, RZ, RZ, R43 ;  /* 0x000000ffff0e8224 */ /* 0x000fe400078e002b */
[----:B------:R-:W2:Y:S04]  /*14930*/  LDL R43, [R1+0x10e8] ;  /* 0x0010e800012b7983 */ /* 0x000ea80000100800 */
[----:B------:R0:W2:Y:S02]  /*14940*/  @!P0 LDG.E.U16 R187, desc[UR8][R14.64] ;  /* 0x000000080ebb8981 */ /* 0x0000a4000c1e1500 */
[----:B0-----:R-:W-:-:S02]  /*14950*/  @!P0 IMAD.MOV.U32 R15, RZ, RZ, R88 ;  /* 0x000000ffff0f8224 */ /* 0x001fc400078e0058 */
[----:B---3--:R-:W-:Y:S02]  /*14960*/  @!P0 IMAD.MOV.U32 R14, RZ, RZ, R36 ;  /* 0x000000ffff0e8224 */ /* 0x008fe400078e0024 */
[----:B------:R-:W3:Y:S04]  /*14970*/  LDL R36, [R1+0x10d4] ;  /* 0x0010d40001247983 */ /* 0x000ee80000100800 */
[----:B------:R0:W3:Y:S02]  /*14980*/  @!P0 LDG.E.U16 R186, desc[UR8][R14.64] ;  /* 0x000000080eba8981 */ /* 0x0000e4000c1e1500 */
[----:B0-----:R-:W-:Y:S02]  /*14990*/  @!P0 IMAD.MOV.U32 R14, RZ, RZ, R86 ;  /* 0x000000ffff0e8224 */ /* 0x001fe400078e0056 */
[----:B------:R-:W-:Y:S01]  /*149a0*/  @!P0 IMAD.MOV.U32 R15, RZ, RZ, R87 ;  /* 0x000000ffff0f8224 */ /* 0x000fe200078e0057 */
[----:B------:R-:W3:Y:S04]  /*149b0*/  LDL R86, [R1+0x10c8] ;  /* 0x0010c80001567983 */ /* 0x000ee80000100800 */
[----:B------:R-:W3:Y:S04]  /*149c0*/  LDL R87, [R1+0x10c4] ;  /* 0x0010c40001577983 */ /* 0x000ee80000100800 */
[----:B------:R0:W3:Y:S02]  /*149d0*/  @!P0 LDG.E.U16 R185, desc[UR8][R14.64] ;  /* 0x000000080eb98981 */ /* 0x0000e4000c1e1500 */
[----:B0-----:R-:W-:-:S02]  /*149e0*/  @!P0 IMAD.MOV.U32 R14, RZ, RZ, R39 ;  /* 0x000000ffff0e8224 */ /* 0x001fc400078e0027 */
[----:B------:R-:W3:Y:S01]  /*149f0*/  LDL R39, [R1+0x10b8] ;  /* 0x0010b80001277983 */ /* 0x000ee20000100800 */
[----:B------:R-:W-:Y:S01]  /*14a00*/  PRMT R184, RZ, 0x7610, R184 ;  /* 0x00007610ffb87816 */ /* 0x000fe200000000b8 */
[----:B------:R-:W-:Y:S02]  /*14a10*/  @!P0 IMAD.MOV.U32 R15, RZ, RZ, R85 ;  /* 0x000000ffff0f8224 */ /* 0x000fe400078e0055 */
        /* <DEDUP_REMOVED lines=9> */
[----:B------:R-:W-:Y:S01]  /*14ab0*/  PRMT R181, RZ, 0x7610, R181 ;  /* 0x00007610ffb57816 */ /* 0x000fe200000000b5 */
[----:B0-----:R-:W-:Y:S02]  /*14ac0*/  @!P0 IMAD.MOV.U32 R15, RZ, RZ, R46 ;  /* 0x000000ffff0f8224 */ /* 0x001fe400078e002e */
[----:B------:R-:W3:Y:S01]  /*14ad0*/  LDL R46, [R1+0x1094] ;  /* 0x00109400012e7983 */ /* 0x000ee20000100800 */
[----:B----4-:R-:W-:-:S03]  /*14ae0*/  @!P0 IMAD.MOV.U32 R14, RZ, RZ, R45 ;  /* 0x000000ffff0e8224 */ /* 0x010fc600078e002d */
[----:B------:R-:W4:Y:S04]  /*14af0*/  LDL R45, [R1+0x1098] ;  /* 0x00109800012d7983 */ /* 0x000f280000100800 */
[----:B------:R2:W4:Y:S02]  /*14b00*/  @!P0 LDG.E.U16 R182, desc[UR8][R14.64] ;  /* 0x000000080eb68981 */ /* 0x000524000c1e1500 */
[----:B--2---:R-:W-:Y:S02]  /*14b10*/  @!P0 IMAD.MOV.U32 R15, RZ, RZ, R44 ;  /* 0x000000ffff0f8224 */ /* 0x004fe400078e002c */
[----:B------:R-:W2:Y:S01]  /*14b20*/  LDL R44, [R1+0x1084] ;  /* 0x00108400012c7983 */ /* 0x000ea20000100800 */
[----:B------:R-:W-:Y:S02]  /*14b30*/  PRMT R180, RZ, 0x7610, R180 ;  /* 0x00007610ffb47816 */ /* 0x000fe400000000b4 */
[----:B------:R-:W-:Y:S01]  /*14b40*/  PRMT R179, RZ, 0x7610, R179 ;  /* 0x00007610ffb37816 */ /* 0x000fe200000000b3 */
[----:B------:R-:W-:-:S02]  /*14b50*/  @!P0 IMAD.MOV.U32 R14, RZ, RZ, R43 ;  /* 0x000000ffff0e8224 */ /* 0x000fc400078e002b */
[----:B------:R-:W2:Y:S04]  /*14b60*/  LDL R43, [R1+0x1088] ;  /* 0x00108800012b7983 */ /* 0x000ea80000100800 */
[----:B------:R0:W2:Y:S02]  /*14b70*/  @!P0 LDG.E.U16 R181, desc[UR8][R14.64] ;  /* 0x000000080eb58981 */ /* 0x0000a4000c1e1500 */
[----:B0-----:R-:W-:Y:S02]  /*14b80*/  @!P0 IMAD.MOV.U32 R14, RZ, RZ, R3 ;  /* 0x000000ffff0e8224 */ /* 0x001fe400078e0003 */
[----:B------:R-:W2:Y:S01]  /*14b90*/  LDL R3, [R1+0x1078] ;  /* 0x0010780001037983 */ /* 0x000ea20000100800 */
[----:B---3--:R-:W-:-:S03]  /*14ba0*/  @!P0 IMAD.MOV.U32 R15, RZ, RZ, R36 ;  /* 0x000000ffff0f8224 */ /* 0x008fc600078e0024 */
[----:B------:R-:W3:Y:S04]  /*14bb0*/  LDL R36, [R1+0x1074] ;  /* 0x0010740001247983 */ /* 0x000ee80000100800 */
[----:B------:R0:W3:Y:S02]  /*14bc0*/  @!P0 LDG.E.U16 R180, desc[UR8][R14.64] ;  /* 0x000000080eb48981 */ /* 0x0000e4000c1e1500 */
[----:B0-----:R-:W-:Y:S01]  /*14bd0*/  @!P0 IMAD.MOV.U32 R14, RZ, RZ, R86 ;  /* 0x000000ffff0e8224 */ /* 0x001fe200078e0056 */
[----:B------:R-:W0:Y:S01]  /*14be0*/  S2R R148, SR_TID.X ;  /* 0x0000000000947919 */ /* 0x000e220000002100 */
[----:B------:R-:W-:Y:S01]  /*14bf0*/  @!P0 IMAD.MOV.U32 R15, RZ, RZ, R87 ;  /* 0x000000ffff0f8224 */ /* 0x000fe200078e0057 */
[----:B------:R-:W-:Y:S01]  /*14c00*/  PRMT R178, RZ, 0x7610, R178 ;  /* 0x00007610ffb27816 */ /* 0x000fe200000000b2 */
[----:B------:R-:W3:Y:S04]  /*14c10*/  LDL R87, [R1+0x1064] ;  /* 0x0010640001577983 */ /* 0x000ee80000100800 */
[----:B------:R1:W3:Y:S01]  /*14c20*/  @!P0 LDG.E.U16 R179, desc[UR8][R14.64] ;  /* 0x000000080eb38981 */ /* 0x0002e2000c1e1500 */
[----:B------:R-:W-:-:S03]  /*14c30*/  PRMT R177, RZ, 0x7610, R177 ;  /* 0x00007610ffb17816 */ /* 0x000fc600000000b1 */
[----:B------:R-:W3:Y:S01]  /*14c40*/  LDL R86, [R1+0x1054] ;  /* 0x0010540001567983 */ /* 0x000ee20000100800 */
[----:B-1----:R-:W-:-:S03]  /*14c50*/  @!P0 IMAD.MOV.U32 R14, RZ, RZ, R39 ;  /* 0x000000ffff0e8224 */ /* 0x002fc600078e0027 */
[----:B------:R-:W3:Y:S01]  /*14c60*/  LDL R39, [R1+0x1068] ;  /* 0x0010680001277983 */ /* 0x000ee20000100800 */
[----:B------:R-:W-:-:S03]  /*14c70*/  @!P0 IMAD.MOV.U32 R15, RZ, RZ, R85 ;  /* 0x000000ffff0f8224 */ /* 0x000fc600078e0055 */
[----:B------:R-:W3:Y:S04]  /*14c80*/  LDL R85, [R1+0x1044] ;  /* 0x0010440001557983 */ /* 0x000ee80000100800 */
[----:B------:R1:W3:Y:S01]  /*14c90*/  @!P0 LDG.E.U16 R178, desc[UR8][R14.64] ;  /* 0x000000080eb28981 */ /* 0x0002e2000c1e1500 */
[C---:B0-----:R-:W-:Y:S02]  /*14ca0*/  LOP3.LUT R149, R148.reuse, 0x3f, RZ, 0xc0, !PT ;  /* 0x0000003f94957812 */ /* 0x041fe400078ec0ff */
[----:B------:R-:W-:-:S05]  /*14cb0*/  LOP3.LUT R33, R148, 0xc0, RZ, 0xc0, !PT ;  /* 0x000000c094217812 */ /* 0x000fca00078ec0ff */
[----:B------:R-:W-:-:S04]  /*14cc0*/  IMAD R33, R33, 0x40, R149 ;  /* 0x0000004021217824 */ /* 0x000fc800078e0295 */
[----:B------:R-:W-:Y:S02]  /*14cd0*/  IMAD.SHL.U32 R33, R33, 0x2, RZ ;  /* 0x0000000221217824 */ /* 0x000fe400078e00ff */
[----:B-1----:R-:W-:Y:S02]  /*14ce0*/  @!P0 IMAD.MOV.U32 R15, RZ, RZ, R84 ;  /* 0x000000ffff0f8224 */ /* 0x002fe400078e0054 */
[----:B------:R-:W3:Y:S01]  /*14cf0*/  LDL R84, [R1+0x1034] ;  /* 0x0010340001547983 */ /* 0x000ee20000100800 */
[----:B------:R-:W-:Y:S01]  /*14d00*/  LOP3.LUT R33, R33, 0x10, RZ, 0x3c, !PT ;  /* 0x0000001021217812 */ /* 0x000fe200078e3cff */
[----:B------:R-:W-:Y:S02]  /*14d10*/  @!P0 IMAD.MOV.U32 R14, RZ, RZ, R40 ;  /* 0x000000ffff0e8224 */ /* 0x000fe400078e0028 */
[----:B------:R-:W3:Y:S04]  /*14d20*/  LDL R40, [R1+0x1058] ;  /* 0x0010580001287983 */ /* 0x000ee80000100800 */
[----:B------:R0:W3:Y:S04]  /*14d30*/  @!P0 LDG.E.U16 R177, desc[UR8][R14.64] ;  /* 0x000000080eb18981 */ /* 0x0000e8000c1e1500 */
[----:B------:R-:W-:Y:S04]  /*14d40*/  STS.U16 [R33+UR4+0x80], R175 ;  /* 0x000080af21007988 */ /* 0x000fe80008000404 */
[----:B------:R1:W-:Y:S01]  /*14d50*/  STS.U16 [R33+UR4+0x8080], R176 ;  /* 0x008080b021007988 */ /* 0x0003e20008000404 */
[----:B0-----:R-:W-:-:S03]  /*14d60*/  @!P0 IMAD.MOV.U32 R15, RZ, RZ, R46 ;  /* 0x000000ffff0f8224 */ /* 0x001fc600078e002e */
[----:B------:R-:W3:Y:S01]  /*14d70*/  LDL R46, [R1+0x1048] ;  /* 0x00104800012e7983 */ /* 0x000ee20000100800 */
[----:B-1----:R-:W-:Y:S01]  /*14d80*/  PRMT R176, RZ, 0x7610, R176 ;  /* 0x00007610ffb07816 */ /* 0x002fe200000000b0 */
[----:B----4-:R-:W-:Y:S02]  /*14d90*/  @!P0 IMAD.MOV.U32 R14, RZ, RZ, R45 ;  /* 0x000000ffff0e8224 */ /* 0x010fe400078e002d */
[----:B------:R-:W-:Y:S01]  /*14da0*/  STS.U16 [R33+UR4+0x480], R173 ;  /* 0x000480ad21007988 */ /* 0x000fe20008000404 */
[----:B------:R-:W-:-:S03]  /*14db0*/  PRMT R175, RZ, 0x7610, R175 ;  /* 0x00007610ffaf7816 */ /* 0x000fc600000000af */
[----:B------:R0:W-:Y:S04]  /*14dc0*/  STS.U16 [R33+UR4+0x8480], R174 ;  /* 0x008480ae21007988 */ /* 0x0001e80008000404 */
[----:B------:R-:W4:Y:S04]  /*14dd0*/  LDL R45, [R1+0x1038] ;  /* 0x00103800012d7983 */ /* 0x000f280000100800 */
[----:B------:R-:W-:Y:S04]  /*14de0*/  STS.U16 [R33+UR4+0x880], R169 ;  /* 0x000880a921007988 */ /* 0x000fe80008000404 */
[----:B------:R-:W-:Y:S04]  /*14df0*/  STS.U16 [R33+UR4+0x8880], R170 ;  /* 0x008880aa21007988 */ /* 0x000fe80008000404 */
[----:B------:R2:W4:Y:S04]  /*14e00*/  @!P0 LDG.E.U16 R176, desc[UR8][R14.64] ;  /* 0x000000080eb08981 */ /* 0x000528000c1e1500 */
[----:B------:R-:W-:Y:S04]  /*14e10*/  STS.U16 [R33+UR4+0xc80], R165 ;  /* 0x000c80a521007988 */ /* 0x000fe80008000404 */
[----:B------:R-:W-:Y:S01]  /*14e20*/  STS.U16 [R33+UR4+0x8c80], R166 ;  /* 0x008c80a621007988 */ /* 0x000fe20008000404 */
[----:B--2---:R-:W-:-:S03]  /*14e30*/  @!P0 IMAD.MOV.U32 R15, RZ, RZ, R44 ;  /* 0x000000ffff0f8224 */ /* 0x004fc600078e002c */
[----:B------:R-:W-:Y:S04]  /*14e40*/  STS.U16 [R33+UR4+0x1080], R161 ;  /* 0x001080a121007988 */ /* 0x000fe80008000404 */
[----:B------:R-:W-:Y:S04]  /*14e50*/  STS.U16 [R33+UR4+0x9080], R162 ;  /* 0x009080a221007988 */ /* 0x000fe80008000404 */
[----:B------:R-:W2:Y:S04]  /*14e60*/  LDL R44, [R1+0x1024] ;  /* 0x00102400012c7983 */ /* 0x000ea80000100800 */
[----:B------:R-:W-:Y:S04]  /*14e70*/  STS.U16 [R33+UR4+0x1480], R157 ;  /* 0x0014809d21007988 */ /* 0x000fe80008000404 */
[----:B------:R-:W-:Y:S04]  /*14e80*/  STS.U16 [R33+UR4+0x9480], R158 ;  /* 0x0094809e21007988 */ /* 0x000fe80008000404 */
[----:B------:R-:W-:Y:S04]  /*14e90*/  STS.U16 [R33+UR4+0x1880], R23 ;  /* 0x0018801721007988 */ /* 0x000fe80008000404 */
[----:B------:R-:W-:Y:S04]  /*14ea0*/  STS.U16 [R33+UR4+0x9880], R152 ;  /* 0x0098809821007988 */ /* 0x000fe80008000404 */
[----:B------:R-:W-:Y:S04]  /*14eb0*/  STS.U16 [R33+UR4+0x1c80], R19 ;  /* 0x001c801321007988 */ /* 0x000fe80008000404 */
[----:B------:R1:W-:Y:S01]  /*14ec0*/  STS.U16 [R33+UR4+0x9c80], R20 ;  /* 0x009c801421007988 */ /* 0x0003e20008000404 */
[----:B0-----:R-:W-:-:S03]  /*14ed0*/  PRMT R174, RZ, 0x7610, R174 ;  /* 0x00007610ffae7816 */ /* 0x001fc600000000ae */
[----:B-1----:R-:W2:Y:S01]  /*14ee0*/  LDL R33, [R1+0x1018] ;  /* 0x0010180001217983 */ /* 0x002ea20000100800 */
[----:B------:R-:W-:-:S03]  /*14ef0*/  @!P0 IMAD.MOV.U32 R14, RZ, RZ, R43 ;  /* 0x000000ffff0e8224 */ /* 0x000fc600078e002b */
[----:B------:R-:W2:Y:S04]  /*14f00*/  LDL R43, [R1+0x1028] ;  /* 0x00102800012b7983 */ /* 0x000ea80000100800 */
[----:B------:R0:W2:Y:S02]  /*14f10*/  @!P0 LDG.E.U16 R175, desc[UR8][R14.64] ;  /* 0x000000080eaf8981 */ /* 0x0000a4000c1e1500 */
[----:B0-----:R-:W-:Y:S01]  /*14f20*/  @!P0 IMAD.MOV.U32 R14, RZ, RZ, R3 ;  /* 0x000000ffff0e8224 */ /* 0x001fe200078e0003 */
[----:B------:R-:W-:-:S05]  /*14f30*/  LOP3.LUT R3, R148, 0xc0, RZ, 0xc0, !PT ;  /* 0x000000c094037812 */ /* 0x000fca00078ec0ff */
[----:B------:R-:W-:-:S04]  /*14f40*/  IMAD R3, R3, 0x40, R149 ;  /* 0x0000004003037824 */ /* 0x000fc800078e0295 */
[----:B------:R-:W-:-:S05]  /*14f50*/  IMAD.SHL.U32 R3, R3, 0x2, RZ ;  /* 0x0000000203037824 */ /* 0x000fca00078e00ff */
[----:B------:R-:W-:-:S05]  /*14f60*/  LOP3.LUT R3, R3, 0x20, RZ, 0x3c, !PT ;  /* 0x0000002003037812 */ /* 0x000fca00078e3cff */
[----:B------:R0:W-:Y:S04]  /*14f70*/  STS.U16 [R3+UR4+0x100], R29 ;  /* 0x0001001d03007988 */ /* 0x0001e80008000404 */
[----:B0-----:R-:W2:Y:S01]  /*14f80*/  LDL R29, [R1+0x1008] ;  /* 0x00100800011d7983 */ /* 0x001ea20000100800 */
[----:B---3--:R-:W-:-:S03]  /*14f90*/  @!P0 IMAD.MOV.U32 R15, RZ, RZ, R36 ;  /* 0x000000ffff0f8224 */ /* 0x008fc600078e0024 */
[----:B------:R-:W3:Y:S04]  /*14fa0*/  LDL R36, [R1+0x1014] ;  /* 0x0010140001247983 */ /* 0x000ee80000100800 */
[----:B------:R0:W3:Y:S02]  /*14fb0*/  @!P0 LDG.E.U16 R174, desc[UR8][R14.64] ;  /* 0x000000080eae8981 */ /* 0x0000e4000c1e1500 */
[----:B0-----:R-:W-:Y:S02]  /*14fc0*/  @!P0 IMAD.MOV.U32 R14, RZ, RZ, R39 ;  /* 0x000000ffff0e8224 */ /* 0x001fe400078e0027 */
[----:B------:R-:W3:Y:S01]  /*14fd0*/  LDL R39, [R1+0x1004] ;  /* 0x0010040001277983 */ /* 0x000ee20000100800 */
[----:B------:R-:W-:Y:S01]  /*14fe0*/  PRMT R173, RZ, 0x7610, R173 ;  /* 0x00007610ffad7816 */ /* 0x000fe200000000ad */
[----:B------:R-:W-:Y:S01]  /*14ff0*/  @!P0 IMAD.MOV.U32 R15, RZ, RZ, R87 ;  /* 0x000000ffff0f8224 */ /* 0x000fe200078e0057 */
[----:B------:R-:W-:Y:S01]  /*15000*/  PRMT R172, RZ, 0x7610, R172 ;  /* 0x00007610ffac7816 */ /* 0x000fe200000000ac */
[----:B------:R0:W-:Y:S04]  /*15010*/  STS.U16 [R3+UR4+0x8100], R25 ;  /* 0x0081001903007988 */ /* 0x0001e80008000404 */
[----:B------:R1:W3:Y:S01]  /*15020*/  @!P0 LDG.E.U16 R173, desc[UR8][R14.64] ;  /* 0x000000080ead8981 */ /* 0x0002e2000c1e1500 */
[----:B------:R-:W-:-:S03]  /*15030*/  PRMT R171, RZ, 0x7610, R171 ;  /* 0x00007610ffab7816 */ /* 0x000fc600000000ab */
[----:B0-----:R-:W3:Y:S01]  /*15040*/  LDL R25, [R1+0xff8] ;  /* 0x000ff80001197983 */ /* 0x001ee20000100800 */
[----:B-1----:R-:W-:-:S03]  /*15050*/  @!P0 IMAD.MOV.U32 R15, RZ, RZ, R86 ;  /* 0x000000ffff0f8224 */ /* 0x002fc600078e0056 */
[----:B------:R0:W-:Y:S01]  /*15060*/  STS.U16 [R3+UR4+0x500], R32 ;  /* 0x0005002003007988 */ /* 0x0001e20008000404 */
[----:B------:R-:W-:Y:S01]  /*15070*/  PRMT R170, RZ, 0x7610, R170 ;  /* 0x00007610ffaa7816 */ /* 0x000fe200000000aa */
[----:B------:R-:W-:Y:S02]  /*15080*/  @!P0 IMAD.MOV.U32 R14, RZ, RZ, R40 ;  /* 0x000000ffff0e8224 */ /* 0x000fe400078e0028 */
[----:B0-----:R-:W3:Y:S04]  /*15090*/  LDL R32, [R1+0xfe8] ;  /* 0x000fe80001207983 */ /* 0x001ee80000100800 */
[----:B------:R-:W3:Y:S04]  /*150a0*/  LDL R40, [R1+0xff4] ;  /* 0x000ff40001287983 */ /* 0x000ee80000100800 */
[----:B------:R0:W3:Y:S04]  /*150b0*/  @!P0 LDG.E.U16 R172, desc[UR8][R14.64] ;  /* 0x000000080eac8981 */ /* 0x0000e8000c1e1500 */
[----:B------:R1:W-:Y:S01]  /*150c0*/  STS.U16 [R3+UR4+0x8500], R28 ;  /* 0x0085001c03007988 */ /* 0x0003e20008000404 */
[----:B0-----:R-:W-:-:S02]  /*150d0*/  @!P0 IMAD.MOV.U32 R14, RZ, RZ, R46 ;  /* 0x000000ffff0e8224 */ /* 0x001fc400078e002e */
[----:B------:R-:W-:Y:S01]  /*150e0*/  @!P0 IMAD.MOV.U32 R15, RZ, RZ, R85 ;  /* 0x000000ffff0f8224 */ /* 0x000fe200078e0055 */
[----:B------:R-:W3:Y:S04]  /*150f0*/  LDL R46, [R1+0xfe4] ;  /* 0x000fe400012e7983 */ /* 0x000ee80000100800 */
[----:B------:R4:W3:Y:S04]  /*15100*/  @!P0 LDG.E.U16 R171, desc[UR8][R14.64] ;  /* 0x000000080eab8981 */ /* 0x0008e8000c1e1500 */
[----:B-1----:R-:W3:Y:S01]  /*15110*/  LDL R28, [R1+0xfd8] ;  /* 0x000fd800011c7983 */ /* 0x002ee20000100800 */
[----:B------:R-:W-:Y:S01]  /*15120*/  PRMT R169, RZ, 0x7610, R169 ;  /* 0x00007610ffa97816 */ /* 0x000fe200000000a9 */
[----:B----4-:R-:W-:-:S02]  /*15130*/  @!P0 IMAD.MOV.U32 R14, RZ, RZ, R45 ;  /* 0x000000ffff0e8224 */ /* 0x010fc400078e002d */
[----:B------:R-:W-:Y:S01]  /*15140*/  @!P0 IMAD.MOV.U32 R15, RZ, RZ, R84 ;  /* 0x000000ffff0f8224 */ /* 0x000fe200078e0054 */
[----:B------:R-:W4:Y:S04]  /*15150*/  LDL R45, [R1+0xfd4] ;  /* 0x000fd400012d7983 */ /* 0x000f280000100800 */
[----:B------:R2:W4:Y:S01]  /*15160*/  @!P0 LDG.E.U16 R170, desc[UR8][R14.64] ;  /* 0x000000080eaa8981 */ /* 0x000522000c1e1500 */
[----:B------:R-:W-:Y:S01]  /*15170*/  PRMT R168, RZ, 0x7610, R168 ;  /* 0x00007610ffa87816 */ /* 0x000fe200000000a8 */
[----:B--2---:R-:W-:Y:S02]  /*15180*/  @!P0 IMAD.MOV.U32 R15, RZ, RZ, R44 ;  /* 0x000000ffff0f8224 */ /* 0x004fe400078e002c */
[----:B------:R-:W2:Y:S01]  /*15190*/  LDL R44, [R1+0xfc4] ;  /* 0x000fc400012c7983 */ /* 0x000ea20000100800 */
[----:B------:R-:W-:-:S03]  /*151a0*/  @!P0 IMAD.MOV.U32 R14, RZ, RZ, R43 ;  /* 0x000000ffff0e8224 */ /* 0x000fc600078e002b */
[----:B------:R-:W2:Y:S04]  /*151b0*/  LDL R43, [R1+0xfc8] ;  /* 0x000fc800012b7983 */ /* 0x000ea80000100800 */
[----:B------:R0:W2:Y:S02]  /*151c0*/  @!P0 LDG.E.U16 R169, desc[UR8][R14.64] ;  /* 0x000000080ea98981 */ /* 0x0000a4000c1e1500 */
[----:B0-----:R-:W-:Y:S02]  /*151d0*/  @!P0 IMAD.MOV.U32 R14, RZ, RZ, R33 ;  /* 0x000000ffff0e8224 */ /* 0x001fe400078e0021 */
[----:B------:R-:W2:Y:S01]  /*151e0*/  LDL R33, [R1+0xfb8] ;  /* 0x000fb80001217983 */ /* 0x000ea20000100800 */
[----:B---3--:R-:W-:-:S03]  /*151f0*/  @!P0 IMAD.MOV.U32 R15, RZ, RZ, R36 ;  /* 0x000000ffff0f8224 */ /* 0x008fc600078e0024 */
[----:B------:R-:W3:Y:S04]  /*15200*/  LDL R36, [R1+0xfb4] ;  /* 0x000fb40001247983 */ /* 0x000ee80000100800 */
[----:B------:R0:W3:Y:S02]  /*15210*/  @!P0 LDG.E.U16 R168, desc[UR8][R14.64] ;  /* 0x000000080ea88981 */ /* 0x0000e4000c1e1500 */
[----:B0-----:R-:W-:Y:S02]  /*15220*/  @!P0 IMAD.MOV.U32 R14, RZ, RZ, R29 ;  /* 0x000000ffff0e8224 */ /* 0x001fe400078e001d */
[----:B------:R-:W3:Y:S01]  /*15230*/  LDL R29, [R1+0xfa8] ;  /* 0x000fa800011d7983 */ /* 0x000ee20000100800 */
[----:B------:R-:W-:-:S03]  /*15240*/  @!P0 IMAD.MOV.U32 R15, RZ, RZ, R39 ;  /* 0x000000ffff0f8224 */ /* 0x000fc600078e0027 */
[----:B------:R-:W3:Y:S01]  /*15250*/  LDL R39, [R1+0xfa4] ;  /* 0x000fa40001277983 */ /* 0x000ee20000100800 */
[----:B------:R-:W-:Y:S02]  /*15260*/  PRMT R167, RZ, 0x7610, R167 ;  /* 0x00007610ffa77816 */ /* 0x000fe400000000a7 */
[----:B------:R-:W-:-:S04]  /*15270*/  PRMT R166, RZ, 0x7610, R166 ;  /* 0x00007610ffa67816 */ /* 0x000fc800000000a6 */
[----:B------:R0:W3:Y:S01]  /*15280*/  @!P0 LDG.E.U16 R167, desc[UR8][R14.64] ;  /* 0x000000080ea78981 */ /* 0x0000e2000c1e1500 */
[----:B------:R-:W-:Y:S01]  /*15290*/  PRMT R165, RZ, 0x7610, R165 ;  /* 0x00007610ffa57816 */ /* 0x000fe200000000a5 */
[----:B0-----:R-:W-:Y:S01]  /*152a0*/  @!P0 IMAD.MOV.U32 R14, RZ, RZ, R25 ;  /* 0x000000ffff0e8224 */ /* 0x001fe200078e0019 */
[----:B------:R-:W-:Y:S01]  /*152b0*/  PRMT R164, RZ, 0x7610, R164 ;  /* 0x00007610ffa47816 */ /* 0x000fe200000000a4 */
[----:B------:R-:W3:Y:S01]  /*152c0*/  LDL R25, [R1+0xf98] ;  /* 0x000f980001197983 */ /* 0x000ee20000100800 */
[----:B------:R-:W-:-:S03]  /*152d0*/  @!P0 IMAD.MOV.U32 R15, RZ, RZ, R40 ;  /* 0x000000ffff0f8224 */ /* 0x000fc600078e0028 */
[----:B------:R-:W3:Y:S04]  /*152e0*/  LDL R40, [R1+0xf94] ;  /* 0x000f940001287983 */ /* 0x000ee80000100800 */
[----:B------:R0:W3:Y:S02]  /*152f0*/  @!P0 LDG.E.U16 R166, desc[UR8][R14.64] ;  /* 0x000000080ea68981 */ /* 0x0000e4000c1e1500 */
[----:B0-----:R-:W-:Y:S02]  /*15300*/  @!P0 IMAD.MOV.U32 R14, RZ, RZ, R32 ;  /* 0x000000ffff0e8224 */ /* 0x001fe400078e0020 */
[----:B------:R-:W-:Y:S01]  /*15310*/  @!P0 IMAD.MOV.U32 R15, RZ, RZ, R46 ;  /* 0x000000ffff0f8224 */ /* 0x000fe200078e002e */
[----:B------:R-:W-:Y:S01]  /*15320*/  PRMT R163, RZ, 0x7610, R163 ;  /* 0x00007610ffa37816 */ /* 0x000fe200000000a3 */
[----:B------:R-:W-:Y:S04]  /*15330*/  STS.U16 [R3+UR4+0x900], R81 ;  /* 0x0009005103007988 */ /* 0x000fe80008000404 */
[----:B------:R0:W3:Y:S04]  /*15340*/  @!P0 LDG.E.U16 R165, desc[UR8][R14.64] ;  /* 0x000000080ea58981 */ /* 0x0000e8000c1e1500 */
[----:B------:R-:W3:Y:S01]  /*15350*/  LDL R32, [R1+0xf88] ;  /* 0x000f880001207983 */ /* 0x000ee20000100800 */
[----:B0-----:R-:W-:-:S02]  /*15360*/  @!P0 IMAD.MOV.U32 R14, RZ, RZ, R28 ;  /* 0x000000ffff0e8224 */ /* 0x001fc400078e001c */
[----:B----4-:R-:W-:Y:S01]  /*15370*/  @!P0 IMAD.MOV.U32 R15, RZ, RZ, R45 ;  /* 0x000000ffff0f8224 */ /* 0x010fe200078e002d */
[----:B------:R0:W-:Y:S04]  /*15380*/  STS.U16 [R3+UR4+0x8900], R47 ;  /* 0x0089002f03007988 */ /* 0x0001e80008000404 */
[----:B------:R2:W4:Y:S04]  /*15390*/  @!P0 LDG.E.U16 R164, desc[UR8][R14.64] ;  /* 0x000000080ea48981 */ /* 0x000528000c1e1500 */
[----:B------:R-:W4:Y:S04]  /*153a0*/  LDL R28, [R1+0xf78] ;  /* 0x000f7800011c7983 */ /* 0x000f280000100800 */
[----:B0-----:R-:W4:Y:S01]  /*153b0*/  LDL.LU R47, [R1+0xf84] ;  /* 0x000f8400012f7983 */ /* 0x001f220000300800 */
[----:B--2---:R-:W-:Y:S01]  /*153c0*/  @!P0 IMAD.MOV.U32 R15, RZ, RZ, R44 ;  /* 0x000000ffff0f8224 */ /* 0x004fe200078e002c */
[----:B------:R-:W-:Y:S01]  /*153d0*/  PRMT R162, RZ, 0x7610, R162 ;  /* 0x00007610ffa27816 */ /* 0x000fe200000000a2 */
[----:B------:R-:W-:-:S05]  /*153e0*/  @!P0 IMAD.MOV.U32 R14, RZ, RZ, R43 ;  /* 0x000000ffff0e8224 */ /* 0x000fca00078e002b */
[----:B------:R0:W2:Y:S02]  /*153f0*/  @!P0 LDG.E.U16 R163, desc[UR8][R14.64] ;  /* 0x000000080ea38981 */ /* 0x0000a4000c1e1500 */
[----:B0-----:R-:W-:Y:S02]  /*15400*/  @!P0 IMAD.MOV.U32 R14, RZ, RZ, R33 ;  /* 0x000000ffff0e8224 */ /* 0x001fe400078e0021 */
[----:B---3--:R-:W-:Y:S02]  /*15410*/  @!P0 IMAD.MOV.U32 R15, RZ, RZ, R36 ;  /* 0x000000ffff0f8224 */ /* 0x008fe400078e0024 */
[----:B------:R-:W3:Y:S04]  /*15420*/  LDL R36, [R1+0xf68] ;  /* 0x000f680001247983 */ /* 0x000ee80000100800 */
[----:B------:R-:W2:Y:S04]  /*15430*/  LDL.LU R33, [R1+0xf74] ;  /* 0x000f740001217983 */ /* 0x000ea80000300800 */
[----:B------:R0:W3:Y:S02]  /*15440*/  @!P0 LDG.E.U16 R162, desc[UR8][R14.64] ;  /* 0x000000080ea28981 */ /* 0x0000e4000c1e1500 */
[----:B0-----:R-:W-:-:S02]  /*15450*/  @!P0 IMAD.MOV.U32 R14, RZ, RZ, R29 ;  /* 0x000000ffff0e8224 */ /* 0x001fc400078e001d */
[----:B------:R-:W-:Y:S02]  /*15460*/  @!P0 IMAD.MOV.U32 R15, RZ, RZ, R39 ;  /* 0x000000ffff0f8224 */ /* 0x000fe400078e0027 */
[----:B------:R-:W3:Y:S04]  /*15470*/  LDL R39, [R1+0xf58] ;  /* 0x000f580001277983 */ /* 0x000ee80000100800 */
[----:B------:R-:W3:Y:S01]  /*15480*/  LDL.LU R29, [R1+0xf64] ;  /* 0x000f6400011d7983 */ /* 0x000ee20000300800 */
[----:B------:R-:W-:-:S03]  /*15490*/  PRMT R161, RZ, 0x7610, R161 ;  /* 0x00007610ffa17816 */ /* 0x000fc600000000a1 */
[----:B------:R-:W-:Y:S04]  /*154a0*/  STS.U16 [R3+UR4+0xd00], R248 ;  /* 0x000d00f803007988 */ /* 0x000fe80008000404 */
[----:B------:R-:W-:Y:S04]  /*154b0*/  STS.U16 [R3+UR4+0x8d00], R250 ;  /* 0x008d00fa03007988 */ /* 0x000fe80008000404 */
[----:B------:R-:W-:Y:S04]  /*154c0*/  STS.U16 [R3+UR4+0x1100], R238 ;  /* 0x001100ee03007988 */ /* 0x000fe80008000404 */
[----:B------:R-:W-:Y:S04]  /*154d0*/  STS.U16 [R3+UR4+0x9100], R239 ;  /* 0x009100ef03007988 */ /* 0x000fe80008000404 */
[----:B------:R-:W-:Y:S04]  /*154e0*/  STS.U16 [R3+UR4+0x1500], R226 ;  /* 0x001500e203007988 */ /* 0x000fe80008000404 */
[----:B------:R-:W-:Y:S01]  /*154f0*/  STS.U16 [R3+UR4+0x9500], R227 ;  /* 0x009500e303007988 */ /* 0x000fe20008000404 */
[----:B------:R-:W-:-:S03]  /*15500*/  PRMT R160, RZ, 0x7610, R160 ;  /* 0x00007610ffa07816 */ /* 0x000fc600000000a0 */
[----:B------:R-:W-:Y:S04]  /*15510*/  STS.U16 [R3+UR4+0x1900], R214 ;  /* 0x001900d603007988 */ /* 0x000fe80008000404 */
[----:B------:R-:W-:Y:S04]  /*15520*/  STS.U16 [R3+UR4+0x9900], R215 ;  /* 0x009900d703007988 */ /* 0x000fe80008000404 */
[----:B------:R-:W-:Y:S04]  /*15530*/  STS.U16 [R3+UR4+0x1d00], R155 ;  /* 0x001d009b03007988 */ /* 0x000fe80008000404 */
[----:B------:R0:W3:Y:S04]  /*15540*/  @!P0 LDG.E.U16 R161, desc[UR8][R14.64] ;  /* 0x000000080ea18981 */ /* 0x0000e8000c1e1500 */
[----:B------:R1:W-:Y:S01]  /*15550*/  STS.U16 [R3+UR4+0x9d00], R156 ;  /* 0x009d009c03007988 */ /* 0x0003e20008000404 */
[----:B------:R-:W-:Y:S01]  /*15560*/  PRMT R159, RZ, 0x7610, R159 ;  /* 0x00007610ff9f7816 */ /* 0x000fe2000000009f */
[----:B0-----:R-:W-:-:S02]  /*15570*/  @!P0 IMAD.MOV.U32 R14, RZ, RZ, R25 ;  /* 0x000000ffff0e8224 */ /* 0x001fc400078e0019 */
[----:B------:R-:W-:Y:S01]  /*15580*/  @!P0 IMAD.MOV.U32 R15, RZ, RZ, R40 ;  /* 0x000000ffff0f8224 */ /* 0x000fe200078e0028 */
[----:B------:R-:W3:Y:S01]  /*15590*/  LDL.LU R25, [R1+0xf54] ;  /* 0x000f540001197983 */ /* 0x000ee20000300800 */
[----:B-1----:R-:W-:-:S03]  /*155a0*/  LOP3.LUT R3, R148, 0xc0, RZ, 0xc0, !PT ;  /* 0x000000c094037812 */ /* 0x002fc600078ec0ff */
[----:B------:R0:W3:Y:S02]  /*155b0*/  @!P0 LDG.E.U16 R160, desc[UR8][R14.64] ;  /* 0x000000080ea08981 */ /* 0x0000e4000c1e1500 */
[----:B------:R-:W-:Y:S01]  /*155c0*/  IMAD R3, R3, 0x40, R149 ;  /* 0x0000004003037824 */ /* 0x000fe200078e0295 */
[----:B------:R-:W-:-:S03]  /*155d0*/  PRMT R158, RZ, 0x7610, R158 ;  /* 0x00007610ff9e7816 */ /* 0x000fc6000000009e */
[----:B------:R-:W-:Y:S02]  /*155e0*/  IMAD.SHL.U32 R3, R3, 0x2, RZ ;  /* 0x0000000203037824 */ /* 0x000fe400078e00ff */
[----:B0-----:R-:W-:Y:S02]  /*155f0*/  @!P0 IMAD.MOV.U32 R14, RZ, RZ, R32 ;  /* 0x000000ffff0e8224 */ /* 0x001fe400078e0020 */
[----:B------:R-:W3:Y:S04]  /*15600*/  LDL.LU R32, [R1+0xf48] ;  /* 0x000f480001207983 */ /* 0x000ee80000300800 */
[----:B------:R-:W3:Y:S01]  /*15610*/  LDL.LU R44, [R1+0xf44] ;  /* 0x000f4400012c7983 */ /* 0x000ee20000300800 */
[----:B----4-:R-:W-:Y:S01]  /*15620*/  @!P0 IMAD.MOV.U32 R15, RZ, RZ, R47 ;  /* 0x000000ffff0f8224 */ /* 0x010fe200078e002f */
[----:B------:R-:W-:-:S04]  /*15630*/  LOP3.LUT R3, R3, 0x30, RZ, 0x3c, !PT ;  /* 0x0000003003037812 */ /* 0x000fc800078e3cff */
[----:B------:R0:W4:Y:S02]  /*15640*/  @!P0 LDG.E.U16 R159, desc[UR8][R14.64] ;  /* 0x000000080e9f8981 */ /* 0x000124000c1e1500 */
[----:B0-----:R-:W-:Y:S02]  /*15650*/  @!P0 IMAD.MOV.U32 R14, RZ, RZ, R28 ;  /* 0x000000ffff0e8224 */ /* 0x001fe400078e001c */
[----:B------:R-:W4:Y:S04]  /*15660*/  LDL.LU R28, [R1+0xf38] ;  /* 0x000f3800011c7983 */ /* 0x000f280000300800 */
[----:B------:R-:W4:Y:S04]  /*15670*/  LDL.LU R40, [R1+0xf34] ;  /* 0x000f340001287983 */ /* 0x000f280000300800 */
[----:B------:R0:W-:Y:S01]  /*15680*/  STS.U16 [R3+UR4+0x180], R24 ;  /* 0x0001801803007988 */ /* 0x0001e20008000404 */
[----:B------:R-:W-:-:S03]  /*15690*/  PRMT R157, RZ, 0x7610, R157 ;  /* 0x00007610ff9d7816 */ /* 0x000fc6000000009d */
[----:B------:R1:W-:Y:S04]  /*156a0*/  STS.U16 [R3+UR4+0x8180], R35 ;  /* 0x0081802303007988 */ /* 0x0003e80008000404 */
[----:B------:R1:W-:Y:S01]  /*156b0*/  STS.U16 [R3+UR4+0x580], R6 ;  /* 0x0005800603007988 */ /* 0x0003e20008000404 */
[----:B--2---:R-:W-:-:S05]  /*156c0*/  @!P0 IMAD.MOV.U32 R15, RZ, RZ, R33 ;  /* 0x000000ffff0f8224 */ /* 0x004fca00078e0021 */
[----:B------:R3:W2:Y:S02]  /*156d0*/  @!P0 LDG.E.U16 R158, desc[UR8][R14.64] ;  /* 0x000000080e9e8981 */ /* 0x0006a4000c1e1500 */
[----:B---3--:R-:W-:Y:S02]  /*156e0*/  @!P0 IMAD.MOV.U32 R14, RZ, RZ, R36 ;  /* 0x000000ffff0e8224 */ /* 0x008fe400078e0024 */
[----:B------:R-:W3:Y:S04]  /*156f0*/  LDL.LU R36, [R1+0xf24] ;  /* 0x000f240001247983 */ /* 0x000ee80000300800 */
[----:B0-----:R-:W2:Y:S04]  /*15700*/  LDL.LU R24, [R1+0xf28] ;  /* 0x000f280001187983 */ /* 0x001ea80000300800 */
[----:B------:R-:W2:Y:S04]  /*15710*/  LDL R81, [R1+0xf04] ;  /* 0x000f040001517983 */ /* 0x000ea80000100800 */
[----:B------:R-:W2:Y:S04]  /*15720*/  LDL.LU R46, [R1+0xf14] ;  /* 0x000f1400012e7983 */ /* 0x000ea80000300800 */
[----:B------:R-:W2:Y:S01]  /*15730*/  LDL.LU R43, [R1+0xf18] ;  /* 0x000f1800012b7983 */ /* 0x000ea20000300800 */
[----:B------:R-:W-:-:S05]  /*15740*/  @!P0 IMAD.MOV.U32 R15, RZ, RZ, R29 ;  /* 0x000000ffff0f8224 */ /* 0x000fca00078e001d */
[----:B------:R0:W2:Y:S02]  /*15750*/  @!P0 LDG.E.U16 R157, desc[UR8][R14.64] ;  /* 0x000000080e9d8981 */ /* 0x0000a4000c1e1500 */
[----:B0-----:R-:W-:Y:S02]  /*15760*/  @!P0 IMAD.MOV.U32 R14, RZ, RZ, R39 ;  /* 0x000000ffff0e8224 */ /* 0x001fe400078e0027 */
[----:B------:R-:W2:Y:S04]  /*15770*/  LDL.LU R39, [R1+0xf08] ;  /* 0x000f080001277983 */ /* 0x000ea80000300800 */
[----:B-1----:R-:W2:Y:S04]  /*15780*/  LDL.LU R35, [R1+0xef8] ;  /* 0x000ef80001237983 */ /* 0x002ea80000300800 */
[----:B------:R-:W2:Y:S04]  /*15790*/  LDL.LU R6, [R1+0xef4] ;  /* 0x000ef40001067983 */ /* 0x000ea80000300800 */
[----:B------:R0:W-:Y:S04]  /*157a0*/  STS.U16 [R3+UR4+0x8580], R4 ;  /* 0x0085800403007988 */ /* 0x0001e80008000404 */
[----:B------:R-:W2:Y:S01]  /*157b0*/  LDL.LU R45, [R1+0xee8] ;  /* 0x000ee800012d7983 */ /* 0x000ea20000300800 */
[----:B------:R-:W-:-:S03]  /*157c0*/  PRMT R156, RZ, 0x7610, R156 ;  /* 0x00007610ff9c7816 */ /* 0x000fc6000000009c */
[----:B0-----:R-:W2:Y:S04]  /*157d0*/  LDL.LU R4, [R1+0xee4] ;  /* 0x000ee40001047983 */ /* 0x001ea80000300800 */
[----:B------:R-:W2:Y:S04]  /*157e0*/  LDL R93, [R1+0x12a8] ;  /* 0x0012a800015d7983 */ /* 0x000ea80000100800 */
[----:B------:R-:W2:Y:S01]  /*157f0*/  LDL R92, [R1+0x16b0] ;  /* 0x0016b000015c7983 */ /* 0x000ea20000100800 */
[----:B------:R-:W-:-:S03]  /*15800*/  PRMT R155, RZ, 0x7610, R155 ;  /* 0x00007610ff9b7816 */ /* 0x000fc6000000009b */
[----:B------:R-:W2:Y:S01]  /*15810*/  LDL R90, [R1+0x16a8] ;  /* 0x0016a800015a7983 */ /* 0x000ea20000100800 */
[----:B------:R-:W-:-:S03]  /*15820*/  @!P0 IMAD.MOV.U32 R15, RZ, RZ, R25 ;  /* 0x000000ffff0f8224 */ /* 0x000fc600078e0019 */
[----:B------:R-:W2:Y:S04]  /*15830*/  LDL R89, [R1+0x16bc] ;  /* 0x0016bc0001597983 */ /* 0x000ea80000100800 */
[----:B------:R0:W2:Y:S01]  /*15840*/  @!P0 LDG.E.U16 R156, desc[UR8][R14.64] ;  /* 0x000000080e9c8981 */ /* 0x0000a2000c1e1500 */
[----:B------:R-:W-:-:S03]  /*15850*/  PRMT R154, RZ, 0x7610, R154 ;  /* 0x00007610ff9a7816 */ /* 0x000fc6000000009a */
[----:B------:R-:W2:Y:S04]  /*15860*/  LDL R88, [R1+0x16a0] ;  /* 0x0016a00001587983 */ /* 0x000ea80000100800 */
[----:B------:R-:W2:Y:S01]  /*15870*/  LDL R87, [R1+0x16b4] ;  /* 0x0016b40001577983 */ /* 0x000ea20000100800 */
[----:B0-----:R-:W-:Y:S01]  /*15880*/  @!P0 IMAD.MOV.U32 R14, RZ, RZ, R32 ;  /* 0x000000ffff0e8224 */ /* 0x001fe200078e0020 */
[----:B------:R-:W-:Y:S02]  /*15890*/  PRMT R153, RZ, 0x7610, R153 ;  /* 0x00007610ff997816 */ /* 0x000fe40000000099 */
[----:B------:R-:W2:Y:S01]  /*158a0*/  LDL R86, [R1+0x129c] ;  /* 0x00129c0001567983 */ /* 0x000ea20000100800 */
[----:B------:R-:W-:-:S03]  /*158b0*/  @!P0 IMAD.MOV.U32 R15, RZ, RZ, R44 ;  /* 0x000000ffff0f8224 */ /* 0x000fc600078e002c */
[----:B------:R-:W2:Y:S04]  /*158c0*/  LDL R85, [R1+0x12a0] ;  /* 0x0012a00001557983 */ /* 0x000ea80000100800 */
[----:B------:R4:W2:Y:S01]  /*158d0*/  @!P0 LDG.E.U16 R155, desc[UR8][R14.64] ;  /* 0x000000080e9b8981 */ /* 0x0008a2000c1e1500 */
[----:B------:R-:W-:-:S03]  /*158e0*/  PRMT R152, RZ, 0x7610, R152 ;  /* 0x00007610ff987816 */ /* 0x000fc60000000098 */
[----:B------:R0:W-:Y:S04]  /*158f0*/  STS.U16 [R3+UR4+0x980], R83 ;  /* 0x0009805303007988 */ /* 0x0001e80008000404 */
[----:B------:R-:W2:Y:S04]  /*15900*/  LDL R84, [R1+0x128c] ;  /* 0x00128c0001547983 */ /* 0x000ea80000100800 */
[----:B0-----:R-:W2:Y:S01]  /*15910*/  LDL R83, [R1+0x1290] ;  /* 0x0012900001537983 */ /* 0x001ea20000100800 */
[----:B----4-:R-:W-:Y:S02]  /*15920*/  @!P0 IMAD.MOV.U32 R14, RZ, RZ, R28 ;  /* 0x000000ffff0e8224 */ /* 0x010fe400078e001c */
[----:B------:R-:W-:-:S05]  /*15930*/  @!P0 IMAD.MOV.U32 R15, RZ, RZ, R40 ;  /* 0x000000ffff0f8224 */ /* 0x000fca00078e0028 */
[----:B------:R3:W4:Y:S04]  /*15940*/  @!P0 LDG.E.U16 R154, desc[UR8][R14.64] ;  /* 0x000000080e9a8981 */ /* 0x000728000c1e1500 */
[----:B------:R0:W-:Y:S04]  /*15950*/  STS.U16 [R3+UR4+0x8980], R82 ;  /* 0x0089805203007988 */ /* 0x0001e80008000404 */
[----:B------:R1:W-:Y:S04]  /*15960*/  STS.U16 [R3+UR4+0xd80], R80 ;  /* 0x000d805003007988 */ /* 0x0003e80008000404 */
[----:B0-----:R-:W4:Y:S04]  /*15970*/  LDL R82, [R1+0x127c] ;  /* 0x00127c0001527983 */ /* 0x001f280000100800 */
[----:B------:R0:W-:Y:S01]  /*15980*/  STS.U16 [R3+UR4+0x8d80], R79 ;  /* 0x008d804f03007988 */ /* 0x0001e20008000404 */
[----:B---3--:R-:W-:-:S02]  /*15990*/  @!P0 IMAD.MOV.U32 R15, RZ, RZ, R36 ;  /* 0x000000ffff0f8224 */ /* 0x008fc400078e0024 */
[----:B--2---:R-:W-:-:S05]  /*159a0*/  @!P0 IMAD.MOV.U32 R14, RZ, RZ, R24 ;  /* 0x000000ffff0e8224 */ /* 0x004fca00078e0018 */
[----:B------:R2:W3:Y:S02]  /*159b0*/  @!P0 LDG.E.U16 R153, desc[UR8][R14.64] ;  /* 0x000000080e998981 */ /* 0x0004e4000c1e1500 */
[----:B--2---:R-:W-:Y:S02]  /*159c0*/  @!P0 IMAD.MOV.U32 R14, RZ, RZ, R43 ;  /* 0x000000ffff0e8224 */ /* 0x004fe400078e002b */
[----:B------:R-:W-:-:S05]  /*159d0*/  @!P0 IMAD.MOV.U32 R15, RZ, RZ, R46 ;  /* 0x000000ffff0f8224 */ /* 0x000fca00078e002e */
[----:B------:R2:W3:Y:S02]  /*159e0*/  @!P0 LDG.E.U16 R152, desc[UR8][R14.64] ;  /* 0x000000080e988981 */ /* 0x0004e4000c1e1500 */
[----:B--2---:R-:W-:Y:S02]  /*159f0*/  @!P0 IMAD.MOV.U32 R15, RZ, RZ, R81 ;  /* 0x000000ffff0f8224 */ /* 0x004fe400078e0051 */
[----:B------:R-:W2:Y:S04]  /*15a00*/  LDL R81, [R1+0x1280] ;  /* 0x0012800001517983 */ /* 0x000ea80000100800 */
[----:B------:R0:W-:Y:S04]  /*15a10*/  STL [R1+0x1700], R6 ;  /* 0x0017000601007387 */ /* 0x0001e80000100800 */
[----:B-1----:R-:W3:Y:S04]  /*15a20*/  LDL R80, [R1+0x126c] ;  /* 0x00126c0001507983 */ /* 0x002ee80000100800 */
[----:B0-----:R-:W3:Y:S01]  /*15a30*/  LDL R79, [R1+0x1270] ;  /* 0x00127000014f7983 */ /* 0x001ee20000100800 */
[----:B------:R-:W-:Y:S01]  /*15a40*/  PRMT R23, RZ, 0x7610, R23 ;  /* 0x00007610ff177816 */ /* 0x000fe20000000017 */
[----:B------:R-:W-:-:S05]  /*15a50*/  @!P0 IMAD.MOV.U32 R14, RZ, RZ, R39 ;  /* 0x000000ffff0e8224 */ /* 0x000fca00078e0027 */
[----:B------:R0:W3:Y:S02]  /*15a60*/  @!P0 LDG.E.U16 R23, desc[UR8][R14.64] ;  /* 0x000000080e178981 */ /* 0x0000e4000c1e1500 */
[----:B0-----:R-:W-:Y:S01]  /*15a70*/  @!P0 IMAD.MOV.U32 R15, RZ, RZ, R6 ;  /* 0x000000ffff0f8224 */ /* 0x001fe200078e0006 */
[----:B------:R-:W-:Y:S01]  /*15a80*/  LOP3.LUT R6, R148, 0xc0, RZ, 0xc0, !PT ;  /* 0x000000c094067812 */ /* 0x000fe200078ec0ff */
[----:B------:R-:W-:Y:S04]  /*15a90*/  STS.U16 [R3+UR4+0x1180], R252 ;  /* 0x001180fc03007988 */ /* 0x000fe80008000404 */
[----:B------:R-:W-:Y:S01]  /*15aa0*/  IMAD R6, R6, 0x40, R149 ;  /* 0x0000004006067824 */ /* 0x000fe200078e0295 */
[----:B------:R-:W-:Y:S01]  /*15ab0*/  STS.U16 [R3+UR4+0x9180], R91 ;  /* 0x0091805b03007988 */ /* 0x000fe20008000404 */
[----:B------:R-:W-:-:S02]  /*15ac0*/  PRMT R22, RZ, 0x7610, R22 ;  /* 0x00007610ff167816 */ /* 0x000fc40000000016 */
[----:B------:R-:W-:Y:S01]  /*15ad0*/  IMAD.SHL.U32 R6, R6, 0x2, RZ ;  /* 0x0000000206067824 */ /* 0x000fe200078e00ff */
[----:B------:R-:W-:Y:S01]  /*15ae0*/  STS.U16 [R3+UR4+0x1580], R242 ;  /* 0x001580f203007988 */ /* 0x000fe20008000404 */
[----:B------:R-:W-:-:S03]  /*15af0*/  @!P0 IMAD.MOV.U32 R14, RZ, RZ, R35 ;  /* 0x000000ffff0e8224 */ /* 0x000fc600078e0023 */
[----:B------:R-:W-:Y:S01]  /*15b00*/  STS.U16 [R3+UR4+0x9580], R244 ;  /* 0x009580f403007988 */ /* 0x000fe20008000404 */
[----:B------:R-:W-:-:S03]  /*15b10*/  LOP3.LUT R6, R6, 0x40, RZ, 0x3c, !PT ;  /* 0x0000004006067812 */ /* 0x000fc600078e3cff */
[----:B------:R-:W-:Y:S04]  /*15b20*/  STS.U16 [R3+UR4+0x1980], R234 ;  /* 0x001980ea03007988 */ /* 0x000fe80008000404 */
[----:B------:R-:W-:Y:S01]  /*15b30*/  STS.U16 [R3+UR4+0x9980], R235 ;  /* 0x009980eb03007988 */ /* 0x000fe20008000404 */
[----:B------:R-:W-:-:S03]  /*15b40*/  PRMT R21, RZ, 0x7610, R21 ;  /* 0x00007610ff157816 */ /* 0x000fc60000000015 */
[----:B------:R-:W-:Y:S04]  /*15b50*/  STS.U16 [R3+UR4+0x1d80], R224 ;  /* 0x001d80e003007988 */ /* 0x000fe80008000404 */
[----:B------:R0:W-:Y:S04]  /*15b60*/  STS.U16 [R3+UR4+0x9d80], R225 ;  /* 0x009d80e103007988 */ /* 0x0001e80008000404 */
[----:B------:R1:W3:Y:S01]  /*15b70*/  @!P0 LDG.E.U16 R22, desc[UR8][R14.64] ;  /* 0x000000080e168981 */ /* 0x0002e2000c1e1500 */
[----:B0-----:R-:W-:-:S03]  /*15b80*/  LOP3.LUT R3, R148, 0xc0, RZ, 0xc0, !PT ;  /* 0x000000c094037812 */ /* 0x001fc600078ec0ff */
[----:B------:R-:W-:Y:S01]  /*15b90*/  STS.U16 [R6+UR4+0x200], R78 ;  /* 0x0002004e06007988 */ /* 0x000fe20008000404 */
[----:B-1----:R-:W-:Y:S02]  /*15ba0*/  @!P0 IMAD.MOV.U32 R14, RZ, RZ, R45 ;  /* 0x000000ffff0e8224 */ /* 0x002fe400078e002d */
[----:B------:R-:W-:Y:S01]  /*15bb0*/  @!P0 IMAD.MOV.U32 R15, RZ, RZ, R4 ;  /* 0x000000ffff0f8224 */ /* 0x000fe200078e0004 */
[----:B------:R-:W-:Y:S01]  /*15bc0*/  STS.U16 [R6+UR4+0x8200], R77 ;  /* 0x0082004d06007988 */ /* 0x000fe20008000404 */
[----:B------:R-:W-:Y:S01]  /*15bd0*/  IMAD R3, R3, 0x40, R149 ;  /* 0x0000004003037824 */ /* 0x000fe200078e0295 */
[----:B------:R-:W-:Y:S02]  /*15be0*/  PRMT R20, RZ, 0x7610, R20 ;  /* 0x00007610ff147816 */ /* 0x000fe40000000014 */
[----:B------:R-:W-:Y:S01]  /*15bf0*/  STS.U16 [R6+UR4+0x600], R76 ;  /* 0x0006004c06007988 */ /* 0x000fe20008000404 */
[----:B------:R-:W-:-:S03]  /*15c00*/  IMAD.SHL.U32 R3, R3, 0x2, RZ ;  /* 0x0000000203037824 */ /* 0x000fc600078e00ff */
[----:B------:R-:W-:Y:S04]  /*15c10*/  STS.U16 [R6+UR4+0x8600], R75 ;  /* 0x0086004b06007988 */ /* 0x000fe80008000404 */
[----:B------:R0:W3:Y:S04]  /*15c20*/  @!P0 LDG.E.U16 R21, desc[UR8][R14.64] ;  /* 0x000000080e158981 */ /* 0x0000e8000c1e1500 */
[----:B------:R-:W-:Y:S04]  /*15c30*/  STS.U16 [R6+UR4+0xa00], R74 ;  /* 0x000a004a06007988 */ /* 0x000fe80008000404 */
[----:B------:R-:W-:Y:S01]  /*15c40*/  STS.U16 [R6+UR4+0x8a00], R73 ;  /* 0x008a004906007988 */ /* 0x000fe20008000404 */
[----:B0-----:R-:W-:-:S02]  /*15c50*/  @!P0 IMAD.MOV.U32 R14, RZ, RZ, R92 ;  /* 0x000000ffff0e8224 */ /* 0x001fc400078e005c */
[----:B------:R-:W-:Y:S01]  /*15c60*/  @!P0 IMAD.MOV.U32 R15, RZ, RZ, R93 ;  /* 0x000000ffff0f8224 */ /* 0x000fe200078e005d */
[----:B------:R-:W-:Y:S01]  /*15c70*/  STS.U16 [R6+UR4+0xe00], R72 ;  /* 0x000e004806007988 */ /* 0x000fe20008000404 */
[----:B------:R-:W-:-:S03]  /*15c80*/  PRMT R19, RZ, 0x7610, R19 ;  /* 0x00007610ff137816 */ /* 0x000fc60000000013 */
[----:B------:R-:W-:Y:S01]  /*15c90*/  STS.U16 [R6+UR4+0x8e00], R71 ;  /* 0x008e004706007988 */ /* 0x000fe20008000404 */
[----:B------:R-:W-:-:S03]  /*15ca0*/  LOP3.LUT R3, R3, 0x50, RZ, 0x3c, !PT ;  /* 0x0000005003037812 */ /* 0x000fc600078e3cff */
[----:B------:R-:W-:Y:S04]  /*15cb0*/  STS.U16 [R6+UR4+0x1200], R70 ;  /* 0x0012004606007988 */ /* 0x000fe80008000404 */
[----:B------:R-:W-:Y:S04]  /*15cc0*/  STS.U16 [R6+UR4+0x9200], R69 ;  /* 0x0092004506007988 */ /* 0x000fe80008000404 */
[----:B------:R0:W3:Y:S04]  /*15cd0*/  @!P0 LDG.E.U16 R20, desc[UR8][R14.64] ;  /* 0x000000080e148981 */ /* 0x0000e8000c1e1500 */
[----:B------:R-:W-:Y:S04]  /*15ce0*/  STS.U16 [R6+UR4+0x1600], R251 ;  /* 0x001600fb06007988 */ /* 0x000fe80008000404 */
[----:B------:R-:W-:Y:S01]  /*15cf0*/  STS.U16 [R6+UR4+0x9600], R249 ;  /* 0x009600f906007988 */ /* 0x000fe20008000404 */
[----:B0-----:R-:W-:-:S02]  /*15d00*/  @!P0 IMAD.MOV.U32 R14, RZ, RZ, R89 ;  /* 0x000000ffff0e8224 */ /* 0x001fc400078e0059 */
[----:B------:R-:W-:Y:S01]  /*15d10*/  @!P0 IMAD.MOV.U32 R15, RZ, RZ, R90 ;  /* 0x000000ffff0f8224 */ /* 0x000fe200078e005a */
[----:B------:R0:W-:Y:S04]  /*15d20*/  STL [R1+0x1704], R4 ;  /* 0x0017040401007387 */ /* 0x0001e80000100800 */
[----:B------:R-:W-:Y:S01]  /*15d30*/  STS.U16 [R6+UR4+0x1a00], R237 ;  /* 0x001a00ed06007988 */ /* 0x000fe20008000404 */
[----:B------:R-:W-:-:S03]  /*15d40*/  PRMT R18, RZ, 0x7610, R18 ;  /* 0x00007610ff127816 */ /* 0x000fc60000000012 */
[----:B------:R-:W-:Y:S01]  /*15d50*/  STS.U16 [R6+UR4+0x9a00], R236 ;  /* 0x009a00ec06007988 */ /* 0x000fe20008000404 */
[----:B0-----:R-:W-:-:S03]  /*15d60*/  LOP3.LUT R4, R150, 0xc0, RZ, 0xc0, !PT ;  /* 0x000000c096047812 */ /* 0x001fc600078ec0ff */
[----:B------:R-:W-:Y:S04]  /*15d70*/  STS.U16 [R6+UR4+0x1e00], R223 ;  /* 0x001e00df06007988 */ /* 0x000fe80008000404 */
[----:B------:R-:W-:Y:S01]  /*15d80*/  STS.U16 [R6+UR4+0x9e00], R222 ;  /* 0x009e00de06007988 */ /* 0x000fe20008000404 */
[----:B------:R-:W-:-:S03]  /*15d90*/  IMAD R4, R4, 0x40, R48 ;  /* 0x0000004004047824 */ /* 0x000fc600078e0230 */
[----:B------:R0:W3:Y:S04]  /*15da0*/  @!P0 LDG.E.U16 R19, desc[UR8][R14.64] ;  /* 0x000000080e138981 */ /* 0x0000e8000c1e1500 */
[----:B------:R-:W-:Y:S04]  /*15db0*/  STS.U16 [R3+UR4+0x280], R68 ;  /* 0x0002804403007988 */ /* 0x000fe80008000404 */
[----:B------:R-:W-:Y:S01]  /*15dc0*/  STS.U16 [R3+UR4+0x8280], R67 ;  /* 0x0082804303007988 */ /* 0x000fe20008000404 */
[----:B0-----:R-:W-:Y:S02]  /*15dd0*/  @!P0 IMAD.MOV.U32 R14, RZ, RZ, R87 ;  /* 0x000000ffff0e8224 */ /* 0x001fe400078e0057 */
[----:B------:R-:W-:Y:S01]  /*15de0*/  @!P0 IMAD.MOV.U32 R15, RZ, RZ, R88 ;  /* 0x000000ffff0f8224 */ /* 0x000fe200078e0058 */
[----:B------:R-:W-:Y:S01]  /*15df0*/  STS.U16 [R3+UR4+0x680], R66 ;  /* 0x0006804203007988 */ /* 0x000fe20008000404 */
[----:B------:R-:W-:-:S03]  /*15e00*/  PRMT R17, RZ, 0x7610, R17 ;  /* 0x00007610ff117816 */ /* 0x000fc60000000011 */
[----:B------:R-:W-:Y:S01]  /*15e10*/  STS.U16 [R3+UR4+0x8680], R65 ;  /* 0x0086804103007988 */ /* 0x000fe20008000404 */
[----:B------:R-:W-:-:S03]  /*15e20*/  IMAD.SHL.U32 R4, R4, 0x2, RZ ;  /* 0x0000000204047824 */ /* 0x000fc600078e00ff */
[----:B------:R-:W-:Y:S04]  /*15e30*/  STS.U16 [R3+UR4+0xa80], R64 ;  /* 0x000a804003007988 */ /* 0x000fe80008000404 */
[----:B------:R-:W-:Y:S04]  /*15e40*/  STS.U16 [R3+UR4+0x8a80], R63 ;  /* 0x008a803f03007988 */ /* 0x000fe80008000404 */
[----:B------:R0:W3:Y:S04]  /*15e50*/  @!P0 LDG.E.U16 R18, desc[UR8][R14.64] ;  /* 0x000000080e128981 */ /* 0x0000e8000c1e1500 */
[----:B------:R-:W-:Y:S04]  /*15e60*/  STS.U16 [R3+UR4+0xe80], R62 ;  /* 0x000e803e03007988 */ /* 0x000fe80008000404 */
[----:B------:R-:W-:Y:S01]  /*15e70*/  STS.U16 [R3+UR4+0x8e80], R61 ;  /* 0x008e803d03007988 */ /* 0x000fe20008000404 */
[----:B0-----:R-:W-:-:S02]  /*15e80*/  @!P0 IMAD.MOV.U32 R14, RZ, RZ, R85 ;  /* 0x000000ffff0e8224 */ /* 0x001fc400078e0055 */
[----:B------:R-:W-:Y:S01]  /*15e90*/  @!P0 IMAD.MOV.U32 R15, RZ, RZ, R86 ;  /* 0x000000ffff0f8224 */ /* 0x000fe200078e0056 */
[----:B------:R-:W-:Y:S01]  /*15ea0*/  STS.U16 [R3+UR4+0x1280], R60 ;  /* 0x0012803c03007988 */ /* 0x000fe20008000404 */
[----:B------:R-:W-:-:S03]  /*15eb0*/  LOP3.LUT R4, R4, 0x60, RZ, 0x3c, !PT ;  /* 0x0000006004047812 */ /* 0x000fc600078e3cff */
[----:B------:R-:W-:Y:S01]  /*15ec0*/  STS.U16 [R3+UR4+0x9280], R59 ;  /* 0x0092803b03007988 */ /* 0x000fe20008000404 */
[----:B------:R-:W-:-:S03]  /*15ed0*/  PRMT R16, RZ, 0x7610, R16 ;  /* 0x00007610ff107816 */ /* 0x000fc60000000010 */
        /* <DEDUP_REMOVED lines=9> */
[----:B------:R0:W-:Y:S04]  /*15f70*/  STS.U16 [R3+UR4+0x9e80], R220 ;  /* 0x009e80dc03007988 */ /* 0x0001e80008000404 */
[----:B------:R-:W-:Y:S04]  /*15f80*/  STS.U16 [R4+UR4+0x300], R58 ;  /* 0x0003003a04007988 */ /* 0x000fe80008000404 */
[----:B------:R-:W-:Y:S04]  /*15f90*/  STS.U16 [R4+UR4+0x8300], R57 ;  /* 0x0083003904007988 */ /* 0x000fe80008000404 */
[----:B------:R4:W3:Y:S04]  /*15fa0*/  @!P0 LDG.E.U16 R16, desc[UR8][R14.64] ;  /* 0x000000080e108981 */ /* 0x0008e8000c1e1500 */
[----:B------:R-:W-:Y:S04]  /*15fb0*/  STS.U16 [R4+UR4+0x700], R56 ;  /* 0x0007003804007988 */ /* 0x000fe80008000404 */
[----:B------:R-:W-:Y:S01]  /*15fc0*/  STS.U16 [R4+UR4+0x8700], R55 ;  /* 0x0087003704007988 */ /* 0x000fe20008000404 */
[----:B----4-:R-:W-:-:S03]  /*15fd0*/  @!P0 IMAD.MOV.U32 R15, RZ, RZ, R82 ;  /* 0x000000ffff0f8224 */ /* 0x010fc600078e0052 */
[----:B------:R-:W-:Y:S01]  /*15fe0*/  STS.U16 [R4+UR4+0xb00], R54 ;  /* 0x000b003604007988 */ /* 0x000fe20008000404 */
[----:B------:R-:W-:-:S03]  /*15ff0*/  PRMT R7, RZ, 0x7610, R7 ;  /* 0x00007610ff077816 */ /* 0x000fc60000000007 */
[----:B------:R-:W-:Y:S01]  /*16000*/  STS.U16 [R4+UR4+0x8b00], R53 ;  /* 0x008b003504007988 */ /* 0x000fe20008000404 */
[----:B0-----:R-:W-:-:S03]  /*16010*/  LOP3.LUT R3, R150, 0xc0, RZ, 0xc0, !PT ;  /* 0x000000c096037812 */ /* 0x001fc600078ec0ff */
[----:B------:R-:W-:Y:S04]  /*16020*/  STS.U16 [R4+UR4+0xf00], R52 ;  /* 0x000f003404007988 */ /* 0x000fe80008000404 */
[----:B------:R0:W-:Y:S04]  /*16030*/  STS.U16 [R4+UR4+0x8f00], R51 ;  /* 0x008f003304007988 */ /* 0x0001e80008000404 */
[----:B------:R1:W-:Y:S04]  /*16040*/  STS.U16 [R4+UR4+0x1300], R50 ;  /* 0x0013003204007988 */ /* 0x0003e80008000404 */
[----:B------:R4:W-:Y:S04]  /*16050*/  STS.U16 [R4+UR4+0x9300], R49 ;  /* 0x0093003104007988 */ /* 0x0009e80008000404 */
[----:B------:R-:W-:Y:S01]  /*16060*/  STS.U16 [R4+UR4+0x1700], R245 ;  /* 0x001700f504007988 */ /* 0x000fe20008000404 */
[----:B------:R-:W-:-:S03]  /*16070*/  IMAD R3, R3, 0x40, R48 ;  /* 0x0000004003037824 */ /* 0x000fc600078e0230 */
[----:B------:R-:W-:Y:S04]  /*16080*/  STS.U16 [R4+UR4+0x9700], R243 ;  /* 0x009700f304007988 */ /* 0x000fe80008000404 */
[----:B------:R-:W-:Y:S04]  /*16090*/  STS.U16 [R4+UR4+0x1b00], R231 ;  /* 0x001b00e704007988 */ /* 0x000fe80008000404 */
[----:B------:R-:W-:Y:S01]  /*160a0*/  STS.U16 [R4+UR4+0x9b00], R230 ;  /* 0x009b00e604007988 */ /* 0x000fe20008000404 */
[----:B--2---:R-:W-:-:S03]  /*160b0*/  @!P0 IMAD.MOV.U32 R14, RZ, RZ, R81 ;  /* 0x000000ffff0e8224 */ /* 0x004fc600078e0051 */
[----:B0-----:R-:W2:Y:S04]  /*160c0*/  LDL R51, [R1+0x124c] ;  /* 0x00124c0001337983 */ /* 0x001ea80000100800 */
[----:B------:R3:W2:Y:S04]  /*160d0*/  @!P0 LDG.E.U16 R13, desc[UR8][R14.64] ;  /* 0x000000080e0d8981 */ /* 0x0006a8000c1e1500 */
[----:B------:R-:W-:Y:S04]  /*160e0*/  STS.U16 [R4+UR4+0x1f00], R219 ;  /* 0x001f00db04007988 */ /* 0x000fe80008000404 */
[----:B-1----:R-:W2:Y:S01]  /*160f0*/  LDL R50, [R1+0x123c] ;  /* 0x00123c0001327983 */ /* 0x002ea20000100800 */
[----:B---3--:R-:W-:-:S02]  /*16100*/  @!P0 IMAD.MOV.U32 R14, RZ, RZ, R79 ;  /* 0x000000ffff0e8224 */ /* 0x008fc400078e004f */
[----:B------:R-:W-:Y:S01]  /*16110*/  @!P0 IMAD.MOV.U32 R15, RZ, RZ, R80 ;  /* 0x000000ffff0f8224 */ /* 0x000fe200078e0050 */
[----:B------:R0:W-:Y:S04]  /*16120*/  STS.U16 [R4+UR4+0x9f00], R218 ;  /* 0x009f00da04007988 */ /* 0x0001e80008000404 */
[----:B------:R-:W3:Y:S01]  /*16130*/  @!P0 LDG.E.U16 R7, desc[UR8][R14.64] ;  /* 0x000000080e078981 */ /* 0x000ee2000c1e1500 */
[----:B------:R-:W-:-:S03]  /*16140*/  IMAD.SHL.U32 R3, R3, 0x2, RZ ;  /* 0x0000000203037824 */ /* 0x000fc600078e00ff */
[----:B----4-:R-:W4:Y:S04]  /*16150*/  LDL R49, [R1+0x1240] ;  /* 0x0012400001317983 */ /* 0x010f280000100800 */
[----:B0-----:R-:W2:Y:S04]  /*16160*/  LDL R4, [R1+0x1250] ;  /* 0x0012500001047983 */ /* 0x001ea80000100800 */
[----:B------:R-:W3:Y:S04]  /*16170*/  LDL R15, [R1+0x125c] ;  /* 0x00125c00010f7983 */ /* 0x000ee80000100800 */
[----:B------:R-:W3:Y:S01]  /*16180*/  LDL R14, [R1+0x1260] ;  /* 0x00126000010e7983 */ /* 0x000ee20000100800 */
[----:B------:R-:W-:-:S03]  /*16190*/  LOP3.LUT R3, R3, 0x70, RZ, 0x3c, !PT ;  /* 0x0000007003037812 */ /* 0x000fc600078e3cff */
[----:B------:R-:W4:Y:S04]  /*161a0*/  LDL R48, [R1+0x122c] ;  /* 0x00122c0001307983 */ /* 0x000f280000100800 */
[----:B------:R0:W-:Y:S04]  /*161b0*/  STS.U16 [R3+UR4+0x380], R42 ;  /* 0x0003802a03007988 */ /* 0x0001e80008000404 */
[----:B------:R1:W-:Y:S04]  /*161c0*/  STS.U16 [R3+UR4+0x8380], R41 ;  /* 0x0083802903007988 */ /* 0x0003e80008000404 */
[----:B0-----:R-:W4:Y:S04]  /*161d0*/  LDL R42, [R1+0x1230] ;  /* 0x00123000012a7983 */ /* 0x001f280000100800 */
[----:B------:R0:W-:Y:S04]  /*161e0*/  STS.U16 [R3+UR4+0x780], R38 ;  /* 0x0007802603007988 */ /* 0x0001e80008000404 */
[----:B------:R0:W-:Y:S04]  /*161f0*/  STS.U16 [R3+UR4+0x8780], R37 ;  /* 0x0087802503007988 */ /* 0x0001e80008000404 */
[----:B-1----:R-:W4:Y:S04]  /*16200*/  LDL R41, [R1+0x120c] ;  /* 0x00120c0001297983 */ /* 0x002f280000100800 */
[----:B0-----:R-:W4:Y:S04]  /*16210*/  LDL R38, [R1+0x121c] ;  /* 0x00121c0001267983 */ /* 0x001f280000100800 */
[----:B------:R0:W-:Y:S04]  /*16220*/  STS.U16 [R3+UR4+0xb80], R34 ;  /* 0x000b802203007988 */ /* 0x0001e80008000404 */
[----:B------:R-:W4:Y:S04]  /*16230*/  LDL R37, [R1+0x1210] ;  /* 0x0012100001257983 */ /* 0x000f280000100800 */
[----:B0-----:R-:W4:Y:S04]  /*16240*/  LDL R34, [R1+0x1220] ;  /* 0x0012200001227983 */ /* 0x001f280000100800 */
[----:B------:R0:W-:Y:S04]  /*16250*/  STS.U16 [R3+UR4+0x8b80], R31 ;  /* 0x008b801f03007988 */ /* 0x0001e80008000404 */
[----:B------:R1:W-:Y:S04]  /*16260*/  STS.U16 [R3+UR4+0xf80], R30 ;  /* 0x000f801e03007988 */ /* 0x0003e80008000404 */
[----:B------:R-:W-:Y:S04]  /*16270*/  STS.U16 [R3+UR4+0x8f80], R27 ;  /* 0x008f801b03007988 */ /* 0x000fe80008000404 */
[----:B0-----:R-:W4:Y:S04]  /*16280*/  LDL R31, [R1+0x11fc] ;  /* 0x0011fc00011f7983 */ /* 0x001f280000100800 */
[----:B-1----:R-:W4:Y:S04]  /*16290*/  LDL R30, [R1+0x1200] ;  /* 0x00120000011e7983 */ /* 0x002f280000100800 */
[----:B------:R-:W-:Y:S04]  /*162a0*/  STS.U16 [R3+UR4+0x1380], R26 ;  /* 0x0013801a03007988 */ /* 0x000fe80008000404 */
[----:B------:R-:W-:Y:S04]  /*162b0*/  STS.U16 [R3+UR4+0x9380], R5 ;  /* 0x0093800503007988 */ /* 0x000fe80008000404 */
[----:B------:R-:W-:Y:S04]  /*162c0*/  STS.U16 [R3+UR4+0x1780], R241 ;  /* 0x001780f103007988 */ /* 0x000fe80008000404 */
[----:B------:R-:W-:Y:S04]  /*162d0*/  STS.U16 [R3+UR4+0x9780], R240 ;  /* 0x009780f003007988 */ /* 0x000fe80008000404 */
[----:B------:R-:W-:Y:S04]  /*162e0*/  STS.U16 [R3+UR4+0x1b80], R229 ;  /* 0x001b80e503007988 */ /* 0x000fe80008000404 */
[----:B------:R-:W-:Y:S04]  /*162f0*/  STS.U16 [R3+UR4+0x9b80], R228 ;  /* 0x009b80e403007988 */ /* 0x000fe80008000404 */
[----:B------:R-:W-:Y:S04]  /*16300*/  STS.U16 [R3+UR4+0x1f80], R217 ;  /* 0x001f80d903007988 */ /* 0x000fe80008000404 */
[----:B------:R0:W-:Y:S04]  /*16310*/  STS.U16 [R3+UR4+0x9f80], R216 ;  /* 0x009f80d803007988 */ /* 0x0001e80008000404 */
[----:B------:R-:W4:Y:S04]  /*16320*/  LDL.LU R6, [R1+0xf0c] ;  /* 0x000f0c0001067983 */ /* 0x000f280000300800 */
[----:B0-----:R-:W4:Y:S04]  /*16330*/  LDL.LU R3, [R1+0xefc] ;  /* 0x000efc0001037983 */ /* 0x001f280000300800 */
[----:B------:R-:W4:Y:S04]  /*16340*/  LDL.LU R5, [R1+0xeec] ;  /* 0x000eec0001057983 */ /* 0x000f280000300800 */
[----:B------:R-:W-:Y:S04]  /*16350*/  STL [R1+0x1708], R2 ;  /* 0x0017080201007387 */ /* 0x000fe80000100800 */
[----:B------:R-:W4:Y:S04]  /*16360*/  LDL R27, [R1+0x11ec] ;  /* 0x0011ec00011b7983 */ /* 0x000f280000100800 */
[----:B------:R0:W-:Y:S04]  /*16370*/  STS.U16 [R2+UR4+0x13800], R198 ;  /* 0x013800c602007988 */ /* 0x0001e80008000404 */
[----:B------:R-:W4:Y:S01]  /*16380*/  LDL R26, [R1+0x11f0] ;  /* 0x0011f000011a7983 */ /* 0x000f220000100800 */
[----:B------:R-:W-:-:S03]  /*16390*/  LOP3.LUT R214, R2, 0x40, RZ, 0x3c, !PT ;  /* 0x0000004002d67812 */ /* 0x000fc600078e3cff */
[----:B------:R1:W-:Y:S01]  /*163a0*/  STS.U16 [R2+UR4+0x13c00], R197 ;  /* 0x013c00c502007988 */ /* 0x0003e20008000404 */
[----:B0-----:R-:W-:-:S03]  /*163b0*/  PRMT R198, RZ, 0x7610, R198 ;  /* 0x00007610ffc67816 */ /* 0x001fc600000000c6 */
[----:B------:R-:W-:Y:S04]  /*163c0*/  STS.U16 [R2+UR4+0x10000], R213 ;  /* 0x010000d502007988 */ /* 0x000fe80008000404 */
[----:B------:R-:W-:Y:S01]  /*163d0*/  STS.U16 [R2+UR4+0x10400], R212 ;  /* 0x010400d402007988 */ /* 0x000fe20008000404 */
[----:B-1----:R-:W-:-:S03]  /*163e0*/  PRMT R197, RZ, 0x7610, R197 ;  /* 0x00007610ffc57816 */ /* 0x002fc600000000c5 */
        /* <DEDUP_REMOVED lines=39> */
[----:B---3--:R2:W3:Y:S04]  /*16660*/  @!P0 LDG.E.U16 R198, desc[UR8][R14.64] ;  /* 0x000000080ec68981 */ /* 0x0084e8000c1e1500 */
[----:B------:R-:W-:Y:S04]  /*16670*/  STS.U16 [R2+UR4+0x1ac00], R169 ;  /* 0x01ac00a902007988 */ /* 0x000fe80008000404 */
[----:B------:R-:W-:Y:S01]  /*16680*/  STS.U16 [R2+UR4+0x1b000], R168 ;  /* 0x01b000a802007988 */ /* 0x000fe20008000404 */
[----:B--2---:R-:W-:-:S03]  /*16690*/  @!P0 IMAD.MOV.U32 R14, RZ, RZ, R4 ;  /* 0x000000ffff0e8224 */ /* 0x004fc600078e0004 */
[----:B------:R-:W-:Y:S01]  /*166a0*/  STS.U16 [R2+UR4+0x1b400], R167 ;  /* 0x01b400a702007988 */ /* 0x000fe20008000404 */
[----:B------:R-:W-:-:S03]  /*166b0*/  @!P0 IMAD.MOV.U32 R15, RZ, RZ, R51 ;  /* 0x000000ffff0f8224 */ /* 0x000fc600078e0033 */
        /* <DEDUP_REMOVED lines=18> */
[----:B------:R-:W2:Y:S01]  /*167e0*/  LDL R4, [R1+0x11dc] ;  /* 0x0011dc0001047983 */ /* 0x000ea20000100800 */
[----:B0-----:R-:W-:-:S03]  /*167f0*/  PRMT R196, RZ, 0x7610, R196 ;  /* 0x00007610ffc47816 */ /* 0x001fc600000000c4 */
[----:B------:R4:W3:Y:S04]  /*16800*/  @!P0 LDG.E.U16 R197, desc[UR8][R14.64] ;  /* 0x000000080ec58981 */ /* 0x0008e8000c1e1500 */
[----:B-1----:R-:W3:Y:S01]  /*16810*/  LDL R2, [R1+0x11e0] ;  /* 0x0011e00001027983 */ /* 0x002ee20000100800 */
[----:B------:R-:W-:Y:S02]  /*16820*/  PRMT R195, RZ, 0x7610, R195 ;  /* 0x00007610ffc37816 */ /* 0x000fe400000000c3 */
[----:B------:R-:W-:Y:S01]  /*16830*/  PRMT R194, RZ, 0x7610, R194 ;  /* 0x00007610ffc27816 */ /* 0x000fe200000000c2 */
[----:B------:R-:W3:Y:S01]  /*16840*/  LDL R52, [R1+0x10bc] ;  /* 0x0010bc0001347983 */ /* 0x000ee20000100800 */
[----:B----4-:R-:W-:Y:S02]  /*16850*/  @!P0 IMAD.MOV.U32 R14, RZ, RZ, R49 ;  /* 0x000000ffff0e8224 */ /* 0x010fe400078e0031 */
[----:B------:R-:W-:Y:S01]  /*16860*/  @!P0 IMAD.MOV.U32 R15, RZ, RZ, R50 ;  /* 0x000000ffff0f8224 */ /* 0x000fe200078e0032 */
[----:B------:R-:W4:Y:S04]  /*16870*/  LDL R49, [R1+0x11d0] ;  /* 0x0011d00001317983 */ /* 0x000f280000100800 */
[----:B------:R-:W4:Y:S04]  /*16880*/  LDL R50, [R1+0x11cc] ;  /* 0x0011cc0001327983 */ /* 0x000f280000100800 */
[----:B------:R0:W4:Y:S01]  /*16890*/  @!P0 LDG.E.U16 R196, desc[UR8][R14.64] ;  /* 0x000000080ec48981 */ /* 0x000122000c1e1500 */
[----:B------:R-:W-:-:S02]  /*168a0*/  PRMT R193, RZ, 0x7610, R193 ;  /* 0x00007610ffc17816 */ /* 0x000fc400000000c1 */
[----:B------:R-:W-:Y:S01]  /*168b0*/  PRMT R192, RZ, 0x7610, R192 ;  /* 0x00007610ffc07816 */ /* 0x000fe200000000c0 */
[----:B------:R-:W4:Y:S04]  /*168c0*/  LDL R51, [R1+0x10c0] ;  /* 0x0010c00001337983 */ /* 0x000f280000100800 */
[----:B------:R-:W4:Y:S01]  /*168d0*/  LDL R54, [R1+0x100c] ;  /* 0x00100c0001367983 */ /* 0x000f220000100800 */
[----:B0-----:R-:W-:Y:S02]  /*168e0*/  @!P0 IMAD.MOV.U32 R14, RZ, RZ, R42 ;  /* 0x000000ffff0e8224 */ /* 0x001fe400078e002a */
[----:B------:R-:W-:Y:S01]  /*168f0*/  @!P0 IMAD.MOV.U32 R15, RZ, RZ, R48 ;  /* 0x000000ffff0f8224 */ /* 0x000fe200078e0030 */
[----:B------:R-:W4:Y:S04]  /*16900*/  LDL R42, [R1+0x11c0] ;  /* 0x0011c000012a7983 */ /* 0x000f280000100800 */
[----:B------:R-:W4:Y:S04]  /*16910*/  LDL R48, [R1+0x11bc] ;  /* 0x0011bc0001307983 */ /* 0x000f280000100800 */
[----:B------:R0:W4:Y:S04]  /*16920*/  @!P0 LDG.E.U16 R195, desc[UR8][R14.64] ;  /* 0x000000080ec38981 */ /* 0x000128000c1e1500 */
[----:B------:R-:W4:Y:S01]  /*16930*/  LDL R53, [R1+0x1010] ;  /* 0x0010100001357983 */ /* 0x000f220000100800 */
[----:B0-----:R-:W-:-:S03]  /*16940*/  @!P0 IMAD.MOV.U32 R15, RZ, RZ, R38 ;  /* 0x000000ffff0f8224 */ /* 0x001fc600078e0026 */
[----:B------:R-:W4:Y:S01]  /*16950*/  LDL R38, [R1+0x11ac] ;  /* 0x0011ac0001267983 */ /* 0x000f220000100800 */
[----:B------:R-:W-:-:S03]  /*16960*/  @!P0 IMAD.MOV.U32 R14, RZ, RZ, R34 ;  /* 0x000000ffff0e8224 */ /* 0x000fc600078e0022 */
[----:B------:R-:W4:Y:S04]  /*16970*/  LDL R34, [R1+0x11b0] ;  /* 0x0011b00001227983 */ /* 0x000f280000100800 */
[----:B------:R0:W4:Y:S02]  /*16980*/  @!P0 LDG.E.U16 R194, desc[UR8][R14.64] ;  /* 0x000000080ec28981 */ /* 0x000124000c1e1500 */
[----:B0-----:R-:W-:Y:S02]  /*16990*/  @!P0 IMAD.MOV.U32 R14, RZ, RZ, R37 ;  /* 0x000000ffff0e8224 */ /* 0x001fe400078e0025 */
[----:B------:R-:W-:Y:S01]  /*169a0*/  @!P0 IMAD.MOV.U32 R15, RZ, RZ, R41 ;  /* 0x000000ffff0f8224 */ /* 0x000fe200078e0029 */
[----:B------:R-:W4:Y:S04]  /*169b0*/  LDL R37, [R1+0x11a0] ;  /* 0x0011a00001257983 */ /* 0x000f280000100800 */
[----:B------:R-:W4:Y:S04]  /*169c0*/  LDL R41, [R1+0x119c] ;  /* 0x00119c0001297983 */ /* 0x000f280000100800 */
[----:B------:R0:W4:Y:S02]  /*169d0*/  @!P0 LDG.E.U16 R193, desc[UR8][R14.64] ;  /* 0x000000080ec18981 */ /* 0x000124000c1e1500 */
[----:B0-----:R-:W-:-:S02]  /*169e0*/  @!P0 IMAD.MOV.U32 R14, RZ, RZ, R30 ;  /* 0x000000ffff0e8224 */ /* 0x001fc400078e001e */
[----:B------:R-:W-:Y:S01]  /*169f0*/  @!P0 IMAD.MOV.U32 R15, RZ, RZ, R31 ;  /* 0x000000ffff0f8224 */ /* 0x000fe200078e001f */
[----:B------:R-:W4:Y:S04]  /*16a00*/  LDL R30, [R1+0x1190] ;  /* 0x00119000011e7983 */ /* 0x000f280000100800 */
[----:B------:R-:W4:Y:S04]  /*16a10*/  LDL R31, [R1+0x118c] ;  /* 0x00118c00011f7983 */ /* 0x000f280000100800 */
[----:B------:R0:W4:Y:S01]  /*16a20*/  @!P0 LDG.E.U16 R192, desc[UR8][R14.64] ;  /* 0x000000080ec08981 */ /* 0x000122000c1e1500 */
[----:B------:R-:W-:Y:S01]  /*16a30*/  PRMT R191, RZ, 0x7610, R191 ;  /* 0x00007610ffbf7816 */ /* 0x000fe200000000bf */
[----:B0-----:R-:W-:-:S02]  /*16a40*/  @!P0 IMAD.MOV.U32 R15, RZ, RZ, R27 ;  /* 0x000000ffff0f8224 */ /* 0x001fc400078e001b */
[----:B------:R-:W4:Y:S01]  /*16a50*/  LDL R27, [R1+0x117c] ;  /* 0x00117c00011b7983 */ /* 0x000f220000100800 */
[----:B------:R-:W-:-:S03]  /*16a60*/  @!P0 IMAD.MOV.U32 R14, RZ, RZ, R26 ;  /* 0x000000ffff0e8224 */ /* 0x000fc600078e001a */
[----:B------:R-:W4:Y:S01]  /*16a70*/  LDL R26, [R1+0x1180] ;  /* 0x00118000011a7983 */ /* 0x000f220000100800 */
[----:B------:R-:W-:-:S03]  /*16a80*/  PRMT R190, RZ, 0x7610, R190 ;  /* 0x00007610ffbe7816 */ /* 0x000fc600000000be */
[----:B------:R2:W4:Y:S01]  /*16a90*/  @!P0 LDG.E.U16 R191, desc[UR8][R14.64] ;  /* 0x000000080ebf8981 */ /* 0x000522000c1e1500 */
[----:B------:R-:W-:Y:S02]  /*16aa0*/  PRMT R189, RZ, 0x7610, R189 ;  /* 0x00007610ffbd7816 */ /* 0x000fe400000000bd */
[----:B------:R-:W-:Y:S01]  /*16ab0*/  PRMT R188, RZ, 0x7610, R188 ;  /* 0x00007610ffbc7816 */ /* 0x000fe200000000bc */
[----:B--2---:R-:W-:Y:S02]  /*16ac0*/  @!P0 IMAD.MOV.U32 R15, RZ, RZ, R4 ;  /* 0x000000ffff0f8224 */ /* 0x004fe400078e0004 */
[----:B------:R-:W2:Y:S01]  /*16ad0*/  LDL R4, [R1+0x116c] ;  /* 0x00116c0001047983 */ /* 0x000ea20000100800 */
[----:B---3--:R-:W-:-:S03]  /*16ae0*/  @!P0 IMAD.MOV.U32 R14, RZ, RZ, R2 ;  /* 0x000000ffff0e8224 */ /* 0x008fc600078e0002 */
[----:B------:R-:W3:Y:S04]  /*16af0*/  LDL R2, [R1+0x1170] ;  /* 0x0011700001027983 */ /* 0x000ee80000100800 */
[----:B------:R4:W3:Y:S02]  /*16b00*/  @!P0 LDG.E.U16 R190, desc[UR8][R14.64] ;  /* 0x000000080ebe8981 */ /* 0x0008e4000c1e1500 */
[----:B----4-:R-:W-:Y:S02]  /*16b10*/  @!P0 IMAD.MOV.U32 R14, RZ, RZ, R49 ;  /* 0x000000ffff0e8224 */ /* 0x010fe400078e0031 */
        /* <DEDUP_REMOVED lines=8> */
[----:B------:R0:W4:Y:S02]  /*16ba0*/  @!P0 LDG.E.U16 R188, desc[UR8][R14.64] ;  /* 0x000000080ebc8981 */ /* 0x000124000c1e1500 */
[----:B0-----:R-:W-:-:S02]  /*16bb0*/  @!P0 IMAD.MOV.U32 R15, RZ, RZ, R38 ;  /* 0x000000ffff0f8224 */ /* 0x001fc400078e0026 */
[----:B------:R-:W4:Y:S01]  /*16bc0*/  LDL R38, [R1+0x113c] ;  /* 0x00113c0001267983 */ /* 0x000f220000100800 */
[----:B------:R-:W-:-:S03]  /*16bd0*/  @!P0 IMAD.MOV.U32 R14, RZ, RZ, R34 ;  /* 0x000000ffff0e8224 */ /* 0x000fc600078e0022 */
[----:B------:R-:W4:Y:S01]  /*16be0*/  LDL R34, [R1+0x1140] ;  /* 0x0011400001227983 */ /* 0x000f220000100800 */
[----:B------:R-:W-:-:S06]  /*16bf0*/  PRMT R187, RZ, 0x7610, R187 ;  /* 0x00007610ffbb7816 */ /* 0x000fcc00000000bb */
[----:B------:R0:W4:Y:S01]  /*16c00*/  @!P0 LDG.E.U16 R187, desc[UR8][R14.64] ;  /* 0x000000080ebb8981 */ /* 0x000122000c1e1500 */
[----:B------:R-:W-:Y:S01]  /*16c10*/  PRMT R186, RZ, 0x7610, R186 ;  /* 0x00007610ffba7816 */ /* 0x000fe200000000ba */
[----:B0-----:R-:W-:Y:S02]  /*16c20*/  @!P0 IMAD.MOV.U32 R14, RZ, RZ, R37 ;  /* 0x000000ffff0e8224 */ /* 0x001fe400078e0025 */
[----:B------:R-:W-:Y:S01]  /*16c30*/  @!P0 IMAD.MOV.U32 R15, RZ, RZ, R41 ;  /* 0x000000ffff0f8224 */ /* 0x000fe200078e0029 */
[----:B------:R-:W4:Y:S04]  /*16c40*/  LDL R37, [R1+0x1130] ;  /* 0x0011300001257983 */ /* 0x000f280000100800 */
[----:B------:R-:W4:Y:S04]  /*16c50*/  LDL R41, [R1+0x112c] ;  /* 0x00112c0001297983 */ /* 0x000f280000100800 */
[----:B------:R0:W4:Y:S01]  /*16c60*/  @!P0 LDG.E.U16 R186, desc[UR8][R14.64] ;  /* 0x000000080eba8981 */ /* 0x000122000c1e1500 */
[----:B------:R-:W-:Y:S01]  /*16c70*/  PRMT R185, RZ, 0x7610, R185 ;  /* 0x00007610ffb97816 */ /* 0x000fe200000000b9 */
        /* <DEDUP_REMOVED lines=19> */
[----:B----4-:R-:W-:Y:S01]  /*16db0*/  @!P0 IMAD.MOV.U32 R14, RZ, RZ, R49 ;  /* 0x000000ffff0e8224 */ /* 0x010fe200078e0031 */
[----:B------:R-:W-:Y:S01]  /*16dc0*/  PRMT R180, RZ, 0x7610, R180 ;  /* 0x00007610ffb47816 */ /* 0x000fe200000000b4 */
[----:B------:R-:W4:Y:S01]  /*16dd0*/  LDL R49, [R1+0x10a0] ;  /* 0x0010a00001317983 */ /* 0x000f220000100800 */
[----:B------:R-:W-:Y:S01]  /*16de0*/  @!P0 IMAD.MOV.U32 R15, RZ, RZ, R50 ;  /* 0x000000ffff0f8224 */ /* 0x000fe200078e0032 */
[----:B------:R-:W-:-:S02]  /*16df0*/  PRMT R179, RZ, 0x7610, R179 ;  /* 0x00007610ffb37816 */ /* 0x000fc400000000b3 */
[----:B------:R-:W4:Y:S04]  /*16e00*/  LDL R50, [R1+0x109c] ;  /* 0x00109c0001327983 */ /* 0x000f280000100800 */
[----:B------:R0:W4:Y:S02]  /*16e10*/  @!P0 LDG.E.U16 R182, desc[UR8][R14.64] ;  /* 0x000000080eb68981 */ /* 0x000124000c1e1500 */
[----:B0-----:R-:W-:Y:S02]  /*16e20*/  @!P0 IMAD.MOV.U32 R14, RZ, RZ, R42 ;  /* 0x000000ffff0e8224 */ /* 0x001fe400078e002a */
[----:B------:R-:W4:Y:S01]  /*16e30*/  LDL R42, [R1+0x10f0] ;  /* 0x0010f000012a7983 */ /* 0x000f220000100800 */
[----:B------:R-:W-:-:S03]  /*16e40*/  @!P0 IMAD.MOV.U32 R15, RZ, RZ, R48 ;  /* 0x000000ffff0f8224 */ /* 0x000fc600078e0030 */
        /* <DEDUP_REMOVED lines=11> */
[----:B------:R0:W4:Y:S01]  /*16f00*/  @!P0 LDG.E.U16 R179, desc[UR8][R14.64] ;  /* 0x000000080eb38981 */ /* 0x000122000c1e1500 */
[----:B------:R-:W-:Y:S01]  /*16f10*/  PRMT R178, RZ, 0x7610, R178 ;  /* 0x00007610ffb27816 */ /* 0x000fe200000000b2 */
        /* <DEDUP_REMOVED lines=19> */
[----:B------:R-:W4:Y:S01]  /*17050*/  LDL R42, [R1+0x1070] ;  /* 0x00107000012a7983 */ /* 0x000f220000100800 */
[----:B------:R-:W-:-:S03]  /*17060*/  @!P0 IMAD.MOV.U32 R15, RZ, RZ, R48 ;  /* 0x000000ffff0f8224 */ /* 0x000fc600078e0030 */
[----:B------:R-:W4:Y:S04]  /*17070*/  LDL R48, [R1+0x106c] ;  /* 0x00106c0001307983 */ /* 0x000f280000100800 */
[----:B------:R0:W4:Y:S02]  /*17080*/  @!P0 LDG.E.U16 R175, desc[UR8][R14.64] ;  /* 0x000000080eaf8981 */ /* 0x000124000c1e1500 */
[----:B0-----:R-:W-:Y:S02]  /*17090*/  @!P0 IMAD.MOV.U32 R15, RZ, RZ, R38 ;  /* 0x000000ffff0f8224 */ /* 0x001fe400078e0026 */
[----:B------:R-:W4:Y:S01]  /*170a0*/  LDL R38, [R1+0x105c] ;  /* 0x00105c0001267983 */ /* 0x000f220000100800 */
[----:B------:R-:W-:-:S03]  /*170b0*/  @!P0 IMAD.MOV.U32 R14, RZ, RZ, R34 ;  /* 0x000000ffff0e8224 */ /* 0x000fc600078e0022 */
[----:B------:R-:W4:Y:S01]  /*170c0*/  LDL R34, [R1+0x1060] ;  /* 0x0010600001227983 */ /* 0x000f220000100800 */
[----:B------:R-:W-:Y:S02]  /*170d0*/  PRMT R174, RZ, 0x7610, R174 ;  /* 0x00007610ffae7816 */ /* 0x000fe400000000ae */
[----:B------:R-:W-:-:S04]  /*170e0*/  PRMT R173, RZ, 0x7610, R173 ;  /* 0x00007610ffad7816 */ /* 0x000fc800000000ad */
[----:B------:R0:W4:Y:S01]  /*170f0*/  @!P0 LDG.E.U16 R174, desc[UR8][R14.64] ;  /* 0x000000080eae8981 */ /* 0x000122000c1e1500 */
[----:B------:R-:W-:Y:S01]  /*17100*/  PRMT R172, RZ, 0x7610, R172 ;  /* 0x00007610ffac7816 */ /* 0x000fe200000000ac */
[----:B0-----:R-:W-:Y:S02]  /*17110*/  @!P0 IMAD.MOV.U32 R14, RZ, RZ, R37 ;  /* 0x000000ffff0e8224 */ /* 0x001fe400078e0025 */
[----:B------:R-:W4:Y:S01]  /*17120*/  LDL R37, [R1+0x1050] ;  /* 0x0010500001257983 */ /* 0x000f220000100800 */
[----:B------:R-:W-:Y:S01]  /*17130*/  @!P0 IMAD.MOV.U32 R15, RZ, RZ, R41 ;  /* 0x000000ffff0f8224 */ /* 0x000fe200078e0029 */
[----:B------:R-:W-:Y:S02]  /*17140*/  PRMT R171, RZ, 0x7610, R171 ;  /* 0x00007610ffab7816 */ /* 0x000fe400000000ab */
[----:B------:R-:W4:Y:S04]  /*17150*/  LDL R41, [R1+0x104c] ;  /* 0x00104c0001297983 */ /* 0x000f280000100800 */
[----:B------:R0:W4:Y:S02]  /*17160*/  @!P0 LDG.E.U16 R173, desc[UR8][R14.64] ;  /* 0x000000080ead8981 */ /* 0x000124000c1e1500 */
[----:B0-----:R-:W-:-:S02]  /*17170*/  @!P0 IMAD.MOV.U32 R14, RZ, RZ, R51 ;  /* 0x000000ffff0e8224 */ /* 0x001fc400078e0033 */
[----:B------:R-:W-:Y:S01]  /*17180*/  @!P0 IMAD.MOV.U32 R15, RZ, RZ, R52 ;  /* 0x000000ffff0f8224 */ /* 0x000fe200078e0034 */
[----:B------:R-:W-:Y:S01]  /*17190*/  PRMT R170, RZ, 0x7610, R170 ;  /* 0x00007610ffaa7816 */ /* 0x000fe200000000aa */
[----:B------:R-:W4:Y:S04]  /*171a0*/  LDL R52, [R1+0xfec] ;  /* 0x000fec0001347983 */ /* 0x000f280000100800 */
[----:B------:R0:W4:Y:S01]  /*171b0*/  @!P0 LDG.E.U16 R172, desc[UR8][R14.64] ;  /* 0x000000080eac8981 */ /* 0x000122000c1e1500 */
[----:B------:R-:W-:Y:S02]  /*171c0*/  PRMT R169, RZ, 0x7610, R169 ;  /* 0x00007610ffa97816 */ /* 0x000fe400000000a9 */
[----:B------:R-:W-:Y:S01]  /*171d0*/  PRMT R168, RZ, 0x7610, R168 ;  /* 0x00007610ffa87816 */ /* 0x000fe200000000a8 */
[----:B------:R-:W4:Y:S01]  /*171e0*/  LDL R51, [R1+0xff0] ;  /* 0x000ff00001337983 */ /* 0x000f220000100800 */
[----:B0-----:R-:W-:-:S02]  /*171f0*/  @!P0 IMAD.MOV.U32 R14, RZ, RZ, R30 ;  /* 0x000000ffff0e8224 */ /* 0x001fc400078e001e */
[----:B------:R-:W-:Y:S01]  /*17200*/  @!P0 IMAD.MOV.U32 R15, RZ, RZ, R31 ;  /* 0x000000ffff0f8224 */ /* 0x000fe200078e001f */
[----:B------:R-:W4:Y:S04]  /*17210*/  LDL R30, [R1+0x1040] ;  /* 0x00104000011e7983 */ /* 0x000f280000100800 */
[----:B------:R0:W4:Y:S04]  /*17220*/  @!P0 LDG.E.U16 R171, desc[UR8][R14.64] ;  /* 0x000000080eab8981 */ /* 0x000128000c1e1500 */
[----:B------:R-:W4:Y:S01]  /*17230*/  LDL R31, [R1+0x103c] ;  /* 0x00103c00011f7983 */ /* 0x000f220000100800 */
        /* <DEDUP_REMOVED lines=8> */
[----:B0-----:R-:W-:-:S03]  /*172c0*/  @!P0 IMAD.MOV.U32 R15, RZ, RZ, R27 ;  /* 0x000000ffff0f8224 */ /* 0x001fc600078e001b */
[----:B------:R-:W4:Y:S01]  /*172d0*/  LDL R27, [R1+0x102c] ;  /* 0x00102c00011b7983 */ /* 0x000f220000100800 */
[----:B------:R-:W-:-:S03]  /*172e0*/  @!P0 IMAD.MOV.U32 R14, RZ, RZ, R26 ;  /* 0x000000ffff0e8224 */ /* 0x000fc600078e001a */
[----:B------:R-:W4:Y:S04]  /*172f0*/  LDL R26, [R1+0x1030] ;  /* 0x00103000011a7983 */ /* 0x000f280000100800 */
[----:B------:R2:W4:Y:S02]  /*17300*/  @!P0 LDG.E.U16 R169, desc[UR8][R14.64] ;  /* 0x000000080ea98981 */ /* 0x000524000c1e1500 */
        /* <DEDUP_REMOVED lines=21> */
[----:B------:R-:W-:Y:S02]  /*17460*/  PRMT R163, RZ, 0x7610, R163 ;  /* 0x00007610ffa37816 */ /* 0x000fe400000000a3 */
[----:B------:R-:W-:Y:S01]  /*17470*/  PRMT R162, RZ, 0x7610, R162 ;  /* 0x00007610ffa27816 */ /* 0x000fe200000000a2 */
        /* <DEDUP_REMOVED lines=11> */
[----:B--2---:R-:W-:Y:S02]  /*17530*/  @!P0 IMAD.MOV.U32 R15, RZ, RZ, R4 ;  /* 0x000000ffff0f8224 */ /* 0x004fe400078e0004 */
[----:B------:R-:W2:Y:S01]  /*17540*/  LDL R4, [R1+0xf8c] ;  /* 0x000f8c0001047983 */ /* 0x000ea20000100800 */
[----:B---3--:R-:W-:-:S03]  /*17550*/  @!P0 IMAD.MOV.U32 R14, RZ, RZ, R2 ;  /* 0x000000ffff0e8224 */ /* 0x008fc600078e0002 */
[----:B------:R-:W3:Y:S04]  /*17560*/  LDL R2, [R1+0xf90] ;  /* 0x000f900001027983 */ /* 0x000ee80000100800 */
[----:B------:R0:W3:Y:S02]  /*17570*/  @!P0 LDG.E.U16 R162, desc[UR8][R14.64] ;  /* 0x000000080ea28981 */ /* 0x0000e4000c1e1500 */
[----:B0-----:R-:W-:Y:S02]  /*17580*/  @!P0 IMAD.MOV.U32 R14, RZ, RZ, R53 ;  /* 0x000000ffff0e8224 */ /* 0x001fe400078e0035 */
[----:B------:R-:W-:-:S05]  /*17590*/  @!P0 IMAD.MOV.U32 R15, RZ, RZ, R54 ;  /* 0x000000ffff0f8224 */ /* 0x000fca00078e0036 */
[----:B------:R4:W3:Y:S02]  /*175a0*/  @!P0 LDG.E.U16 R161, desc[UR8][R14.64] ;  /* 0x000000080ea18981 */ /* 0x0008e4000c1e1500 */
[----:B----4-:R-:W-:Y:S02]  /*175b0*/  @!P0 IMAD.MOV.U32 R15, RZ, RZ, R38 ;  /* 0x000000ffff0f8224 */ /* 0x010fe400078e0026 */
        /* <DEDUP_REMOVED lines=8> */
[----:B------:R-:W-:-:S05]  /*17640*/  @!P0 IMAD.MOV.U32 R15, RZ, RZ, R52 ;  /* 0x000000ffff0f8224 */ /* 0x000fca00078e0034 */
[----:B------:R0:W4:Y:S01]  /*17650*/  @!P0 LDG.E.U16 R159, desc[UR8][R14.64] ;  /* 0x000000080e9f8981 */ /* 0x000122000c1e1500 */
[----:B------:R-:W-:Y:S01]  /*17660*/  PRMT R157, RZ, 0x7610, R157 ;  /* 0x00007610ff9d7816 */ /* 0x000fe2000000009d */
[----:B0-----:R-:W-:Y:S02]  /*17670*/  @!P0 IMAD.MOV.U32 R14, RZ, RZ, R37 ;  /* 0x000000ffff0e8224 */ /* 0x001fe400078e0025 */
[----:B------:R-:W-:Y:S01]  /*17680*/  @!P0 IMAD.MOV.U32 R15, RZ, RZ, R50 ;  /* 0x000000ffff0f8224 */ /* 0x000fe200078e0032 */
[----:B------:R-:W-:Y:S01]  /*17690*/  PRMT R156, RZ, 0x7610, R156 ;  /* 0x00007610ff9c7816 */ /* 0x000fe2000000009c */
[----:B------:R-:W4:Y:S04]  /*176a0*/  LDL R37, [R1+0xf70] ;  /* 0x000f700001257983 */ /* 0x000f280000100800 */
[----:B------:R0:W4:Y:S02]  /*176b0*/  @!P0 LDG.E.U16 R158, desc[UR8][R14.64] ;  /* 0x000000080e9e8981 */ /* 0x000124000c1e1500 */
[----:B0-----:R-:W-:-:S02]  /*176c0*/  @!P0 IMAD.MOV.U32 R14, RZ, RZ, R48 ;  /* 0x000000ffff0e8224 */ /* 0x001fc400078e0030 */
[----:B------:R-:W-:-:S05]  /*176d0*/  @!P0 IMAD.MOV.U32 R15, RZ, RZ, R49 ;  /* 0x000000ffff0f8224 */ /* 0x000fca00078e0031 */
[----:B------:R0:W4:Y:S01]  /*176e0*/  @!P0 LDG.E.U16 R157, desc[UR8][R14.64] ;  /* 0x000000080e9d8981 */ /* 0x000122000c1e1500 */
[----:B------:R-:W-:Y:S01]  /*176f0*/  PRMT R155, RZ, 0x7610, R155 ;  /* 0x00007610ff9b7816 */ /* 0x000fe2000000009b */
[----:B0-----:R-:W-:Y:S02]  /*17700*/  @!P0 IMAD.MOV.U32 R14, RZ, RZ, R31 ;  /* 0x000000ffff0e8224 */ /* 0x001fe400078e001f */
[----:B------:R-:W-:Y:S01]  /*17710*/  @!P0 IMAD.MOV.U32 R15, RZ, RZ, R42 ;  /* 0x000000ffff0f8224 */ /* 0x000fe200078e002a */
[----:B------:R-:W-:Y:S01]  /*17720*/  PRMT R154, RZ, 0x7610, R154 ;  /* 0x00007610ff9a7816 */ /* 0x000fe2000000009a */
[----:B------:R-:W4:Y:S04]  /*17730*/  LDL.LU R31, [R1+0xf6c] ;  /* 0x000f6c00011f7983 */ /* 0x000f280000300800 */
[----:B------:R0:W4:Y:S02]  /*17740*/  @!P0 LDG.E.U16 R156, desc[UR8][R14.64] ;  /* 0x000000080e9c8981 */ /* 0x000124000c1e1500 */
[----:B0-----:R-:W-:-:S02]  /*17750*/  @!P0 IMAD.MOV.U32 R15, RZ, RZ, R41 ;  /* 0x000000ffff0f8224 */ /* 0x001fc400078e0029 */
[----:B------:R-:W-:Y:S02]  /*17760*/  @!P0 IMAD.MOV.U32 R14, RZ, RZ, R27 ;  /* 0x000000ffff0e8224 */ /* 0x000fe400078e001b */
[----:B------:R-:W4:Y:S04]  /*17770*/  LDL.LU R27, [R1+0xf5c] ;  /* 0x000f5c00011b7983 */ /* 0x000f280000300800 */
[----:B------:R0:W4:Y:S04]  /*17780*/  @!P0 LDG.E.U16 R155, desc[UR8][R14.64] ;  /* 0x000000080e9b8981 */ /* 0x000128000c1e1500 */
[----:B------:R-:W4:Y:S01]  /*17790*/  LDL.LU R48, [R1+0xf4c] ;  /* 0x000f4c0001307983 */ /* 0x000f220000300800 */
[----:B0-----:R-:W-:-:S02]  /*177a0*/  @!P0 IMAD.MOV.U32 R14, RZ, RZ, R26 ;  /* 0x000000ffff0e8224 */ /* 0x001fc400078e001a */
[----:B------:R-:W-:-:S05]  /*177b0*/  @!P0 IMAD.MOV.U32 R15, RZ, RZ, R30 ;  /* 0x000000ffff0f8224 */ /* 0x000fca00078e001e */
[----:B------:R2:W4:Y:S01]  /*177c0*/  @!P0 LDG.E.U16 R154, desc[UR8][R14.64] ;  /* 0x000000080e9a8981 */ /* 0x000522000c1e1500 */
[----:B------:R-:W-:Y:S01]  /*177d0*/  PRMT R153, RZ, 0x7610, R153 ;  /* 0x00007610ff997816 */ /* 0x000fe20000000099 */
[----:B--2---:R-:W-:Y:S02]  /*177e0*/  @!P0 IMAD.MOV.U32 R15, RZ, RZ, R4 ;  /* 0x000000ffff0f8224 */ /* 0x004fe400078e0004 */
[----:B------:R-:W2:Y:S01]  /*177f0*/  LDL.LU R4, [R1+0xf50] ;  /* 0x000f500001047983 */ /* 0x000ea20000300800 */
[----:B---3--:R-:W-:-:S03]  /*17800*/  @!P0 IMAD.MOV.U32 R14, RZ, RZ, R2 ;  /* 0x000000ffff0e8224 */ /* 0x008fc600078e0002 */
[----:B------:R-:W3:Y:S04]  /*17810*/  LDL.LU R2, [R1+0xf60] ;  /* 0x000f600001027983 */ /* 0x000ee80000300800 */
[----:B------:R-:W2:Y:S04]  /*17820*/  LDL.LU R30, [R1+0xf40] ;  /* 0x000f4000011e7983 */ /* 0x000ea80000300800 */
[----:B------:R-:W2:Y:S04]  /*17830*/  LDL.LU R26, [R1+0xf30] ;  /* 0x000f3000011a7983 */ /* 0x000ea80000300800 */
[----:B------:R-:W2:Y:S04]  /*17840*/  LDL.LU R42, [R1+0xf3c] ;  /* 0x000f3c00012a7983 */ /* 0x000ea80000300800 */
[----:B------:R4:W2:Y:S02]  /*17850*/  @!P0 LDG.E.U16 R153, desc[UR8][R14.64] ;  /* 0x000000080e998981 */ /* 0x0008a4000c1e1500 */
[----:B----4-:R-:W-:-:S02]  /*17860*/  @!P0 IMAD.MOV.U32 R15, RZ, RZ, R38 ;  /* 0x000000ffff0f8224 */ /* 0x010fc400078e0026 */
[----:B------:R-:W4:Y:S01]  /*17870*/  LDL.LU R38, [R1+0xf2c] ;  /* 0x000f2c0001267983 */ /* 0x000f220000300800 */
[----:B------:R-:W-:-:S03]  /*17880*/  @!P0 IMAD.MOV.U32 R14, RZ, RZ, R34 ;  /* 0x000000ffff0e8224 */ /* 0x000fc600078e0022 */
[----:B------:R-:W4:Y:S04]  /*17890*/  LDL.LU R34, [R1+0xf1c] ;  /* 0x000f1c0001227983 */ /* 0x000f280000300800 */
[----:B------:R-:W4:Y:S04]  /*178a0*/  LDL R51, [R1+0xedc] ;  /* 0x000edc0001337983 */ /* 0x000f280000100800 */
[----:B------:R-:W4:Y:S04]  /*178b0*/  LDL R50, [R1+0xee0] ;  /* 0x000ee00001327983 */ /* 0x000f280000100800 */
[----:B------:R-:W4:Y:S01]  /*178c0*/  LDL.LU R49, [R1+0xf20] ;  /* 0x000f200001317983 */ /* 0x000f220000300800 */
[----:B------:R-:W-:-:S02]  /*178d0*/  PRMT R152, RZ, 0x7610, R152 ;  /* 0x00007610ff987816 */ /* 0x000fc40000000098 */
[----:B------:R-:W-:Y:S02]  /*178e0*/  PRMT R23, RZ, 0x7610, R23 ;  /* 0x00007610ff177816 */ /* 0x000fe40000000017 */
[----:B------:R-:W-:Y:S02]  /*178f0*/  PRMT R22, RZ, 0x7610, R22 ;  /* 0x00007610ff167816 */ /* 0x000fe40000000016 */
[----:B------:R-:W-:Y:S01]  /*17900*/  PRMT R21, RZ, 0x7610, R21 ;  /* 0x00007610ff157816 */ /* 0x000fe20000000015 */
[----:B------:R0:W4:Y:S04]  /*17910*/  @!P0 LDG.E.U16 R152, desc[UR8][R14.64] ;  /* 0x000000080e988981 */ /* 0x000128000c1e1500 */
[----:B------:R1:W-:Y:S04]  /*17920*/  STS.U16 [R214+UR4+0x10200], R20 ;  /* 0x01020014d6007988 */ /* 0x0003e80008000404 */
[----:B------:R-:W4:Y:S01]  /*17930*/  LDL.LU R41, [R1+0xf10] ;  /* 0x000f100001297983 */ /* 0x000f220000300800 */
[----:B0-----:R-:W-:Y:S01]  /*17940*/  @!P0 IMAD.MOV.U32 R14, RZ, RZ, R37 ;  /* 0x000000ffff0e8224 */ /* 0x001fe200078e0025 */
[----:B-1----:R-:W-:-:S02]  /*17950*/  PRMT R20, RZ, 0x7610, R20 ;  /* 0x00007610ff147816 */ /* 0x002fc40000000014 */
[----:B------:R0:W-:Y:S04]  /*17960*/  STS.U16 [R214+UR4+0x10600], R19 ;  /* 0x01060013d6007988 */ /* 0x0001e80008000404 */
[----:B------:R1:W-:Y:S04]  /*17970*/  STS.U16 [R214+UR4+0x10a00], R18 ;  /* 0x010a0012d6007988 */ /* 0x0003e80008000404 */
[----:B------:R-:W4:Y:S01]  /*17980*/  LDL.LU R37, [R1+0xf00] ;  /* 0x000f000001257983 */ /* 0x000f220000300800 */
[----:B0-----:R-:W-:Y:S01]  /*17990*/  PRMT R19, RZ, 0x7610, R19 ;  /* 0x00007610ff137816 */ /* 0x001fe20000000013 */
[----:B------:R-:W-:-:S05]  /*179a0*/  @!P0 IMAD.MOV.U32 R15, RZ, RZ, R31 ;  /* 0x000000ffff0f8224 */ /* 0x000fca00078e001f */
[----:B------:R0:W4:Y:S02]  /*179b0*/  @!P0 LDG.E.U16 R23, desc[UR8][R14.64] ;  /* 0x000000080e178981 */ /* 0x000124000c1e1500 */
[----:B0-----:R-:W-:Y:S01]  /*179c0*/  @!P0 IMAD.MOV.U32 R15, RZ, RZ, R27 ;  /* 0x000000ffff0f8224 */ /* 0x001fe200078e001b */
[----:B-1----:R-:W-:Y:S01]  /*179d0*/  PRMT R18, RZ, 0x7610, R18 ;  /* 0x00007610ff127816 */ /* 0x002fe20000000012 */
[----:B------:R0:W-:Y:S01]  /*179e0*/  STL [R1+0x170c], R6 ;  /* 0x00170c0601007387 */ /* 0x0001e20000100800 */
[----:B---3--:R-:W-:-:S05]  /*179f0*/  @!P0 IMAD.MOV.U32 R14, RZ, RZ, R2 ;  /* 0x000000ffff0e8224 */ /* 0x008fca00078e0002 */
[----:B------:R2:W3:Y:S02]  /*17a00*/  @!P0 LDG.E.U16 R22, desc[UR8][R14.64] ;  /* 0x000000080e168981 */ /* 0x0004e4000c1e1500 */
[----:B--2---:R-:W-:Y:S02]  /*17a10*/  @!P0 IMAD.MOV.U32 R14, RZ, RZ, R4 ;  /* 0x000000ffff0e8224 */ /* 0x004fe400078e0004 */
[----:B------:R-:W-:-:S05]  /*17a20*/  @!P0 IMAD.MOV.U32 R15, RZ, RZ, R48 ;  /* 0x000000ffff0f8224 */ /* 0x000fca00078e0030 */
[----:B------:R1:W2:Y:S02]  /*17a30*/  @!P0 LDG.E.U16 R21, desc[UR8][R14.64] ;  /* 0x000000080e158981 */ /* 0x0002a4000c1e1500 */
[----:B-1----:R-:W-:Y:S02]  /*17a40*/  @!P0 IMAD.MOV.U32 R14, RZ, RZ, R30 ;  /* 0x000000ffff0e8224 */ /* 0x002fe400078e001e */
[----:B------:R-:W-:-:S05]  /*17a50*/  @!P0 IMAD.MOV.U32 R15, RZ, RZ, R42 ;  /* 0x000000ffff0f8224 */ /* 0x000fca00078e002a */
[----:B------:R1:W2:Y:S02]  /*17a60*/  @!P0 LDG.E.U16 R20, desc[UR8][R14.64] ;  /* 0x000000080e148981 */ /* 0x0002a4000c1e1500 */
[----:B-1----:R-:W-:Y:S02]  /*17a70*/  @!P0 IMAD.MOV.U32 R14, RZ, RZ, R26 ;  /* 0x000000ffff0e8224 */ /* 0x002fe400078e001a */
[----:B----4-:R-:W-:-:S05]  /*17a80*/  @!P0 IMAD.MOV.U32 R15, RZ, RZ, R38 ;  /* 0x000000ffff0f8224 */ /* 0x010fca00078e0026 */
[----:B------:R1:W4:Y:S02]  /*17a90*/  @!P0 LDG.E.U16 R19, desc[UR8][R14.64] ;  /* 0x000000080e138981 */ /* 0x000324000c1e1500 */
[----:B-1----:R-:W-:Y:S02]  /*17aa0*/  @!P0 IMAD.MOV.U32 R15, RZ, RZ, R34 ;  /* 0x000000ffff0f8224 */ /* 0x002fe400078e0022 */
[----:B------:R-:W-:-:S05]  /*17ab0*/  @!P0 IMAD.MOV.U32 R14, RZ, RZ, R49 ;  /* 0x000000ffff0e8224 */ /* 0x000fca00078e0031 */
[----:B------:R1:W4:Y:S02]  /*17ac0*/  @!P0 LDG.E.U16 R18, desc[UR8][R14.64] ;  /* 0x000000080e128981 */ /* 0x000324000c1e1500 */
[----:B-1----:R-:W-:Y:S02]  /*17ad0*/  @!P0 IMAD.MOV.U32 R15, RZ, RZ, R6 ;  /* 0x000000ffff0f8224 */ /* 0x002fe400078e0006 */
[----:B0-----:R-:W3:Y:S04]  /*17ae0*/  LDL.LU R6, [R1+0xef0] ;  /* 0x000ef00001067983 */ /* 0x001ee80000300800 */
[----:B------:R-:W-:Y:S04]  /*17af0*/  STL [R1+0x19e8], R151 ;  /* 0x0019e89701007387 */ /* 0x000fe80000100800 */
[----:B------:R-:W-:Y:S04]  /*17b00*/  STL.64 [R1+0x19e0], R48 ;  /* 0x0019e03001007387 */ /* 0x000fe80000100a00 */
[----:B------:R-:W-:Y:S04]  /*17b10*/  STL.64 [R1+0x19d8], R46 ;  /* 0x0019d82e01007387 */ /* 0x000fe80000100a00 */
[----:B------:R-:W-:Y:S04]  /*17b20*/  STL.64 [R1+0x19d0], R44 ;  /* 0x0019d02c01007387 */ /* 0x000fe80000100a00 */
[----:B------:R-:W-:Y:S01]  /*17b30*/  STL.64 [R1+0x19c8], R42 ;  /* 0x0019c82a01007387 */ /* 0x000fe20000100a00 */
[----:B------:R-:W-:-:S03]  /*17b40*/  @!P0 IMAD.MOV.U32 R14, RZ, RZ, R41 ;  /* 0x000000ffff0e8224 */ /* 0x000fc600078e0029 */
[----:B------:R-:W-:Y:S04]  /*17b50*/  STL.64 [R1+0x19c0], R40 ;  /* 0x0019c02801007387 */ /* 0x000fe80000100a00 */
[----:B------:R0:W-:Y:S04]  /*17b60*/  STS.U16 [R214+UR4+0x10e00], R17 ;  /* 0x010e0011d6007988 */ /* 0x0001e80008000404 */
[----:B------:R-:W-:Y:S04]  /*17b70*/  STL.64 [R1+0x19b8], R38 ;  /* 0x0019b82601007387 */ /* 0x000fe80000100a00 */
[----:B------:R-:W-:Y:S01]  /*17b80*/  STL.64 [R1+0x19b0], R36 ;  /* 0x0019b02401007387 */ /* 0x000fe20000100a00 */
[----:B0-----:R-:W-:-:S03]  /*17b90*/  PRMT R17, RZ, 0x7610, R17 ;  /* 0x00007610ff117816 */ /* 0x001fc60000000011 */
[----:B------:R-:W-:Y:S04]  /*17ba0*/  STL.64 [R1+0x19a8], R34 ;  /* 0x0019a82201007387 */ /* 0x000fe80000100a00 */
[----:B------:R-:W-:Y:S04]  /*17bb0*/  STL.64 [R1+0x19a0], R32 ;  /* 0x0019a02001007387 */ /* 0x000fe80000100a00 */
[----:B------:R-:W-:Y:S04]  /*17bc0*/  STL.64 [R1+0x1998], R30 ;  /* 0x0019981e01007387 */ /* 0x000fe80000100a00 */
[----:B------:R-:W-:Y:S04]  /*17bd0*/  STL.64 [R1+0x1990], R28 ;  /* 0x0019901c01007387 */ /* 0x000fe80000100a00 */
[----:B------:R0:W-:Y:S04]  /*17be0*/  STS.U16 [R214+UR4+0x11200], R16 ;  /* 0x01120010d6007988 */ /* 0x0001e80008000404 */
[----:B------:R-:W-:Y:S04]  /*17bf0*/  STL.64 [R1+0x1988], R26 ;  /* 0x0019881a01007387 */ /* 0x000fe80000100a00 */
[----:B------:R1:W4:Y:S01]  /*17c00*/  @!P0 LDG.E.U16 R17, desc[UR8][R14.64] ;  /* 0x000000080e118981 */ /* 0x000322000c1e1500 */
[----:B0-----:R-:W-:-:S03]  /*17c10*/  PRMT R16, RZ, 0x7610, R16 ;  /* 0x00007610ff107816 */ /* 0x001fc60000000010 */
[----:B------:R-:W-:Y:S04]  /*17c20*/  STL.64 [R1+0x1980], R24 ;  /* 0x0019801801007387 */ /* 0x000fe80000100a00 */
[----:B------:R-:W-:Y:S01]  /*17c30*/  STL [R1+0x1710], R3 ;  /* 0x0017100301007387 */ /* 0x000fe20000100800 */
[----:B-1----:R-:W-:Y:S02]  /*17c40*/  @!P0 IMAD.MOV.U32 R14, RZ, RZ, R37 ;  /* 0x000000ffff0e8224 */ /* 0x002fe400078e0025 */
[----:B------:R-:W-:Y:S01]  /*17c50*/  @!P0 IMAD.MOV.U32 R15, RZ, RZ, R3 ;  /* 0x000000ffff0f8224 */ /* 0x000fe200078e0003 */
[----:B------:R0:W-:Y:S04]  /*17c60*/  STS.U16 [R214+UR4+0x11600], R13 ;  /* 0x0116000dd6007988 */ /* 0x0001e80008000404 */
[----:B------:R1:W4:Y:S01]  /*17c70*/  @!P0 LDG.E.U16 R16, desc[UR8][R14.64] ;  /* 0x000000080e108981 */ /* 0x000322000c1e1500 */
[----:B0-----:R-:W-:Y:S01]  /*17c80*/  PRMT R13, RZ, 0x7610, R13 ;  /* 0x00007610ff0d7816 */ /* 0x001fe2000000000d */
[----:B-1----:R-:W-:-:S02]  /*17c90*/  @!P0 IMAD.MOV.U32 R15, RZ, RZ, R5 ;  /* 0x000000ffff0f8224 */ /* 0x002fc400078e0005 */
[----:B------:R0:W-:Y:S02]  /*17ca0*/  STS.U16 [R214+UR4+0x11a00], R7 ;  /* 0x011a0007d6007988 */ /* 0x0001e40008000404 */
[----:B0-----:R-:W-:Y:S02]  /*17cb0*/  PRMT R7, RZ, 0x7610, R7 ;  /* 0x00007610ff077816 */ /* 0x001fe40000000007 */
[----:B---3--:R-:W-:Y:S04]  /*17cc0*/  STL [R1+0x1718], R6 ;  /* 0x0017180601007387 */ /* 0x008fe80000100800 */
[----:B------:R-:W-:Y:S01]  /*17cd0*/  STL [R1+0x1714], R5 ;  /* 0x0017140501007387 */ /* 0x000fe20000100800 */
[----:B------:R-:W-:-:S03]  /*17ce0*/  @!P0 IMAD.MOV.U32 R14, RZ, RZ, R6 ;  /* 0x000000ffff0e8224 */ /* 0x000fc600078e0006 */
[----:B------:R-:W3:Y:S04]  /*17cf0*/  LDL.LU.64 R24, [R1+0xc00] ;  /* 0x000c000001187983 */ /* 0x000ee80000300a00 */
[----:B------:R-:W3:Y:S04]  /*17d00*/  LDL.LU.64 R26, [R1+0xc08] ;  /* 0x000c0800011a7983 */ /* 0x000ee80000300a00 */
[----:B------:R-:W3:Y:S04]  /*17d10*/  LDL.LU.64 R28, [R1+0xc10] ;  /* 0x000c1000011c7983 */ /* 0x000ee80000300a00 */
[----:B------:R-:W3:Y:S04]  /*17d20*/  LDL.LU.64 R30, [R1+0xc18] ;  /* 0x000c1800011e7983 */ /* 0x000ee80000300a00 */
[----:B------:R-:W3:Y:S04]  /*17d30*/  LDL.LU.64 R32, [R1+0xc20] ;  /* 0x000c200001207983 */ /* 0x000ee80000300a00 */
[----:B------:R-:W3:Y:S04]  /*17d40*/  LDL.LU.64 R34, [R1+0xc28] ;  /* 0x000c280001227983 */ /* 0x000ee80000300a00 */
[----:B------:R-:W3:Y:S04]  /*17d50*/  LDL.LU.64 R36, [R1+0xc30] ;  /* 0x000c300001247983 */ /* 0x000ee80000300a00 */
[----:B------:R-:W3:Y:S04]  /*17d60*/  LDL.LU.64 R38, [R1+0xc38] ;  /* 0x000c380001267983 */ /* 0x000ee80000300a00 */
[----:B------:R0:W3:Y:S04]  /*17d70*/  @!P0 LDG.E.U16 R13, desc[UR8][R14.64] ;  /* 0x000000080e0d8981 */ /* 0x0000e8000c1e1500 */
[----:B------:R-:W3:Y:S04]  /*17d80*/  LDL.LU.64 R40, [R1+0xc40] ;  /* 0x000c400001287983 */ /* 0x000ee80000300a00 */
[----:B------:R-:W3:Y:S01]  /*17d90*/  LDL.LU.64 R42, [R1+0xc48] ;  /* 0x000c4800012a7983 */ /* 0x000ee20000300a00 */
[----:B0-----:R-:W-:-:S02]  /*17da0*/  @!P0 IMAD.MOV.U32 R14, RZ, RZ, R50 ;  /* 0x000000ffff0e8224 */ /* 0x001fc400078e0032 */
[----:B------:R-:W-:Y:S01]  /*17db0*/  @!P0 IMAD.MOV.U32 R15, RZ, RZ, R51 ;  /* 0x000000ffff0f8224 */ /* 0x000fe200078e0033 */
[----:B------:R-:W3:Y:S04]  /*17dc0*/  LDL.LU.64 R44, [R1+0xc50] ;  /* 0x000c5000012c7983 */ /* 0x000ee80000300a00 */
[----:B------:R-:W3:Y:S04]  /*17dd0*/  LDL.LU.64 R46, [R1+0xc58] ;  /* 0x000c5800012e7983 */ /* 0x000ee80000300a00 */
[----:B------:R-:W3:Y:S04]  /*17de0*/  LDL.LU.64 R48, [R1+0xc60] ;  /* 0x000c600001307983 */ /* 0x000ee80000300a00 */
[----:B------:R-:W3:Y:S04]  /*17df0*/  LDL.LU.64 R50, [R1+0xc68] ;  /* 0x000c680001327983 */ /* 0x000ee80000300a00 */
[----:B------:R-:W3:Y:S04]  /*17e00*/  LDL.LU.64 R52, [R1+0xc70] ;  /* 0x000c700001347983 */ /* 0x000ee80000300a00 */
[----:B------:R-:W3:Y:S04]  /*17e10*/  @!P0 LDG.E.U16 R7, desc[UR8][R14.64] ;  /* 0x000000080e078981 */ /* 0x000ee8000c1e1500 */
        /* <DEDUP_REMOVED lines=98> */
[----:B--2---:R-:W-:Y:S04]  /*18440*/  STS.U16 [R214+UR4+0x1e200], R21 ;  /* 0x01e20015d6007988 */ /* 0x004fe80008000404 */
[----:B------:R-:W-:Y:S04]  /*18450*/  STS.U16 [R214+UR4+0x1e600], R20 ;  /* 0x01e60014d6007988 */ /* 0x000fe80008000404 */
[----:B----4-:R-:W-:Y:S04]  /*18460*/  STS.U16 [R214+UR4+0x1ea00], R19 ;  /* 0x01ea0013d6007988 */ /* 0x010fe80008000404 */
[----:B------:R-:W-:Y:S04]  /*18470*/  STS.U16 [R214+UR4+0x1ee00], R18 ;  /* 0x01ee0012d6007988 */ /* 0x000fe80008000404 */
[----:B------:R-:W-:Y:S04]  /*18480*/  STS.U16 [R214+UR4+0x1f200], R17 ;  /* 0x01f20011d6007988 */ /* 0x000fe80008000404 */
[----:B------:R-:W-:Y:S04]  /*18490*/  STS.U16 [R214+UR4+0x1f600], R16 ;  /* 0x01f60010d6007988 */ /* 0x000fe80008000404 */
[----:B---3--:R-:W-:Y:S04]  /*184a0*/  STS.U16 [R214+UR4+0x1fa00], R13 ;  /* 0x01fa000dd6007988 */ /* 0x008fe80008000404 */
[----:B------:R-:W-:Y:S01]  /*184b0*/  STS.U16 [R214+UR4+0x1fe00], R7 ;  /* 0x01fe0007d6007988 */ /* 0x000fe20008000404 */
[----:B------:R2:W-:Y:S06]  /*184c0*/  MEMBAR.ALL.CTA ;  /* 0x0000000000007992 */ /* 0x0005ec0000008000 */
[----:B--2---:R-:W2:Y:S01]  /*184d0*/  FENCE.VIEW.ASYNC.S ;  /* 0x00000000000073c6 */ /* 0x004ea20000000000 */
[----:B------:R-:W-:-:S04]  /*184e0*/  USHF.L.U32 UR10, UR7, 0x7, URZ ;  /* 0x00000007070a7899 */ /* 0x000fc8000800063f */
[----:B------:R-:W-:Y:S01]  /*184f0*/  ULOP3.LUT UR10, UR10, 0x200, URZ, 0xc0, !UPT ;  /* 0x000002000a0a7892 */ /* 0x000fe2000f8ec03f */
[----:B--2---:R-:W-:Y:S03]  /*18500*/  BAR.SYNC.DEFER_BLOCKING 0x0 ;  /* 0x0000000000007b1d */ /* 0x004fe60000010000 */
[----:B------:R-:W-:-:S04]  /*18510*/  ULEA.HI UR10, UR4, UR10, URZ, 0x1c ;  /* 0x0000000a040a7291 */ /* 0x000fc8000f8fe03f */
[----:B------:R-:W-:Y:S01]  /*18520*/  ULOP3.LUT UR40, UR10, 0x3fff, URZ, 0xc0, !UPT ;  /* 0x00003fff0a287892 */ /* 0x000fe2000f8ec03f */
[----:B------:R-:W-:Y:S01]  /*18530*/  UMOV UR41, 0x40000040 ;  /* 0x4000004000297882 */ /* 0x000fe20000000000 */
[----:B------:R-:W-:-:S07]  /*18540*/  WARPGROUP.ARRIVE ;  /* 0x00000000000079c5 */ /* 0x000fce0000000000 */
[----:B------:R-:W-:Y:S01]  /*18550*/  HGMMA.64x256x16.F32 R24, gdesc[UR40].tnspA, R24, gsb0 ;  /* 0x23e00000281879f0 */ /* 0x000fe20008000818 */
[----:B------:R-:W-:Y:S01]  /*18560*/  UIADD3 UR24, UP0, UR40, 0x80, URZ ;  /* 0x0000008028187890 */ /* 0x000fe2000ff1e03f */
[----:B------:R-:W-:-:S03]  /*18570*/  UMOV UR10, URZ ;  /* 0x0000003f000a7c82 */ /* 0x000fc60008000000 */
[----:B------:R-:W-:-:S04]  /*18580*/  UIADD3.X UR25, UR10, 0x40000040, URZ, UP0, !UPT ;  /* 0x400000400a197890 */ /* 0x000fc800087fe43f */
[----:B------:R-:W-:Y:S01]  /*18590*/  UIADD3.64 UR32, UR24, 0x80, URZ ;  /* 0x0000008018207897 */ /* 0x000fe2000fffe03f */
[----:B------:R-:W-:Y:S02]  /*185a0*/  WARPGROUP.DEPBAR.LE gsb0, 0x0 ;  /* 0x00008000000079c5 */ /* 0x000fe40000010000 */
[----:B------:R-:W-:-:S15]  /*185b0*/  WARPGROUP.ARRIVE ;  /* 0x00000000000079c5 */ /* 0x000fde0000000000 */
[----:B------:R-:W-:-:S01]  /*185c0*/  NOP ;  /* 0x0000000000007918 */ /* 0x000fc20000000000 */
[----:B------:R-:W-:Y:S01]  /*185d0*/  HGMMA.64x256x16.F32 R24, gdesc[UR24].tnspA, R24, gsb0 ;  /* 0x23e00000181879f0 */ /* 0x000fe20008000818 */
[----:B------:R-:W-:Y:S02]  /*185e0*/  UIADD3.64 UR36, UR24, 0x100, URZ ;  /* 0x0000010018247897 */ /* 0x000fe4000fffe03f */
[----:B------:R-:W-:Y:S02]  /*185f0*/  WARPGROUP.DEPBAR.LE gsb0, 0x0 ;  /* 0x00008000000079c5 */ /* 0x000fe40000010000 */
[----:B------:R-:W-:-:S15]  /*18600*/  WARPGROUP.ARRIVE ;  /* 0x00000000000079c5 */ /* 0x000fde0000000000 */
[----:B------:R-:W-:-:S08]  /*18610*/  NOP ;  /* 0x0000000000007918 */ /* 0x000fd00000000000 */
[----:B------:R-:W-:Y:S03]  /*18620*/  HGMMA.64x256x16.F32 R24, gdesc[UR32].tnspA, R24, gsb0 ;  /* 0x23e00000201879f0 */ /* 0x000fe60008000818 */
[----:B------:R-:W-:Y:S02]  /*18630*/  WARPGROUP.DEPBAR.LE gsb0, 0x0 ;  /* 0x00008000000079c5 */ /* 0x000fe40000010000 */
[----:B------:R-:W-:-:S15]  /*18640*/  WARPGROUP.ARRIVE ;  /* 0x00000000000079c5 */ /* 0x000fde0000000000 */
[----:B------:R-:W-:-:S08]  /*18650*/  NOP ;  /* 0x0000000000007918 */ /* 0x000fd00000000000 */
[----:B------:R-:W-:Y:S03]  /*18660*/  HGMMA.64x256x16.F32 R24, gdesc[UR36].tnspA, R24, gsb0 ;  /* 0x23e00000241879f0 */ /* 0x000fe60008000818 */
[----:B------:R-:W-:Y:S02]  /*18670*/  WARPGROUP.DEPBAR.LE gsb0, 0x0 ;  /* 0x00008000000079c5 */ /* 0x000fe40000010000 */
[----:B------:R2:W-:Y:S04]  /*18680*/  STL.64 [R1+0xc00], R24 ;  /* 0x000c001801007387 */ /* 0x0005e80000100a00 */
        /* <DEDUP_REMOVED lines=58> */
[----:B------:R4:W-:Y:S01]  /*18a30*/  STL.64 [R1+0xdd8], R142 ;  /* 0x000dd88e01007387 */ /* 0x0009e20000100a00 */
[----:B0-----:R-:W-:-:S03]  /*18a40*/  IMAD.MOV.U32 R192, RZ, RZ, R25 ;  /* 0x000000ffffc07224 */ /* 0x001fc600078e0019 */
[----:B------:R0:W-:Y:S01]  /*18a50*/  STL.64 [R1+0xde0], R144 ;  /* 0x000de09001007387 */ /* 0x0001e20000100a00 */
[----:B-1----:R-:W-:-:S03]  /*18a60*/  IMAD.MOV.U32 R156, RZ, RZ, R24 ;  /* 0x000000ffff9c7224 */ /* 0x002fc600078e0018 */
[----:B------:R1:W-:Y:S01]  /*18a70*/  STL.64 [R1+0xde8], R146 ;  /* 0x000de89201007387 */ /* 0x0003e20000100a00 */
[----:B------:R-:W-:-:S03]  /*18a80*/  IMAD.MOV.U32 R194, RZ, RZ, R27 ;  /* 0x000000ffffc27224 */ /* 0x000fc600078e001b */
[----:B------:R1:W-:Y:S01]  /*18a90*/  STL.64 [R1+0xdf0], R148 ;  /* 0x000df09401007387 */ /* 0x0003e20000100a00 */
[----:B------:R-:W-:-:S03]  /*18aa0*/  IMAD.MOV.U32 R157, RZ, RZ, R26 ;  /* 0x000000ffff9d7224 */ /* 0x000fc600078e001a */
[----:B------:R1:W-:Y:S04]  /*18ab0*/  STL.64 [R1+0xdf8], R150 ;  /* 0x000df89601007387 */ /* 0x0003e80000100a00 */
[----:B--2---:R-:W2:Y:S04]  /*18ac0*/  LDL.LU.64 R24, [R1+0xa00] ;  /* 0x000a000001187983 */ /* 0x004ea80000300a00 */
[----:B---3--:R-:W2:Y:S04]  /*18ad0*/  LDL.LU.64 R26, [R1+0xa08] ;  /* 0x000a0800011a7983 */ /* 0x008ea80000300a00 */
[----:B----4-:R-:W2:Y:S04]  /*18ae0*/  LDL.LU.64 R28, [R1+0xa10] ;  /* 0x000a1000011c7983 */ /* 0x010ea80000300a00 */
[----:B------:R-:W2:Y:S04]  /*18af0*/  LDL.LU.64 R30, [R1+0xa18] ;  /* 0x000a1800011e7983 */ /* 0x000ea80000300a00 */
        /* <DEDUP_REMOVED lines=11> */
[----:B------:R-:W2:Y:S01]  /*18bb0*/  LDL.LU.64 R54, [R1+0xa78] ;  /* 0x000a780001367983 */ /* 0x000ea20000300a00 */
[----:B------:R-:W-:-:S03]  /*18bc0*/  IMAD.MOV.U32 R20, RZ, RZ, R65 ;  /* 0x000000ffff147224 */ /* 0x000fc600078e0041 */
[----:B------:R-:W2:Y:S01]  /*18bd0*/  LDL.LU.64 R56, [R1+0xa80] ;  /* 0x000a800001387983 */ /* 0x000ea20000300a00 */
[----:B------:R-:W-:-:S03]  /*18be0*/  IMAD.MOV.U32 R21, RZ, RZ, R67 ;  /* 0x000000ffff157224 */ /* 0x000fc600078e0043 */
[----:B------:R-:W2:Y:S01]  /*18bf0*/  LDL.LU.64 R58, [R1+0xa88] ;  /* 0x000a8800013a7983 */ /* 0x000ea20000300a00 */
[----:B------:R-:W-:-:S03]  /*18c00*/  IMAD.MOV.U32 R16, RZ, RZ, R68 ;  /* 0x000000ffff107224 */ /* 0x000fc600078e0044 */
[----:B------:R-:W2:Y:S01]  /*18c10*/  LDL.LU.64 R60, [R1+0xa90] ;  /* 0x000a9000013c7983 */ /* 0x000ea20000300a00 */
[----:B------:R-:W-:-:S03]  /*18c20*/  IMAD.MOV.U32 R17, RZ, RZ, R70 ;  /* 0x000000ffff117224 */ /* 0x000fc600078e0046 */
        /* <DEDUP_REMOVED lines=21> */
[----:B------:R-:W-:Y:S02]  /*18d80*/  IMAD.MOV.U32 R172, RZ, RZ, R97 ;  /* 0x000000ffffac7224 */ /* 0x000fe400078e0061 */
[----:B------:R-:W-:Y:S01]  /*18d90*/  IMAD.MOV.U32 R168, RZ, RZ, R96 ;  /* 0x000000ffffa87224 */ /* 0x000fe200078e0060 */
[----:B------:R-:W2:Y:S01]  /*18da0*/  LDL.LU.64 R92, [R1+0xb10] ;  /* 0x000b1000015c7983 */ /* 0x000ea20000300a00 */
[----:B------:R-:W-:Y:S02]  /*18db0*/  IMAD.MOV.U32 R173, RZ, RZ, R99 ;  /* 0x000000ffffad7224 */ /* 0x000fe400078e0063 */
[----:B------:R-:W-:Y:S01]  /*18dc0*/  IMAD.MOV.U32 R169, RZ, RZ, R98 ;  /* 0x000000ffffa97224 */ /* 0x000fe200078e0062 */
[----:B------:R-:W2:Y:S01]  /*18dd0*/  LDL.LU.64 R94, [R1+0xb18] ;  /* 0x000b1800015e7983 */ /* 0x000ea20000300a00 */
[----:B------:R-:W-:Y:S02]  /*18de0*/  IMAD.MOV.U32 R180, RZ, RZ, R101 ;  /* 0x000000ffffb47224 */ /* 0x000fe400078e0065 */
[----:B------:R-:W-:Y:S01]  /*18df0*/  IMAD.MOV.U32 R176, RZ, RZ, R100 ;  /* 0x000000ffffb07224 */ /* 0x000fe200078e0064 */
[----:B------:R-:W2:Y:S01]  /*18e00*/  LDL.LU.64 R96, [R1+0xb20] ;  /* 0x000b200001607983 */ /* 0x000ea20000300a00 */
[----:B------:R-:W-:-:S02]  /*18e10*/  IMAD.MOV.U32 R181, RZ, RZ, R103 ;  /* 0x000000ffffb57224 */ /* 0x000fc400078e0067 */
        /* <DEDUP_REMOVED lines=54> */
[----:B0-----:R-:W2:Y:S04]  /*19180*/  LDL.LU.64 R144, [R1+0xbe0] ;  /* 0x000be00001907983 */ /* 0x001ea80000300a00 */
[----:B-1----:R-:W2:Y:S04]  /*19190*/  LDL.LU.64 R146, [R1+0xbe8] ;  /* 0x000be80001927983 */ /* 0x002ea80000300a00 */
[----:B------:R-:W2:Y:S04]  /*191a0*/  LDL.LU.64 R148, [R1+0xbf0] ;  /* 0x000bf00001947983 */ /* 0x000ea80000300a00 */
[----:B------:R-:W2:Y:S01]  /*191b0*/  LDL.LU.64 R150, [R1+0xbf8] ;  /* 0x000bf80001967983 */ /* 0x000ea20000300a00 */
[----:B------:R-:W-:Y:S01]  /*191c0*/  UMOV UR12, UR40 ;  /* 0x00000028000c7c82 */ /* 0x000fe20008000000 */
[----:B------:R-:W-:Y:S01]  /*191d0*/  UMOV UR13, UR41 ;  /* 0x00000029000d7c82 */ /* 0x000fe20008000000 */
[----:B------:R-:W-:Y:S01]  /*191e0*/  UMOV UR44, UR24 ;  /* 0x00000018002c7c82 */ /* 0x000fe20008000000 */
[----:B------:R-:W-:Y:S01]  /*191f0*/  UMOV UR45, UR25 ;  /* 0x00000019002d7c82 */ /* 0x000fe20008000000 */
[----:B--2---:R-:W-:-:S06]  /*19200*/  WARPGROUP.ARRIVE ;  /* 0x00000000000079c5 */ /* 0x004fcc0000000000 */
[----:B------:R-:W-:Y:S01]  /*19210*/  HGMMA.64x256x16.F32 R24, gdesc[UR12].tnspA, R24, gsb0 ;  /* 0x23e000000c1879f0 */ /* 0x000fe20008000818 */
[----:B------:R-:W-:Y:S01]  /*19220*/  UMOV UR16, UR32 ;  /* 0x0000002000107c82 */ /* 0x000fe20008000000 */
[----:B------:R-:W-:Y:S01]  /*19230*/  UMOV UR17, UR33 ;  /* 0x0000002100117c82 */ /* 0x000fe20008000000 */
[----:B------:R-:W-:Y:S02]  /*19240*/  WARPGROUP.DEPBAR.LE gsb0, 0x0 ;  /* 0x00008000000079c5 */ /* 0x000fe40000010000 */
[----:B------:R-:W-:-:S15]  /*19250*/  WARPGROUP.ARRIVE ;  /* 0x00000000000079c5 */ /* 0x000fde0000000000 */
[----:B------:R-:W-:-:S08]  /*19260*/  NOP ;  /* 0x0000000000007918 */ /* 0x000fd00000000000 */
[----:B------:R-:W-:Y:S01]  /*19270*/  HGMMA.64x256x16.F32 R24, gdesc[UR44].tnspA, R24, gsb0 ;  /* 0x23e000002c1879f0 */ /* 0x000fe20008000818 */
[----:B------:R-:W-:Y:S01]  /*19280*/  UMOV UR20, UR36 ;  /* 0x0000002400147c82 */ /* 0x000fe20008000000 */
[----:B------:R-:W-:Y:S01]  /*19290*/  UMOV UR21, UR37 ;  /* 0x0000002500157c82 */ /* 0x000fe20008000000 */
[----:B------:R-:W-:Y:S02]  /*192a0*/  WARPGROUP.DEPBAR.LE gsb0, 0x0 ;  /* 0x00008000000079c5 */ /* 0x000fe40000010000 */
[----:B------:R-:W-:-:S15]  /*192b0*/  WARPGROUP.ARRIVE ;  /* 0x00000000000079c5 */ /* 0x000fde0000000000 */
[----:B------:R-:W-:-:S08]  /*192c0*/  NOP ;  /* 0x0000000000007918 */ /* 0x000fd00000000000 */
[----:B------:R-:W-:Y:S01]  /*192d0*/  HGMMA.64x256x16.F32 R24, gdesc[UR16].tnspA, R24, gsb0 ;  /* 0x23e00000101879f0 */ /* 0x000fe20008000818 */
[----:B------:R-:W-:Y:S04]  /*192e0*/  STL [R1+0x1778], R204 ;  /* 0x001778cc01007387 */ /* 0x000fe80000100800 */
        /* <DEDUP_REMOVED lines=20> */
[----:B------:R-:W-:Y:S01]  /*19430*/  STL [R1+0x1724], R245 ;  /* 0x001724f501007387 */ /* 0x000fe20000100800 */
[----:B------:R-:W-:-:S02]  /*19440*/  WARPGROUP.DEPBAR.LE gsb0, 0x0 ;  /* 0x00008000000079c5 */ /* 0x000fc40000010000 */
[----:B------:R-:W-:-:S06]  /*19450*/  WARPGROUP.ARRIVE ;  /* 0x00000000000079c5 */ /* 0x000fcc0000000000 */
[----:B------:R-:W-:Y:S01]  /*19460*/  HGMMA.64x256x16.F32 R24, gdesc[UR20].tnspA, R24, gsb0 ;  /* 0x23e00000141879f0 */ /* 0x000fe20008000818 */
[----:B------:R-:W-:Y:S04]  /*19470*/  STL [R1+0x1720], R248 ;  /* 0x001720f801007387 */ /* 0x000fe80000100800 */
[----:B------:R-:W-:Y:S01]  /*19480*/  STL [R1+0x171c], R249 ;  /* 0x00171cf901007387 */ /* 0x000fe20000100800 */
[----:B------:R-:W-:-:S03]  /*19490*/  WARPGROUP.DEPBAR.LE gsb0, 0x0 ;  /* 0x00008000000079c5 */ /* 0x000fc60000010000 */
        /* <DEDUP_REMOVED lines=64> */
[----:B0-----:R-:W4:Y:S04]  /*198a0*/  LDL.LU.64 R24, [R1+0x600] ;  /* 0x0006000001187983 */ /* 0x001f280000300a00 */
[----:B-1----:R-:W4:Y:S04]  /*198b0*/  LDL.LU.64 R26, [R1+0x608] ;  /* 0x00060800011a7983 */ /* 0x002f280000300a00 */
[----:B--2---:R-:W2:Y:S04]  /*198c0*/  LDL.LU.64 R28, [R1+0x610] ;  /* 0x00061000011c7983 */ /* 0x004ea80000300a00 */
[----:B---3--:R-:W3:Y:S04]  /*198d0*/  LDL.LU.64 R30, [R1+0x618] ;  /* 0x00061800011e7983 */ /* 0x008ee80000300a00 */
[----:B----4-:R-:W4:Y:S04]  /*198e0*/  LDL.LU.64 R32, [R1+0x620] ;  /* 0x0006200001207983 */ /* 0x010f280000300a00 */
[----:B------:R-:W2:Y:S04]  /*198f0*/  LDL.LU.64 R34, [R1+0x628] ;  /* 0x0006280001227983 */ /* 0x000ea80000300a00 */
[----:B------:R-:W3:Y:S04]  /*19900*/  LDL.LU.64 R36, [R1+0x630] ;  /* 0x0006300001247983 */ /* 0x000ee80000300a00 */
[----:B------:R-:W4:Y:S04]  /*19910*/  LDL.LU.64 R38, [R1+0x638] ;  /* 0x0006380001267983 */ /* 0x000f280000300a00 */
        /* <DEDUP_REMOVED lines=56> */
[----:B---3--:R-:W-:Y:S04]  /*19ca0*/  STL.64 [R1+0x1dd8], R150 ;  /* 0x001dd89601007387 */ /* 0x008fe80000100a00 */
[----:B--2---:R-:W-:Y:S04]  /*19cb0*/  STL.64 [R1+0x1dd0], R148 ;  /* 0x001dd09401007387 */ /* 0x004fe80000100a00 */
[----:B----4-:R-:W-:Y:S04]  /*19cc0*/  STL.64 [R1+0x1dc8], R146 ;  /* 0x001dc89201007387 */ /* 0x010fe80000100a00 */
        /* <DEDUP_REMOVED lines=61> */
[----:B0-----:R-:W2:Y:S04]  /*1a0a0*/  LDL.LU.64 R24, [R1+0x800] ;  /* 0x0008000001187983 */ /* 0x001ea80000300a00 */
        /* <DEDUP_REMOVED lines=63> */
[----:B------:R-:W-:-:S02]  /*1a4a0*/  UIADD3.64 UR40, UR24, 0x380, URZ ;  /* 0x0000038018287897 */ /* 0x000fc4000fffe03f */
[----:B------:R-:W-:Y:S01]  /*1a4b0*/  UIADD3.64 UR28, UR24, 0x400, URZ ;  /* 0x00000400181c7897 */ /* 0x000fe2000fffe03f */
[----:B------:R-:W-:Y:S01]  /*1a4c0*/  UMOV UR30, UR26 ;  /* 0x0000001a001e7c82 */ /* 0x000fe20008000000 */
[----:B------:R-:W-:Y:S01]  /*1a4d0*/  UMOV UR31, UR27 ;  /* 0x0000001b001f7c82 */ /* 0x000fe20008000000 */
[----:B--2---:R-:W-:-:S06]  /*1a4e0*/  WARPGROUP.ARRIVE ;  /* 0x00000000000079c5 */ /* 0x004fcc0000000000 */
[----:B------:R-:W-:Y:S01]  /*1a4f0*/  HGMMA.64x256x16.F32 R24, gdesc[UR40].tnspA, R24, gsb0 ;  /* 0x23e00000281879f0 */ /* 0x000fe20008000818 */
[----:B------:R-:W-:Y:S02]  /*1a500*/  UIADD3.64 UR32, UR24, 0x480, URZ ;  /* 0x0000048018207897 */ /* 0x000fe4000fffe03f */
[----:B------:R-:W-:Y:S02]  /*1a510*/  WARPGROUP.DEPBAR.LE gsb0, 0x0 ;  /* 0x00008000000079c5 */ /* 0x000fe40000010000 */
[----:B------:R-:W-:-:S15]  /*1a520*/  WARPGROUP.ARRIVE ;  /* 0x00000000000079c5 */ /* 0x000fde0000000000 */
[----:B------:R-:W-:-:S08]  /*1a530*/  NOP ;  /* 0x0000000000007918 */ /* 0x000fd00000000000 */
        /* <DEDUP_REMOVED lines=74> */
[----:B------:R0:W-:Y:S01]  /*1a9e0*/  STL.64 [R1+0x9f8], R150 ;  /* 0x0009f89601007387 */ /* 0x0001e20000100a00 */
[----:B------:R-:W-:-:S02]  /*1a9f0*/  IMAD.MOV.U32 R251, RZ, RZ, R134 ;  /* 0x000000fffffb7224 */ /* 0x000fc400078e0086 */
[----:B------:R-:W-:Y:S01]  /*1aa00*/  IMAD.MOV.U32 R250, RZ, RZ, R132 ;  /* 0x000000fffffa7224 */ /* 0x000fe200078e0084 */
[----:B0-----:R-:W2:Y:S04]  /*1aa10*/  LDL.LU.64 R150, [R1+0x1dd8] ;  /* 0x001dd80001967983 */ /* 0x001ea80000300a00 */
        /* <DEDUP_REMOVED lines=254> */
[----:B--2---:R-:W-:Y:S04]  /*1ba00*/  STL.64 [R1+0x1bd8], R130 ;  /* 0x001bd88201007387 */ /* 0x004fe80000100a00 */
[----:B----4-:R-:W-:Y:S04]  /*1ba10*/  STL.64 [R1+0x1bd0], R128 ;  /* 0x001bd08001007387 */ /* 0x010fe80000100a00 */
[----:B---3--:R-:W-:Y:S04]  /*1ba20*/  STL.64 [R1+0x1bc8], R126 ;  /* 0x001bc87e01007387 */ /* 0x008fe80000100a00 */
        /* <DEDUP_REMOVED lines=56> */
[----:B------:R-:W-:Y:S04]  /*1bdb0*/  STL [R1+0x1a00], R12 ;  /* 0x001a000c01007387 */ /* 0x000fe80000100800 */
[----:B------:R-:W-:Y:S04]  /*1bdc0*/  STL.64 [R1+0x19f8], R10 ;  /* 0x0019f80a01007387 */ /* 0x000fe80000100a00 */
[----:B------:R-:W-:Y:S04]  /*1bdd0*/  STL.64 [R1+0x19f0], R8 ;  /* 0x0019f00801007387 */ /* 0x000fe80000100a00 */
[----:B------:R0:W-:Y:S04]  /*1bde0*/  STL [R1+0x19ec], R4 ;  /* 0x0019ec0401007387 */ /* 0x0001e80000100800 */
        /* <DEDUP_REMOVED lines=66> */
[----:B------:R-:W3:Y:S01]  /*1c210*/  LDL.LU.64 R132, [R1+0x3b0] ;  /* 0x0003b00001847983 */ /* 0x000ee20000300a00 */
[----:B------:R-:W-:Y:S01]  /*1c220*/  UMOV UR30, UR26 ;  /* 0x0000001a001e7c82 */ /* 0x000fe20008000000 */
[----:B------:R-:W-:Y:S01]  /*1c230*/  UMOV UR31, UR27 ;  /* 0x0000001b001f7c82 */ /* 0x000fe20008000000 */
[----:B------:R-:W-:Y:S01]  /*1c240*/  UIADD3.64 UR32, UR24, 0x880, URZ ;  /* 0x0000088018207897 */ /* 0x000fe2000fffe03f */
[----:B------:R-:W3:Y:S01]  /*1c250*/  LDL.LU.64 R134, [R1+0x3b8] ;  /* 0x0003b80001867983 */ /* 0x000ee20000300a00 */
[----:B------:R-:W-:-:S03]  /*1c260*/  UIADD3.64 UR36, UR24, 0x900, URZ ;  /* 0x0000090018247897 */ /* 0x000fc6000fffe03f */
[----:B------:R-:W3:Y:S04]  /*1c270*/  LDL.LU.64 R136, [R1+0x3c0] ;  /* 0x0003c00001887983 */ /* 0x000ee80000300a00 */
[----:B------:R-:W3:Y:S04]  /*1c280*/  LDL.LU.64 R138, [R1+0x3c8] ;  /* 0x0003c800018a7983 */ /* 0x000ee80000300a00 */
[----:B------:R-:W3:Y:S04]  /*1c290*/  LDL.LU.64 R140, [R1+0x3d0] ;  /* 0x0003d000018c7983 */ /* 0x000ee80000300a00 */
[----:B------:R-:W3:Y:S04]  /*1c2a0*/  LDL.LU.64 R142, [R1+0x3d8] ;  /* 0x0003d800018e7983 */ /* 0x000ee80000300a00 */
[----:B------:R-:W3:Y:S04]  /*1c2b0*/  LDL.LU.64 R144, [R1+0x3e0] ;  /* 0x0003e00001907983 */ /* 0x000ee80000300a00 */
[----:B------:R-:W3:Y:S04]  /*1c2c0*/  LDL.LU.64 R146, [R1+0x3e8] ;  /* 0x0003e80001927983 */ /* 0x000ee80000300a00 */
[----:B------:R-:W3:Y:S04]  /*1c2d0*/  LDL.LU.64 R148, [R1+0x3f0] ;  /* 0x0003f00001947983 */ /* 0x000ee80000300a00 */
[----:B------:R-:W3:Y:S01]  /*1c2e0*/  LDL.LU.64 R150, [R1+0x3f8] ;  /* 0x0003f80001967983 */ /* 0x000ee20000300a00 */
[----:B--2---:R-:W-:-:S06]  /*1c2f0*/  WARPGROUP.ARRIVE ;  /* 0x00000000000079c5 */ /* 0x004fcc0000000000 */
[----:B------:R-:W-:Y:S03]  /*1c300*/  HGMMA.64x256x16.F32 R4, gdesc[UR40].tnspA, R4, gsb0 ;  /* 0x23e00000280479f0 */ /* 0x000fe60008000804 */
        /* <DEDUP_REMOVED lines=77> */
[----:B0-----:R-:W3:Y:S04]  /*1c7e0*/  LDL.LU.64 R130, [R1+0x1bd8] ;  /* 0x001bd80001827983 */ /* 0x001ee80000300a00 */
        /* <DEDUP_REMOVED lines=53> */
[----:B------:R-:W-:Y:S01]  /*1cb40*/  UMOV UR12, UR40 ;  /* 0x00000028000c7c82 */ /* 0x000fe20008000000 */
[----:B------:R-:W-:Y:S01]  /*1cb50*/  UMOV UR13, UR41 ;  /* 0x00000029000d7c82 */ /* 0x000fe20008000000 */
[----:B------:R-:W-:Y:S01]  /*1cb60*/  UMOV UR30, UR46 ;  /* 0x0000002e001e7c82 */ /* 0x000fe20008000000 */
[----:B------:R-:W-:Y:S01]  /*1cb70*/  UMOV UR31, UR47 ;  /* 0x0000002f001f7c82 */ /* 0x000fe20008000000 */
[----:B------:R-:W-:Y:S01]  /*1cb80*/  UMOV UR16, UR32 ;  /* 0x0000002000107c82 */ /* 0x000fe20008000000 */
[----:B------:R-:W-:Y:S01]  /*1cb90*/  UMOV UR17, UR33 ;  /* 0x0000002100117c82 */ /* 0x000fe20008000000 */
[----:B------:R-:W-:Y:S01]  /*1cba0*/  UMOV UR20, UR36 ;  /* 0x0000002400147c82 */ /* 0x000fe20008000000 */
[----:B------:R-:W-:Y:S01]  /*1cbb0*/  UMOV UR21, UR37 ;  /* 0x0000002500157c82 */ /* 0x000fe20008000000 */
[----:B------:R0:W5:Y:S04]  /*1cbc0*/  LDL.LU.64 R22, [R1+0x1a28] ;  /* 0x001a280001167983 */ /* 0x0001680000300a00 */
[----:B------:R0:W5:Y:S04]  /*1cbd0*/  LDL.LU.64 R20, [R1+0x1a20] ;  /* 0x001a200001147983 */ /* 0x0001680000300a00 */
[----:B------:R0:W5:Y:S04]  /*1cbe0*/  LDL.LU.64 R18, [R1+0x1a18] ;  /* 0x001a180001127983 */ /* 0x0001680000300a00 */
[----:B------:R0:W5:Y:S01]  /*1cbf0*/  LDL.LU.64 R16, [R1+0x1a10] ;  /* 0x001a100001107983 */ /* 0x0001620000300a00 */
[----:B------:R-:W-:-:S03]  /*1cc00*/  IMAD.MOV.U32 R188, RZ, RZ, R4 ;  /* 0x000000ffffbc7224 */ /* 0x000fc600078e0004 */
[----:B------:R0:W5:Y:S04]  /*1cc10*/  LDL.LU.64 R14, [R1+0x1a08] ;  /* 0x001a0800010e7983 */ /* 0x0001680000300a00 */
[----:B------:R-:W2:Y:S04]  /*1cc20*/  LDL.LU R12, [R1+0x1a00] ;  /* 0x001a0000010c7983 */ /* 0x000ea80000300800 */
[----:B------:R-:W2:Y:S04]  /*1cc30*/  LDL.LU.64 R10, [R1+0x19f8] ;  /* 0x0019f800010a7983 */ /* 0x000ea80000300a00 */
[----:B------:R-:W4:Y:S04]  /*1cc40*/  LDL.LU.64 R8, [R1+0x19f0] ;  /* 0x0019f00001087983 */ /* 0x000f280000300a00 */
[----:B------:R-:W2:Y:S01]  /*1cc50*/  LDL.LU R4, [R1+0x19ec] ;  /* 0x0019ec0001047983 */ /* 0x000ea20000300800 */
[----:B---3--:R-:W-:-:S06]  /*1cc60*/  WARPGROUP.ARRIVE ;  /* 0x00000000000079c5 */ /* 0x008fcc0000000000 */
        /* <DEDUP_REMOVED lines=78> */
[----:B-1----:R-:W3:Y:S04]  /*1d150*/  LDL.LU R151, [R1+0x19e8] ;  /* 0x0019e80001977983 */ /* 0x002ee80000300800 */
[----:B------:R-:W4:Y:S04]  /*1d160*/  LDL.LU.64 R48, [R1+0x19e0] ;  /* 0x0019e00001307983 */ /* 0x000f280000300a00 */
        /* <DEDUP_REMOVED lines=12> */
[----:B------:R-:W-:-:S02]  /*1d230*/  IMAD.MOV.U32 R193, RZ, RZ, R5 ;  /* 0x000000ffffc17224 */ /* 0x000fc400078e0005 */
[----:B------:R-:W-:Y:S02]  /*1d240*/  IMAD.MOV.U32 R189, RZ, RZ, R6 ;  /* 0x000000ffffbd7224 */ /* 0x000fe400078e0006 */
[----:B--2---:R-:W-:Y:S02]  /*1d250*/  IMAD.MOV.U32 R191, RZ, RZ, R4 ;  /* 0x000000ffffbf7224 */ /* 0x004fe400078e0004 */
[----:B------:R-:W-:Y:S02]  /*1d260*/  IMAD.MOV.U32 R205, RZ, RZ, R2 ;  /* 0x000000ffffcd7224 */ /* 0x000fe400078e0002 */
[----:B------:R-:W-:Y:S02]  /*1d270*/  IMAD.MOV.U32 R195, RZ, RZ, R7 ;  /* 0x000000ffffc37224 */ /* 0x000fe400078e0007 */
[----:B----4-:R-:W-:Y:S02]  /*1d280*/  IMAD.MOV.U32 R13, RZ, RZ, R49 ;  /* 0x000000ffff0d7224 */ /* 0x010fe400078e0031 */
[----:B------:R-:W-:-:S02]  /*1d290*/  IMAD.MOV.U32 R7, RZ, RZ, R48 ;  /* 0x000000ffff077224 */ /* 0x000fc400078e0030 */
[----:B---3--:R-:W-:Y:S02]  /*1d2a0*/  IMAD.MOV.U32 R190, RZ, RZ, R47 ;  /* 0x000000ffffbe7224 */ /* 0x008fe400078e002f */
[----:B------:R-:W-:Y:S02]  /*1d2b0*/  IMAD.MOV.U32 R2, RZ, RZ, R46 ;  /* 0x000000ffff027224 */ /* 0x000fe400078e002e */
[----:B------:R-:W-:Y:S02]  /*1d2c0*/  IMAD.MOV.U32 R4, RZ, RZ, R45 ;  /* 0x000000ffff047224 */ /* 0x000fe400078e002d */
[----:B------:R-:W-:Y:S02]  /*1d2d0*/  IMAD.MOV.U32 R208, RZ, RZ, R44 ;  /* 0x000000ffffd07224 */ /* 0x000fe400078e002c */
[----:B------:R-:W-:Y:S02]  /*1d2e0*/  IMAD.MOV.U32 R209, RZ, RZ, R43 ;  /* 0x000000ffffd17224 */ /* 0x000fe400078e002b */
[----:B------:R-:W-:-:S02]  /*1d2f0*/  IMAD.MOV.U32 R232, RZ, RZ, R42 ;  /* 0x000000ffffe87224 */ /* 0x000fc400078e002a */
[----:B------:R-:W-:Y:S02]  /*1d300*/  IMAD.MOV.U32 R233, RZ, RZ, R41 ;  /* 0x000000ffffe97224 */ /* 0x000fe400078e0029 */
        /* <DEDUP_REMOVED lines=17> */
[----:B------:R-:W2:Y:S04]  /*1d420*/  LDL.LU.64 R24, [R1] ;  /* 0x0000000001187983 */ /* 0x000ea80000300a00 */
        /* <DEDUP_REMOVED lines=83> */
[----:B------:R-:W-:Y:S01]  /*1d960*/  HGMMA.64x256x16.F32 R24, gdesc[UR36].tnspA, R24, gsb0 ;  /* 0x23e00000241879f0 */ /* 0x000fe20008000818 */
        /* <DEDUP_REMOVED lines=16> */
[----:B------:R-:W-:Y:S01]  /*1da70*/  IMAD.MOV.U32 R232, RZ, RZ, R7 ;  /* 0x000000ffffe87224 */ /* 0x000fe200078e0007 */
[-C--:B------:R-:W-:Y:S01]  /*1da80*/  IADD3 R7, P0, R10, R12.reuse, RZ ;  /* 0x0000000c0a077210 */ /* 0x080fe20007f1e0ff */
[----:B------:R-:W-:Y:S01]  /*1da90*/  IMAD.MOV.U32 R233, RZ, RZ, R13 ;  /* 0x000000ffffe97224 */ /* 0x000fe200078e000d */
[----:B------:R-:W-:Y:S01]  /*1daa0*/  IADD3 R13, P1, R8, R12, RZ ;  /* 0x0000000c080d7210 */ /* 0x000fe20007f3e0ff */
[----:B------:R-:W-:-:S02]  /*1dab0*/  IMAD.MOV.U32 R209, RZ, RZ, R191 ;  /* 0x000000ffffd17224 */ /* 0x000fc400078e00bf */
[----:B------:R-:W-:Y:S02]  /*1dac0*/  IMAD.MOV.U32 R208, RZ, RZ, R190 ;  /* 0x000000ffffd07224 */ /* 0x000fe400078e00be */
[--C-:B------:R-:W-:Y:S02]  /*1dad0*/  IMAD.X R10, R11, 0x1, R0.reuse, P0 ;  /* 0x000000010b0a7824 */ /* 0x100fe400000e0600 */
[----:B------:R-:W-:Y:S01]  /*1dae0*/  IMAD.X R8, R9, 0x1, R0, P1 ;  /* 0x0000000109087824 */ /* 0x000fe200008e0600 */
[----:B------:R-:W-:Y:S02]  /*1daf0*/  WARPGROUP.DEPBAR.LE gsb0, 0x0 ;  /* 0x00008000000079c5 */ /* 0x000fe40000010000 */
[----:B------:R-:W-:Y:S04]  /*1db00*/  STL.64 [R1], R24 ;  /* 0x0000001801007387 */ /* 0x000fe80000100a00 */
        /* <DEDUP_REMOVED lines=63> */
[----:B-1----:R-:W2:Y:S04]  /*1df00*/  LDL.LU.64 R150, [R1+0x1978] ;  /* 0x0019780001967983 */ /* 0x002ea80000300a00 */
        /* <DEDUP_REMOVED lines=65> */
[----:B------:R-:W3:Y:S04]  /*1e320*/  LDL.LU R11, [R1+0xedc] ;  /* 0x000edc00010b7983 */ /* 0x000ee80000300800 */
[----:B------:R-:W4:Y:S01]  /*1e330*/  LDL R9, [R1+0x16d0] ;  /* 0x0016d00001097983 */ /* 0x000f220000100800 */
[----:B------:R-:W-:-:S05]  /*1e340*/  VIADD R199, R199, 0x1 ;  /* 0x00000001c7c77836 */ /* 0x000fca0000000000 */
[----:B----4-:R-:W-:Y:S02]  /*1e350*/  ISETP.NE.U32.AND P0, PT, R199, R9, PT ;  /* 0x00000009c700720c */ /* 0x010fe40003f05070 */
[----:B------:R-:W4:Y:S02]  /*1e360*/  LDL.LU R9, [R1+0x1698] ;  /* 0x0016980001097983 */ /* 0x000f240000300800 */
[----:B----4-:R-:W-:-:S05]  /*1e370*/  IADD3 R9, P3, R9, R12, RZ ;  /* 0x0000000c09097210 */ /* 0x010fca0007f7e0ff */
[----:B------:R1:W-:Y:S04]  /*1e380*/  STL [R1+0x1698], R9 ;  /* 0x0016980901007387 */ /* 0x0003e80000100800 */
[----:B-1----:R-:W4:Y:S02]  /*1e390*/  LDL.LU R9, [R1+0x1690] ;  /* 0x0016900001097983 */ /* 0x002f240000300800 */
        /* <DEDUP_REMOVED lines=8> */
[----:B-1----:R-:W4:Y:S01]  /*1e420*/  LDL.LU R9, [R1+0x1670] ;  /* 0x0016700001097983 */ /* 0x002f220000300800 */
[----:B------:R-:W-:-:S05]  /*1e430*/  IADD3 R204, P1, R204, R12, RZ ;  /* 0x0000000ccccc7210 */ /* 0x000fca0007f3e0ff */
[----:B------:R1:W-:Y:S04]  /*1e440*/  STL [R1+0x1678], R204 ;  /* 0x001678cc01007387 */ /* 0x0003e80000100800 */
[----:B-1----:R0:W5:Y:S01]  /*1e450*/  LDL.LU R204, [R1+0x1778] ;  /* 0x0017780001cc7983 */ /* 0x0021620000300800 */
[----:B----4-:R-:W-:-:S03]  /*1e460*/  IADD3 R9, P2, R9, R12, RZ ;  /* 0x0000000c09097210 */ /* 0x010fc60007f5e0ff */
[----:B------:R-:W4:Y:S04]  /*1e470*/  LDL.LU R12, [R1+0x1694] ;  /* 0x00169400010c7983 */ /* 0x000f280000300800 */
[----:B------:R1:W-:Y:S04]  /*1e480*/  STL [R1+0x1670], R9 ;  /* 0x0016700901007387 */ /* 0x0003e80000100800 */
[----:B-1----:R-:W2:Y:S01]  /*1e490*/  LDL.LU R9, [R1+0x1668] ;  /* 0x0016680001097983 */ /* 0x002ea20000300800 */
[----:B----4-:R-:W-:-:S05]  /*1e4a0*/  IMAD.X R12, R12, 0x1, R0, P3 ;  /* 0x000000010c0c7824 */ /* 0x010fca00018e0600 */
[----:B------:R1:W-:Y:S02]  /*1e4b0*/  STL [R1+0x1694], R12 ;  /* 0x0016940c01007387 */ /* 0x0003e40000100800 */
[----:B-1----:R-:W1:Y:S02]  /*1e4c0*/  LDC R12, c[0x0][0x238] ;  /* 0x00008e00ff0c7b82 */ /* 0x002e640000000800 */
[----:B-1----:R-:W-:-:S04]  /*1e4d0*/  IMAD.SHL.U32 R12, R12, 0x40, RZ ;  /* 0x000000400c0c7824 */ /* 0x002fc800078e00ff */
[----:B------:R-:W-:-:S05]  /*1e4e0*/  IMAD.SHL.U32 R12, R12, 0x2, RZ ;  /* 0x000000020c0c7824 */ /* 0x000fca00078e00ff */
[----:B--2---:R-:W-:Y:S02]  /*1e4f0*/  IADD3 R9, P3, R9, R12, RZ ;  /* 0x0000000c09097210 */ /* 0x004fe40007f7e0ff */
[----:B------:R-:W2:Y:S04]  /*1e500*/  LDL.LU R12, [R1+0x168c] ;  /* 0x00168c00010c7983 */ /* 0x000ea80000300800 */
[----:B------:R1:W-:Y:S04]  /*1e510*/  STL [R1+0x1668], R9 ;  /* 0x0016680901007387 */ /* 0x0003e80000100800 */
[----:B-1----:R-:W4:Y:S01]  /*1e520*/  LDL.LU R9, [R1+0x1660] ;  /* 0x0016600001097983 */ /* 0x002f220000300800 */
[----:B--2---:R-:W-:-:S05]  /*1e530*/  IMAD.X R12, R12, 0x1, R0, P4 ;  /* 0x000000010c0c7824 */ /* 0x004fca00020e0600 */
[----:B------:R1:W-:Y:S02]  /*1e540*/  STL [R1+0x168c], R12 ;  /* 0x00168c0c01007387 */ /* 0x0003e40000100800 */
[----:B-1----:R-:W1:Y:S02]  /*1e550*/  LDC R12, c[0x0][0x238] ;  /* 0x00008e00ff0c7b82 */ /* 0x002e640000000800 */
[----:B-1----:R-:W-:-:S04]  /*1e560*/  IMAD.SHL.U32 R12, R12, 0x40, RZ ;  /* 0x000000400c0c7824 */ /* 0x002fc800078e00ff */
[----:B------:R-:W-:-:S05]  /*1e570*/  IMAD.SHL.U32 R12, R12, 0x2, RZ ;  /* 0x000000020c0c7824 */ /* 0x000fca00078e00ff */
[----:B----4-:R-:W-:Y:S02]  /*1e580*/  IADD3 R9, P4, R9, R12, RZ ;  /* 0x0000000c09097210 */ /* 0x010fe40007f9e0ff */
        /* <DEDUP_REMOVED lines=728> */
[----:B----4-:R-:W-:-:S05]  /*21310*/  IADD3 R9, P1, R9, R12, RZ ;  /* 0x0000000c09097210 */ /* 0x010fca0007f3e0ff */
[----:B------:R1:W-:Y:S04]  /*21320*/  STL [R1+0x13d8], R9 ;  /* 0x0013d80901007387 */ /* 0x0003e80000100800 */
[----:B-1----:R-:W2:Y:S02]  /*21330*/  LDL.LU R9, [R1+0x13fc] ;  /* 0x0013fc0001097983 */ /* 0x002ea40000300800 */
[----:B--2---:R-:W-:-:S05]  /*21340*/  IMAD.X R9, R9, 0x1, R0, P2 ;  /* 0x0000000109097824 */ /* 0x004fca00010e0600 */
[----:B------:R1:W-:Y:S04]  /*21350*/  STL [R1+0x13fc], R9 ;  /* 0x0013fc0901007387 */ /* 0x0003e80000100800 */
[----:B-1----:R-:W2:Y:S02]  /*21360*/  LDL.LU R9, [R1+0x13d0] ;  /* 0x0013d00001097983 */ /* 0x002ea40000300800 */
        /* <DEDUP_REMOVED lines=329> */
[----:B------:R1:W-:Y:S01]  /*22800*/  STL [R1+0x12d4], R12 ;  /* 0x0012d40c01007387 */ /* 0x0003e20000100800 */
[----:B----4-:R-:W-:-:S03]  /*22810*/  IADD3 R9, P3, R9, UR5, RZ ;  /* 0x0000000509097c10 */ /* 0x010fc6000ff7e0ff */
[----:B-1----:R-:W2:Y:S04]  /*22820*/  LDL.LU R12, [R1+0x12cc] ;  /* 0x0012cc00010c7983 */ /* 0x002ea80000300800 */
        /* <DEDUP_REMOVED lines=32> */
[----:B--2---:R-:W-:-:S05]  /*22a30*/  IADD3.X R12, R12, UR6, RZ, P3, !PT ;  /* 0x000000060c0c7c10 */ /* 0x004fca0009ffe4ff */
        /* <DEDUP_REMOVED lines=246> */
[----:B------:R-:W-:Y:S01]  /*239a0*/  STL [R1+0x118c], R12 ;  /* 0x00118c0c01007387 */ /* 0x000fe20000100800 */
[----:B----4-:R-:W-:-:S05]  /*239b0*/  IADD3 R9, P2, R9, UR5, RZ ;  /* 0x0000000509097c10 */ /* 0x010fca000ff5e0ff */
[----:B------:R1:W-:Y:S04]  /*239c0*/  STL [R1+0x1160], R9 ;  /* 0x0011600901007387 */ /* 0x0003e80000100800 */
[----:B-1----:R-:W2:Y:S02]  /*239d0*/  LDL.LU R9, [R1+0x1184] ;  /* 0x0011840001097983 */ /* 0x002ea40000300800 */
[----:B--2---:R-:W-:-:S05]  /*239e0*/  IADD3.X R9, R9, UR6, RZ, P3, !PT ;  /* 0x0000000609097c10 */ /* 0x004fca0009ffe4ff */
[----:B------:R1:W-:Y:S04]  /*239f0*/  STL [R1+0x1184], R9 ;  /* 0x0011840901007387 */ /* 0x0003e80000100800 */
[----:B------:R-:W2:Y:S04]  /*23a00*/  LDL.LU R12, [R1+0x1158] ;  /* 0x00115800010c7983 */ /* 0x000ea80000300800 */
[----:B-1----:R-:W4:Y:S01]  /*23a10*/  LDL.LU R9, [R1+0x117c] ;  /* 0x00117c0001097983 */ /* 0x002f220000300800 */
[----:B--2---:R-:W-:Y:S02]  /*23a20*/  IADD3 R12, P3, R12, UR5, RZ ;  /* 0x000000050c0c7c10 */ /* 0x004fe4000ff7e0ff */
[----:B----4-:R-:W-:-:S03]  /*23a30*/  IADD3.X R9, R9, UR6, RZ, P4, !PT ;  /* 0x0000000609097c10 */ /* 0x010fc6000a7fe4ff */
[----:B------:R1:W-:Y:S04]  /*23a40*/  STL [R1+0x1158], R12 ;  /* 0x0011580c01007387 */ /* 0x0003e80000100800 */
[----:B------:R2:W-:Y:S04]  /*23a50*/  STL [R1+0x117c], R9 ;  /* 0x00117c0901007387 */ /* 0x0005e80000100800 */
[----:B-1----:R-:W4:Y:S04]  /*23a60*/  LDL.LU R12, [R1+0x1150] ;  /* 0x00115000010c7983 */ /* 0x002f280000300800 */
[----:B--2---:R-:W2:Y:S01]  /*23a70*/  LDL.LU R9, [R1+0x1174] ;  /* 0x0011740001097983 */ /* 0x004ea20000300800 */
[----:B----4-:R-:W-:-:S02]  /*23a80*/  IADD3 R12, P4, R12, UR5, RZ ;  /* 0x000000050c0c7c10 */ /* 0x010fc4000ff9e0ff */
[----:B--2---:R-:W-:-:S03]  /*23a90*/  IADD3.X R9, R9, UR6, RZ, P5, !PT ;  /* 0x0000000609097c10 */ /* 0x004fc6000affe4ff */
        /* <DEDUP_REMOVED lines=370> */
[----:B------:R-:W-:-:S02]  /*251c0*/  IADD3 R205, P6, R205, UR5, RZ ;  /* 0x00000005cdcd7c10 */ /* 0x000fc4000ffde0ff */
[----:B------:R-:W-:-:S03]  /*251d0*/  IADD3.X R208, R208, UR6, RZ, P1, !PT ;  /* 0x00000006d0d07c10 */ /* 0x000fc60008ffe4ff */
[----:B------:R1:W-:Y:S01]  /*251e0*/  STL [R1+0xf60], R205 ;  /* 0x000f60cd01007387 */ /* 0x0003e20000100800 */
[----:B------:R-:W-:Y:S02]  /*251f0*/  IADD3.X R212, R212, UR6, RZ, P3, !PT ;  /* 0x00000006d4d47c10 */ /* 0x000fe40009ffe4ff */
[----:B------:R-:W-:Y:S01]  /*25200*/  IADD3 R213, P3, R213, UR5, RZ ;  /* 0x00000005d5d57c10 */ /* 0x000fe2000ff7e0ff */
[----:B-1----:R0:W5:Y:S04]  /*25210*/  LDL.LU R205, [R1+0x1774] ;  /* 0x0017740001cd7983 */ /* 0x0021680000300800 */
[----:B------:R1:W-:Y:S01]  /*25220*/  STL [R1+0xf84], R208 ;  /* 0x000f84d001007387 */ /* 0x0003e20000100800 */
[----:B------:R-:W-:Y:S02]  /*25230*/  IADD3.X R216, R216, UR6, RZ, P4, !PT ;  /* 0x00000006d8d87c10 */ /* 0x000fe4000a7fe4ff */
[----:B------:R-:W-:Y:S01]  /*25240*/  IADD3 R217, P4, R217, UR5, RZ ;  /* 0x00000005d9d97c10 */ /* 0x000fe2000ff9e0ff */
[----:B-1----:R0:W5:Y:S01]  /*25250*/  LDL.LU R208, [R1+0x1770] ;  /* 0x0017700001d07983 */ /* 0x0021620000300800 */
[----:B------:R-:W-:-:S02]  /*25260*/  IADD3.X R220, R220, UR6, RZ, P5, !PT ;  /* 0x00000006dcdc7c10 */ /* 0x000fc4000affe4ff */
[----:B------:R-:W-:Y:S02]  /*25270*/  IADD3 R221, P5, R221, UR5, RZ ;  /* 0x00000005dddd7c10 */ /* 0x000fe4000ffbe0ff */
[----:B------:R-:W-:Y:S02]  /*25280*/  IADD3.X R224, R224, UR6, RZ, P6, !PT ;  /* 0x00000006e0e07c10 */ /* 0x000fe4000b7fe4ff */
[----:B------:R-:W-:Y:S02]  /*25290*/  IADD3 R225, P6, R225, UR5, RZ ;  /* 0x00000005e1e17c10 */ /* 0x000fe4000ffde0ff */
[----:B------:R-:W-:Y:S02]  /*252a0*/  IADD3.X R236, R236, UR6, RZ, P3, !PT ;  /* 0x00000006ecec7c10 */ /* 0x000fe40009ffe4ff */
[----:B------:R-:W-:Y:S02]  /*252b0*/  IADD3 R237, P3, R237, UR5, RZ ;  /* 0x00000005eded7c10 */ /* 0x000fe4000ff7e0ff */
[----:B------:R-:W-:-:S02]  /*252c0*/  IADD3.X R240, R240, UR6, RZ, P4, !PT ;  /* 0x00000006f0f07c10 */ /* 0x000fc4000a7fe4ff */
[----:B------:R-:W-:Y:S02]  /*252d0*/  IADD3 R241, P4, R241, UR5, RZ ;  /* 0x00000005f1f17c10 */ /* 0x000fe4000ff9e0ff */
[----:B------:R-:W-:Y:S02]  /*252e0*/  IADD3.X R244, R244, UR6, RZ, P5, !PT ;  /* 0x00000006f4f47c10 */ /* 0x000fe4000affe4ff */
[----:B------:R-:W-:Y:S02]  /*252f0*/  IADD3 R245, P5, R245, UR5, RZ ;  /* 0x00000005f5f57c10 */ /* 0x000fe4000ffbe0ff */
[----:B------:R-:W-:Y:S02]  /*25300*/  IADD3.X R248, R248, UR6, RZ, P6, !PT ;  /* 0x00000006f8f87c10 */ /* 0x000fe4000b7fe4ff */
[----:B------:R-:W-:Y:S02]  /*25310*/  IADD3 R249, P6, R249, UR5, RZ ;  /* 0x00000005f9f97c10 */ /* 0x000fe4000ffde0ff */
[----:B----4-:R-:W-:-:S02]  /*25320*/  IADD3 R12, P1, R12, UR5, RZ ;  /* 0x000000050c0c7c10 */ /* 0x010fc4000ff3e0ff */
[----:B--2---:R-:W-:Y:S02]  /*25330*/  IADD3.X R9, R9, UR6, RZ, P2, !PT ;  /* 0x0000000609097c10 */ /* 0x004fe400097fe4ff */
[----:B------:R-:W-:Y:S01]  /*25340*/  IADD3 R209, P2, R209, UR5, RZ ;  /* 0x00000005d1d17c10 */ /* 0x000fe2000ff5e0ff */
[----:B------:R1:W-:Y:S04]  /*25350*/  STL [R1+0xf58], R12 ;  /* 0x000f580c01007387 */ /* 0x0003e80000100800 */
[----:B-1----:R-:W2:Y:S04]  /*25360*/  LDL.LU R12, [R1+0xee0] ;  /* 0x000ee000010c7983 */ /* 0x002ea80000300800 */
[----:B------:R1:W-:Y:S04]  /*25370*/  STL [R1+0xf7c], R9 ;  /* 0x000f7c0901007387 */ /* 0x0003e80000100800 */
[----:B-1----:R-:W4:Y:S04]  /*25380*/  LDL.LU R9, [R1+0xf04] ;  /* 0x000f040001097983 */ /* 0x002f280000300800 */
[----:B------:R1:W-:Y:S04]  /*25390*/  STL [R1+0xf50], R209 ;  /* 0x000f50d101007387 */ /* 0x0003e80000100800 */
[----:B-1----:R0:W5:Y:S04]  /*253a0*/  LDL.LU R209, [R1+0x176c] ;  /* 0x00176c0001d17983 */ /* 0x0021680000300800 */
[----:B------:R1:W-:Y:S04]  /*253b0*/  STL [R1+0xf74], R212 ;  /* 0x000f74d401007387 */ /* 0x0003e80000100800 */
[----:B-1----:R0:W5:Y:S04]  /*253c0*/  LDL.LU R212, [R1+0x1768] ;  /* 0x0017680001d47983 */ /* 0x0021680000300800 */
[----:B------:R1:W-:Y:S01]  /*253d0*/  STL [R1+0xf48], R213 ;  /* 0x000f48d501007387 */ /* 0x0003e20000100800 */
[----:B------:R-:W-:-:S03]  /*253e0*/  IADD3.X R228, R228, UR6, RZ, P1, !PT ;  /* 0x00000006e4e47c10 */ /* 0x000fc60008ffe4ff */
[----:B-1----:R0:W5:Y:S04]  /*253f0*/  LDL.LU R213, [R1+0x1764] ;  /* 0x0017640001d57983 */ /* 0x0021680000300800 */
[----:B------:R1:W-:Y:S01]  /*25400*/  STL [R1+0xf6c], R216 ;  /* 0x000f6cd801007387 */ /* 0x0003e20000100800 */
[----:B------:R-:W-:-:S03]  /*25410*/  IADD3 R229, P1, R229, UR5, RZ ;  /* 0x00000005e5e57c10 */ /* 0x000fc6000ff3e0ff */
[----:B-1----:R0:W5:Y:S04]  /*25420*/  LDL.LU R216, [R1+0x1760] ;  /* 0x0017600001d87983 */ /* 0x0021680000300800 */
[----:B------:R1:W-:Y:S01]  /*25430*/  STL [R1+0xf40], R217 ;  /* 0x000f40d901007387 */ /* 0x0003e20000100800 */
[----:B------:R-:W-:-:S03]  /*25440*/  IADD3.X R232, R232, UR6, RZ, P2, !PT ;  /* 0x00000006e8e87c10 */ /* 0x000fc600097fe4ff */
[----:B-1----:R0:W5:Y:S04]  /*25450*/  LDL.LU R217, [R1+0x175c] ;  /* 0x00175c0001d97983 */ /* 0x0021680000300800 */
[----:B------:R1:W-:Y:S01]  /*25460*/  STL [R1+0xf64], R220 ;  /* 0x000f64dc01007387 */ /* 0x0003e20000100800 */
[----:B------:R-:W-:-:S03]  /*25470*/  IADD3 R233, P2, R233, UR5, RZ ;  /* 0x00000005e9e97c10 */ /* 0x000fc6000ff5e0ff */
[----:B-1----:R0:W5:Y:S04]  /*25480*/  LDL.LU R220, [R1+0x1758] ;  /* 0x0017580001dc7983 */ /* 0x0021680000300800 */
[----:B------:R1:W-:Y:S04]  /*25490*/  STL [R1+0xf38], R221 ;  /* 0x000f38dd01007387 */ /* 0x0003e80000100800 */
        /* <DEDUP_REMOVED lines=15> */
[----:B------:R1:W-:Y:S01]  /*25590*/  STL [R1+0xf18], R237 ;  /* 0x000f18ed01007387 */ /* 0x0003e20000100800 */
[----:B------:R-:W-:-:S03]  /*255a0*/  IADD3.X R6, R6, UR6, RZ, P1, !PT ;  /* 0x0000000606067c10 */ /* 0x000fc60008ffe4ff */
        /* <DEDUP_REMOVED lines=14> */
[----:B-1----:R-:W3:Y:S01]  /*25690*/  LDL.LU R6, [R1+0x1718] ;  /* 0x0017180001067983 */ /* 0x002ee20000300800 */
[----:B------:R-:W-:Y:S01]  /*256a0*/  WARPGROUP.ARRIVE ;  /* 0x00000000000079c5 */ /* 0x000fe20000000000 */
[----:B------:R-:W-:Y:S01]  /*256b0*/  UMOV UR12, UR40 ;  /* 0x00000028000c7c82 */ /* 0x000fe20008000000 */
[----:B------:R-:W-:-:S04]  /*256c0*/  UMOV UR13, UR41 ;  /* 0x00000029000d7c82 */ /* 0x000fc80008000000 */
[----:B------:R-:W-:Y:S01]  /*256d0*/  HGMMA.64x256x16.F32 R24, gdesc[UR12].tnspA, R24, gsb0 ;  /* 0x23e000000c1879f0 */ /* 0x000fe20008000818 */
[----:B------:R-:W-:Y:S02]  /*256e0*/  IADD3 R5, P1, R5, UR5, RZ ;  /* 0x0000000505057c10 */ /* 0x000fe4000ff3e0ff */
[----:B------:R-:W-:-:S03]  /*256f0*/  IADD3.X R3, R3, UR6, RZ, P2, !PT ;  /* 0x0000000603037c10 */ /* 0x000fc600097fe4ff */
[----:B------:R1:W-:Y:S04]  /*25700*/  STL [R1+0xef8], R5 ;  /* 0x000ef80501007387 */ /* 0x0003e80000100800 */
[----:B-1----:R-:W4:Y:S04]  /*25710*/  LDL.LU R5, [R1+0x1714] ;  /* 0x0017140001057983 */ /* 0x002f280000300800 */
[----:B------:R1:W-:Y:S04]  /*25720*/  STL [R1+0xf1c], R3 ;  /* 0x000f1c0301007387 */ /* 0x0003e80000100800 */
[----:B-1----:R-:W4:Y:S01]  /*25730*/  LDL.LU R3, [R1+0x1710] ;  /* 0x0017100001037983 */ /* 0x002f220000300800 */
[----:B------:R-:W-:Y:S01]  /*25740*/  UMOV UR30, UR46 ;  /* 0x0000002e001e7c82 */ /* 0x000fe20008000000 */
[----:B------:R-:W-:Y:S01]  /*25750*/  UMOV UR31, UR47 ;  /* 0x0000002f001f7c82 */ /* 0x000fe20008000000 */
[----:B---3--:R-:W-:-:S05]  /*25760*/  IADD3 R6, P2, R6, UR5, RZ ;  /* 0x0000000506067c10 */ /* 0x008fca000ff5e0ff */
[----:B------:R1:W-:Y:S04]  /*25770*/  STL [R1+0xef0], R6 ;  /* 0x000ef00601007387 */ /* 0x0003e80000100800 */
[----:B-1----:R-:W3:Y:S01]  /*25780*/  LDL.LU R6, [R1+0x170c] ;  /* 0x00170c0001067983 */ /* 0x002ee20000300800 */
[----:B------:R-:W-:Y:S02]  /*25790*/  WARPGROUP.DEPBAR.LE gsb0, 0x0 ;  /* 0x00008000000079c5 */ /* 0x000fe40000010000 */
[----:B------:R-:W-:-:S06]  /*257a0*/  WARPGROUP.ARRIVE ;  /* 0x00000000000079c5 */ /* 0x000fcc0000000000 */
[----:B------:R-:W-:Y:S01]  /*257b0*/  HGMMA.64x256x16.F32 R24, gdesc[UR28].tnspA, R24, gsb0 ;  /* 0x23e000001c1879f0 */ /* 0x000fe20008000818 */
[----:B------:R-:W-:Y:S01]  /*257c0*/  UMOV UR16, UR32 ;  /* 0x0000002000107c82 */ /* 0x000fe20008000000 */
[----:B------:R-:W-:Y:S01]  /*257d0*/  UMOV UR17, UR33 ;  /* 0x0000002100117c82 */ /* 0x000fe20008000000 */
[----:B------:R-:W-:Y:S02]  /*257e0*/  IADD3.X R2, R2, UR6, RZ, P3, !PT ;  /* 0x0000000602027c10 */ /* 0x000fe40009ffe4ff */
[----:B------:R-:W-:-:S03]  /*257f0*/  IADD3 R4, P3, R4, UR5, RZ ;  /* 0x0000000504047c10 */ /* 0x000fc6000ff7e0ff */
[----:B------:R1:W-:Y:S04]  /*25800*/  STL [R1+0xf14], R2 ;  /* 0x000f140201007387 */ /* 0x0003e80000100800 */
[----:B-1----:R0:W5:Y:S04]  /*25810*/  LDL.LU R2, [R1+0x1708] ;  /* 0x0017080001027983 */ /* 0x0021680000300800 */
[----:B------:R1:W-:Y:S04]  /*25820*/  STL [R1+0xee8], R4 ;  /* 0x000ee80401007387 */ /* 0x0003e80000100800 */
[----:B-1----:R-:W4:Y:S01]  /*25830*/  LDL.LU R4, [R1+0x1704] ;  /* 0x0017040001047983 */ /* 0x002f220000300800 */
[----:B------:R-:W-:Y:S01]  /*25840*/  UMOV UR20, UR36 ;  /* 0x0000002400147c82 */ /* 0x000fe20008000000 */
[----:B------:R-:W-:Y:S01]  /*25850*/  UMOV UR21, UR37 ;  /* 0x0000002500157c82 */ /* 0x000fe20008000000 */
[----:B------:R-:W-:-:S02]  /*25860*/  WARPGROUP.DEPBAR.LE gsb0, 0x0 ;  /* 0x00008000000079c5 */ /* 0x000fc40000010000 */
[----:B------:R-:W-:-:S06]  /*25870*/  WARPGROUP.ARRIVE ;  /* 0x00000000000079c5 */ /* 0x000fcc0000000000 */
[----:B------:R-:W-:Y:S01]  /*25880*/  HGMMA.64x256x16.F32 R24, gdesc[UR16].tnspA, R24, gsb0 ;  /* 0x23e00000101879f0 */ /* 0x000fe20008000818 */
[----:B---3--:R-:W-:-:S05]  /*25890*/  IADD3.X R6, R6, UR6, RZ, P4, !PT ;  /* 0x0000000606067c10 */ /* 0x008fca000a7fe4ff */
[----:B------:R1:W-:Y:S04]  /*258a0*/  STL [R1+0xf0c], R6 ;  /* 0x000f0c0601007387 */ /* 0x0003e80000100800 */
[----:B-1----:R-:W3:Y:S01]  /*258b0*/  LDL.LU R6, [R1+0x1700] ;  /* 0x0017000001067983 */ /* 0x002ee20000300800 */
[----:B--2---:R-:W-:-:S05]  /*258c0*/  IADD3 R12, P4, R12, UR5, RZ ;  /* 0x000000050c0c7c10 */ /* 0x004fca000ff9e0ff */
[----:B------:R1:W-:Y:S02]  /*258d0*/  STL [R1+0xee0], R12 ;  /* 0x000ee00c01007387 */ /* 0x0003e40000100800 */
[----:B-1----:R-:W1:Y:S01]  /*258e0*/  LDC R12, c[0x0][0x238] ;  /* 0x00008e00ff0c7b82 */ /* 0x002e620000000800 */
[----:B----4-:R-:W-:Y:S02]  /*258f0*/  IADD3.X R3, R3, UR6, RZ, P6, !PT ;  /* 0x0000000603037c10 */ /* 0x010fe4000b7fe4ff */
[----:B------:R-:W-:Y:S02]  /*25900*/  IADD3.X R9, R9, UR6, RZ, P5, !PT ;  /* 0x0000000609097c10 */ /* 0x000fe4000affe4ff */
[----:B------:R-:W-:Y:S01]  /*25910*/  IADD3.X R5, R5, UR6, RZ, P2, !PT ;  /* 0x0000000605057c10 */ /* 0x000fe200097fe4ff */
[----:B------:R2:W-:Y:S01]  /*25920*/  STL [R1+0xefc], R3 ;  /* 0x000efc0301007387 */ /* 0x0005e20000100800 */
[----:B------:R-:W-:Y:S02]  /*25930*/  IADD3.X R4, R4, UR6, RZ, P3, !PT ;  /* 0x0000000604047c10 */ /* 0x000fe40009ffe4ff */
[----:B------:R-:W-:Y:S01]  /*25940*/  IADD3.X R11, R11, UR6, RZ, P4, !PT ;  /* 0x000000060b0b7c10 */ /* 0x000fe2000a7fe4ff */
[----:B--2---:R0:W5:Y:S04]  /*25950*/  LDL.LU R3, [R1+0x16fc] ;  /* 0x0016fc0001037983 */ /* 0x0041680000300800 */
[----:B------:R2:W-:Y:S01]  /*25960*/  STL [R1+0xf04], R9 ;  /* 0x000f040901007387 */ /* 0x0005e20000100800 */
[----:B-1----:R-:W-:-:S02]  /*25970*/  IMAD.SHL.U32 R12, R12, 0x40, RZ ;  /* 0x000000400c0c7824 */ /* 0x002fc400078e00ff */
[----:B--2---:R-:W-:Y:S02]  /*25980*/  IMAD.MOV.U32 R9, RZ, RZ, R8 ;  /* 0x000000ffff097224 */ /* 0x004fe400078e0008 */
[----:B------:R-:W-:Y:S01]  /*25990*/  IMAD.SHL.U32 R12, R12, 0x2, RZ ;  /* 0x000000020c0c7824 */ /* 0x000fe200078e00ff */
[----:B------:R-:W-:Y:S02]  /*259a0*/  WARPGROUP.DEPBAR.LE gsb0, 0x0 ;  /* 0x00008000000079c5 */ /* 0x000fe40000010000 */
[----:B------:R-:W-:-:S06]  /*259b0*/  WARPGROUP.ARRIVE ;  /* 0x00000000000079c5 */ /* 0x000fcc0000000000 */
[----:B------:R-:W-:Y:S01]  /*259c0*/  HGMMA.64x256x16.F32 R24, gdesc[UR20].tnspA, R24, gsb0 ;  /* 0x23e00000141879f0 */ /* 0x000fe20008000818 */
[----:B------:R-:W-:Y:S01]  /*259d0*/  IMAD.MOV.U32 R8, RZ, RZ, R13 ;  /* 0x000000ffff087224 */ /* 0x000fe200078e000d */
[----:B---3--:R-:W-:-:S05]  /*259e0*/  IADD3.X R6, R6, UR6, RZ, P1, !PT ;  /* 0x0000000606067c10 */ /* 0x008fca0008ffe4ff */
[----:B------:R1:W-:Y:S04]  /*259f0*/  STL [R1+0xef4], R6 ;  /* 0x000ef40601007387 */ /* 0x0003e80000100800 */
[----:B-1----:R0:W5:Y:S04]  /*25a00*/  LDL.LU R6, [R1+0x16f8] ;  /* 0x0016f80001067983 */ /* 0x0021680000300800 */
[----:B------:R1:W-:Y:S04]  /*25a10*/  STL [R1+0xeec], R5 ;  /* 0x000eec0501007387 */ /* 0x0003e80000100800 */
[----:B-1----:R0:W5:Y:S04]  /*25a20*/  LDL.LU R5, [R1+0x16f4] ;  /* 0x0016f40001057983 */ /* 0x0021680000300800 */
[----:B------:R1:W-:Y:S04]  /*25a30*/  STL [R1+0xee4], R4 ;  /* 0x000ee40401007387 */ /* 0x0003e80000100800 */
[----:B-1----:R0:W5:Y:S04]  /*25a40*/  LDL.LU R4, [R1+0x16f0] ;  /* 0x0016f00001047983 */ /* 0x0021680000300800 */
[----:B------:R1:W-:Y:S02]  /*25a50*/  STL [R1+0xedc], R11 ;  /* 0x000edc0b01007387 */ /* 0x0003e40000100800 */
[----:B-1----:R-:W-:-:S02]  /*25a60*/  IMAD.MOV.U32 R11, RZ, RZ, R10 ;  /* 0x000000ffff0b7224 */ /* 0x002fc400078e000a */
[----:B------:R-:W-:Y:S01]  /*25a70*/  IMAD.MOV.U32 R10, RZ, RZ, R7 ;  /* 0x000000ffff0a7224 */ /* 0x000fe200078e0007 */
[----:B------:R-:W-:Y:S02]  /*25a80*/  WARPGROUP.DEPBAR.LE gsb0, 0x0 ;  /* 0x00008000000079c5 */ /* 0x000fe40000010000 */
[----:B0-----:R-:W-:Y:S05]  /*25a90*/  @P0 BRA `(.L_x_1) ;  /* 0xfffffea800c00947 */ /* 0x001fea000383ffff */
[----:B------:R-:W2:Y:S04]  /*25aa0*/  LDL.LU R7, [R1+0x1b8] ;  /* 0x0001b80001077983 */ /* 0x000ea80000300800 */
[----:B------:R-:W3:Y:S04]  /*25ab0*/  LDL.LU R13, [R1+0x778] ;  /* 0x00077800010d7983 */ /* 0x000ee80000300800 */
[----:B-----5:R-:W4:Y:S04]  /*25ac0*/  LDL.LU R2, [R1+0x3a4] ;  /* 0x0003a40001027983 */ /* 0x020f280000300800 */
[----:B------:R-:W2:Y:S04]  /*25ad0*/  LDL.LU R10, [R1+0xba4] ;  /* 0x000ba400010a7983 */ /* 0x000ea80000300800 */
[----:B------:R-:W3:Y:S04]  /*25ae0*/  LDL.LU R11, [R1+0x7a8] ;  /* 0x0007a800010b7983 */ /* 0x000ee80000300800 */
[----:B------:R-:W3:Y:S04]  /*25af0*/  LDL.LU R8, [R1+0x7a0] ;  /* 0x0007a00001087983 */ /* 0x000ee80000300800 */
[----:B------:R-:W3:Y:S04]  /*25b00*/  LDL.LU R12, [R1+0x770] ;  /* 0x00077000010c7983 */ /* 0x000ee80000300800 */
[----:B------:R-:W3:Y:S04]  /*25b10*/  LDL.LU R9, [R1+0x3a8] ;  /* 0x0003a80001097983 */ /* 0x000ee80000300800 */
[----:B------:R-:W3:Y:S04]  /*25b20*/  LDL.LU R0, [R1+0x378] ;  /* 0x0003780001007983 */ /* 0x000ee80000300800 */
[----:B------:R-:W3:Y:S04]  /*25b30*/  LDL.LU R199, [R1+0xba8] ;  /* 0x000ba80001c77983 */ /* 0x000ee80000300800 */
[----:B------:R-:W3:Y:S04]  /*25b40*/  LDL.LU R3, [R1+0xb78] ;  /* 0x000b780001037983 */ /* 0x000ee80000300800 */
[----:B------:R0:W-:Y:S04]  /*25b50*/  STL [R1+0x19e8], R250 ;  /* 0x0019e8fa01007387 */ /* 0x0001e80000100800 */
[----:B0-----:R-:W4:Y:S04]  /*25b60*/  LDL.LU R250, [R1+0xbac] ;  /* 0x000bac0001fa7983 */ /* 0x001f280000300800 */
[----:B------:R0:W-:Y:S04]  /*25b70*/  STL [R1+0x19e4], R249 ;  /* 0x0019e4f901007387 */ /* 0x0001e80000100800 */
[----:B0-----:R-:W2:Y:S04]  /*25b80*/  LDL.LU R249, [R1+0x3ac] ;  /* 0x0003ac0001f97983 */ /* 0x001ea80000300800 */
[----:B------:R0:W-:Y:S04]  /*25b90*/  STL [R1+0x19e0], R248 ;  /* 0x0019e0f801007387 */ /* 0x0001e80000100800 */
[----:B0-----:R-:W3:Y:S04]  /*25ba0*/  LDL.LU R248, [R1+0x7a4] ;  /* 0x0007a40001f87983 */ /* 0x001ee80000300800 */
        /* <DEDUP_REMOVED lines=47> */
[----:B------:R2:W-:Y:S04]  /*25ea0*/  STL [R1+0x197c], R223 ;  /* 0x00197cdf01007387 */ /* 0x0005e80000100800 */
[----:B------:R3:W-:Y:S04]  /*25eb0*/  STL [R1+0x1978], R222 ;  /* 0x001978de01007387 */ /* 0x0007e80000100800 */
[----:B------:R0:W-:Y:S04]  /*25ec0*/  STL [R1+0x1974], R221 ;  /* 0x001974dd01007387 */ /* 0x0001e80000100800 */
        /* <DEDUP_REMOVED lines=18> */
[----:B----4-:R-:W-:-:S03]  /*25ff0*/  IMAD.MOV.U32 R224, RZ, RZ, R240 ;  /* 0x000000ffffe07224 */ /* 0x010fc600078e00f0 */
[----:B------:R-:W-:Y:S04]  /*26000*/  STL [R1+0x1928], R202 ;  /* 0x001928ca01007387 */ /* 0x000fe80000100800 */
[----:B------:R-:W-:Y:S04]  /*26010*/  STL [R1+0x1924], R201 ;  /* 0x001924c901007387 */ /* 0x000fe80000100800 */
[----:B------:R-:W-:Y:S04]  /*26020*/  STL [R1+0x1920], R200 ;  /* 0x001920c801007387 */ /* 0x000fe80000100800 */
[----:B------:R-:W-:Y:S01]  /*26030*/  STL [R1+0x1918], R198 ;  /* 0x001918c601007387 */ /* 0x000fe20000100800 */
[----:B--2---:R-:W-:-:S03]  /*26040*/  IMAD.MOV.U32 R223, RZ, RZ, R239 ;  /* 0x000000ffffdf7224 */ /* 0x004fc600078e00ef */
[----:B------:R-:W-:Y:S04]  /*26050*/  STL [R1+0x1914], R197 ;  /* 0x001914c501007387 */ /* 0x000fe80000100800 */
[----:B------:R-:W-:Y:S04]  /*26060*/  STL [R1+0x1910], R196 ;  /* 0x001910c401007387 */ /* 0x000fe80000100800 */
[----:B------:R-:W-:Y:S01]  /*26070*/  STL [R1+0x190c], R187 ;  /* 0x00190cbb01007387 */ /* 0x000fe20000100800 */
[----:B---3--:R-:W-:-:S03]  /*26080*/  IMAD.MOV.U32 R222, RZ, RZ, R238 ;  /* 0x000000ffffde7224 */ /* 0x008fc600078e00ee */
[----:B------:R-:W-:Y:S04]  /*26090*/  STL [R1+0x1908], R186 ;  /* 0x001908ba01007387 */ /* 0x000fe80000100800 */
[----:B------:R-:W-:Y:S04]  /*260a0*/  STL [R1+0x1904], R185 ;  /* 0x001904b901007387 */ /* 0x000fe80000100800 */
[----:B------:R-:W-:Y:S04]  /*260b0*/  STL [R1+0x1900], R184 ;  /* 0x001900b801007387 */ /* 0x000fe80000100800 */
[----:B------:R-:W-:Y:S01]  /*260c0*/  STL [R1+0x18fc], R183 ;  /* 0x0018fcb701007387 */ /* 0x000fe20000100800 */
[----:B0-----:R-:W-:-:S03]  /*260d0*/  IMAD.MOV.U32 R221, RZ, RZ, R237 ;  /* 0x000000ffffdd7224 */ /* 0x001fc600078e00ed */
        /* <DEDUP_REMOVED lines=50> */
[----:B------:R0:W-:Y:S04]  /*26400*/  STL [R1+0x16f8], R6 ;  /* 0x0016f80601007387 */ /* 0x0001e80000100800 */
[----:B------:R1:W-:Y:S04]  /*26410*/  STL [R1+0x16f4], R5 ;  /* 0x0016f40501007387 */ /* 0x0003e80000100800 */
[----:B------:R2:W-:Y:S01]  /*26420*/  STL [R1+0x16f0], R4 ;  /* 0x0016f00401007387 */ /* 0x0005e20000100800 */
[----:B0-----:R-:W-:Y:S01]  /*26430*/  F2FP.F16.F32.PACK_AB R6, R227, R228 ;  /* 0x000000e4e306723e */ /* 0x001fe200000000ff */
[----:B------:R-:W-:-:S02]  /*26440*/  IMAD.MOV.U32 R227, RZ, RZ, R243 ;  /* 0x000000ffffe37224 */ /* 0x000fc400078e00f3 */
[----:B------:R-:W-:Y:S01]  /*26450*/  IMAD.MOV.U32 R228, RZ, RZ, R244 ;  /* 0x000000ffffe47224 */ /* 0x000fe200078e00f4 */
[----:B-1----:R-:W-:Y:S01]  /*26460*/  F2FP.F16.F32.PACK_AB R5, R151, R225 ;  /* 0x000000e19705723e */ /* 0x002fe200000000ff */
[----:B------:R-:W-:Y:S01]  /*26470*/  IMAD.MOV.U32 R225, RZ, RZ, R241 ;  /* 0x000000ffffe17224 */ /* 0x000fe200078e00f1 */
[----:B--2---:R-:W-:-:S03]  /*26480*/  F2FP.F16.F32.PACK_AB R4, R149, R226 ;  /* 0x000000e29504723e */ /* 0x004fc600000000ff */
[----:B------:R0:W-:Y:S01]  /*26490*/  STL [R1+0xf1c], R5 ;  /* 0x000f1c0501007387 */ /* 0x0001e20000100800 */
[----:B------:R-:W-:-:S03]  /*264a0*/  IMAD.MOV.U32 R226, RZ, RZ, R242 ;  /* 0x000000ffffe27224 */ /* 0x000fc600078e00f2 */
[----:B------:R1:W-:Y:S04]  /*264b0*/  STL [R1+0xf18], R4 ;  /* 0x000f180401007387 */ /* 0x0003e80000100800 */
[----:B------:R2:W-:Y:S01]  /*264c0*/  STL [R1+0xf14], R6 ;  /* 0x000f140601007387 */ /* 0x0005e20000100800 */
[----:B0-----:R-:W-:Y:S02]  /*264d0*/  F2FP.F16.F32.PACK_AB R5, R229, R230 ;  /* 0x000000e6e505723e */ /* 0x001fe400000000ff */
[----:B-1----:R-:W-:-:S03]  /*264e0*/  F2FP.F16.F32.PACK_AB R4, R150, R231 ;  /* 0x000000e79604723e */ /* 0x002fc600000000ff */
[----:B------:R0:W-:Y:S01]  /*264f0*/  STL [R1+0xf10], R5 ;  /* 0x000f100501007387 */ /* 0x0001e20000100800 */
[----:B--2---:R-:W-:-:S03]  /*26500*/  F2FP.F16.F32.PACK_AB R6, R148, R232 ;  /* 0x000000e89406723e */ /* 0x004fc600000000ff */
[----:B------:R1:W-:Y:S04]  /*26510*/  STL [R1+0xf0c], R4 ;  /* 0x000f0c0401007387 */ /* 0x0003e80000100800 */
[----:B------:R-:W-:Y:S01]  /*26520*/  STL [R1+0xf08], R6 ;  /* 0x000f080601007387 */ /* 0x000fe20000100800 */
[----:B0-----:R-:W-:Y:S02]  /*26530*/  F2FP.F16.F32.PACK_AB R5, R233, R234 ;  /* 0x000000eae905723e */ /* 0x001fe400000000ff */
[----:B-1----:R-:W-:-:S03]  /*26540*/  F2FP.F16.F32.PACK_AB R4, R235, R236 ;  /* 0x000000eceb04723e */ /* 0x002fc600000000ff */
[----:B------:R-:W-:Y:S04]  /*26550*/  STL [R1+0xf04], R5 ;  /* 0x000f040501007387 */ /* 0x000fe80000100800 */
[----:B------:R0:W-:Y:S04]  /*26560*/  STL [R1+0xf00], R4 ;  /* 0x000f000401007387 */ /* 0x0001e80000100800 */
[----:B------:R-:W2:Y:S04]  /*26570*/  LDL.LU R229, [R1+0x3e8] ;  /* 0x0003e80001e57983 */ /* 0x000ea80000300800 */
[----:B------:R-:W2:Y:S04]  /*26580*/  LDL.LU R230, [R1+0xbe8] ;  /* 0x000be80001e67983 */ /* 0x000ea80000300800 */
[----:B------:R-:W3:Y:S04]  /*26590*/  LDL.LU R231, [R1+0x3e0] ;  /* 0x0003e00001e77983 */ /* 0x000ee80000300800 */
[----:B------:R-:W3:Y:S04]  /*265a0*/  LDL.LU R232, [R1+0xbe0] ;  /* 0x000be00001e87983 */ /* 0x000ee80000300800 */
[----:B------:R-:W4:Y:S04]  /*265b0*/  LDL.LU R233, [R1+0x7dc] ;  /* 0x0007dc0001e97983 */ /* 0x000f280000300800 */
        /* <DEDUP_REMOVED lines=10> */
[----:B------:R-:W4:Y:S01]  /*26660*/  LDL.LU R244, [R1+0xbd0] ;  /* 0x000bd00001f47983 */ /* 0x000f220000300800 */
[----:B0-----:R-:W-:-:S02]  /*26670*/  F2FP.F16.F32.PACK_AB R4, R147, R221 ;  /* 0x000000dd9304723e */ /* 0x001fc400000000ff */
[----:B------:R-:W-:Y:S02]  /*26680*/  F2FP.F16.F32.PACK_AB R6, R145, R222 ;  /* 0x000000de9106723e */ /* 0x000fe400000000ff */
[----:B------:R-:W-:Y:S01]  /*26690*/  F2FP.F16.F32.PACK_AB R5, R223, R224 ;  /* 0x000000e0df05723e */ /* 0x000fe200000000ff */
[----:B------:R0:W-:Y:S01]  /*266a0*/  STL [R1+0xefc], R4 ;  /* 0x000efc0401007387 */ /* 0x0001e20000100800 */
[----:B------:R-:W-:Y:S02]  /*266b0*/  IMAD.MOV.U32 R223, RZ, RZ, R245 ;  /* 0x000000ffffdf7224 */ /* 0x000fe400078e00f5 */
[----:B------:R-:W-:Y:S01]  /*266c0*/  IMAD.MOV.U32 R224, RZ, RZ, R246 ;  /* 0x000000ffffe07224 */ /* 0x000fe200078e00f6 */
[----:B------:R1:W-:Y:S04]  /*266d0*/  STL [R1+0xef8], R6 ;  /* 0x000ef80601007387 */ /* 0x0003e80000100800 */
[----:B------:R1:W-:Y:S01]  /*266e0*/  STL [R1+0xef4], R5 ;  /* 0x000ef40501007387 */ /* 0x0003e20000100800 */
[----:B0-----:R-:W-:-:S02]  /*266f0*/  F2FP.F16.F32.PACK_AB R4, R225, R226 ;  /* 0x000000e2e104723e */ /* 0x001fc400000000ff */
[----:B-1----:R-:W-:-:S03]  /*26700*/  F2FP.F16.F32.PACK_AB R6, R146, R227 ;  /* 0x000000e39206723e */ /* 0x002fc600000000ff */
[----:B------:R2:W-:Y:S01]  /*26710*/  STL [R1+0xef0], R4 ;  /* 0x000ef00401007387 */ /* 0x0005e20000100800 */
[----:B------:R-:W-:-:S03]  /*26720*/  F2FP.F16.F32.PACK_AB R5, R144, R228 ;  /* 0x000000e49005723e */ /* 0x000fc600000000ff */
[----:B------:R3:W-:Y:S04]  /*26730*/  STL [R1+0xeec], R6 ;  /* 0x000eec0601007387 */ /* 0x0007e80000100800 */
[----:B------:R4:W-:Y:S01]  /*26740*/  STL [R1+0xee8], R5 ;  /* 0x000ee80501007387 */ /* 0x0009e20000100800 */
[----:B--2---:R-:W-:-:S05]  /*26750*/  F2FP.F16.F32.PACK_AB R4, R229, R230 ;  /* 0x000000e6e504723e */ /* 0x004fca00000000ff */
[----:B------:R0:W-:Y:S01]  /*26760*/  STL [R1+0xee4], R4 ;  /* 0x000ee40401007387 */ /* 0x0001e20000100800 */
[----:B---3--:R-:W-:Y:S02]  /*26770*/  F2FP.F16.F32.PACK_AB R6, R231, R232 ;  /* 0x000000e8e706723e */ /* 0x008fe400000000ff */
[----:B----4-:R-:W-:-:S03]  /*26780*/  F2FP.F16.F32.PACK_AB R5, R143, R233 ;  /* 0x000000e98f05723e */ /* 0x010fc600000000ff */
[----:B------:R1:W-:Y:S01]  /*26790*/  STL [R1+0xee0], R6 ;  /* 0x000ee00601007387 */ /* 0x0003e20000100800 */
[----:B0-----:R-:W-:-:S03]  /*267a0*/  F2FP.F16.F32.PACK_AB R4, R141, R234 ;  /* 0x000000ea8d04723e */ /* 0x001fc600000000ff */
[----:B------:R0:W-:Y:S04]  /*267b0*/  STL [R1+0xedc], R5 ;  /* 0x000edc0501007387 */ /* 0x0001e80000100800 */
[----:B------:R2:W-:Y:S01]  /*267c0*/  STL [R1+0xed8], R4 ;  /* 0x000ed80401007387 */ /* 0x0005e20000100800 */
[----:B-1----:R-:W-:-:S05]  /*267d0*/  F2FP.F16.F32.PACK_AB R6, R235, R236 ;  /* 0x000000eceb06723e */ /* 0x002fca00000000ff */
[----:B------:R1:W-:Y:S01]  /*267e0*/  STL [R1+0xed4], R6 ;  /* 0x000ed40601007387 */ /* 0x0003e20000100800 */
[----:B0-----:R-:W-:Y:S02]  /*267f0*/  F2FP.F16.F32.PACK_AB R5, R237, R238 ;  /* 0x000000eeed05723e */ /* 0x001fe400000000ff */
[----:B--2---:R-:W-:-:S03]  /*26800*/  F2FP.F16.F32.PACK_AB R4, R142, R239 ;  /* 0x000000ef8e04723e */ /* 0x004fc600000000ff */
[----:B------:R0:W-:Y:S01]  /*26810*/  STL [R1+0xed0], R5 ;  /* 0x000ed00501007387 */ /* 0x0001e20000100800 */
[----:B-1----:R-:W-:-:S03]  /*26820*/  F2FP.F16.F32.PACK_AB R6, R140, R240 ;  /* 0x000000f08c06723e */ /* 0x002fc600000000ff */
[----:B------:R1:W-:Y:S04]  /*26830*/  STL [R1+0xecc], R4 ;  /* 0x000ecc0401007387 */ /* 0x0003e80000100800 */
[----:B------:R-:W-:Y:S01]  /*26840*/  STL [R1+0xec8], R6 ;  /* 0x000ec80601007387 */ /* 0x000fe20000100800 */
[----:B0-----:R-:W-:-:S05]  /*26850*/  F2FP.F16.F32.PACK_AB R5, R241, R242 ;  /* 0x000000f2f105723e */ /* 0x001fca00000000ff */
[----:B------:R-:W-:Y:S01]  /*26860*/  STL [R1+0xec4], R5 ;  /* 0x000ec40501007387 */ /* 0x000fe20000100800 */
[----:B-1----:R-:W-:-:S05]  /*26870*/  F2FP.F16.F32.PACK_AB R4, R243, R244 ;  /* 0x000000f4f304723e */ /* 0x002fca00000000ff */
        /* <DEDUP_REMOVED lines=23> */
[----:B0-----:R-:W-:Y:S01]  /*269f0*/  F2FP.F16.F32.PACK_AB R4, R139, R223 ;  /* 0x000000df8b04723e */ /* 0x001fe200000000ff */
[----:B------:R-:W-:Y:S01]  /*26a00*/  IMAD.MOV.U32 R215, RZ, RZ, R247 ;  /* 0x000000ffffd77224 */ /* 0x000fe200078e00f7 */
[----:B------:R-:W-:Y:S01]  /*26a10*/  F2FP.F16.F32.PACK_AB R6, R137, R224 ;  /* 0x000000e08906723e */ /* 0x000fe200000000ff */
[----:B------:R-:W-:-:S02]  /*26a20*/  IMAD.MOV.U32 R216, RZ, RZ, R248 ;  /* 0x000000ffffd87224 */ /* 0x000fc400078e00f8 */
[----:B------:R3:W-:Y:S01]  /*26a30*/  STL [R1+0xebc], R4 ;  /* 0x000ebc0401007387 */ /* 0x0007e20000100800 */
[----:B------:R-:W-:Y:S02]  /*26a40*/  IMAD.MOV.U32 R217, RZ, RZ, R249 ;  /* 0x000000ffffd97224 */ /* 0x000fe400078e00f9 */
[----:B------:R-:W-:Y:S01]  /*26a50*/  IMAD.MOV.U32 R218, RZ, RZ, R250 ;  /* 0x000000ffffda7224 */ /* 0x000fe200078e00fa */
[----:B------:R4:W-:Y:S01]  /*26a60*/  STL [R1+0xeb8], R6 ;  /* 0x000eb80601007387 */ /* 0x0009e20000100800 */
[----:B------:R-:W-:Y:S02]  /*26a70*/  IMAD.MOV.U32 R219, RZ, RZ, R2 ;  /* 0x000000ffffdb7224 */ /* 0x000fe400078e0002 */
[----:B------:R-:W-:Y:S02]  /*26a80*/  IMAD.MOV.U32 R220, RZ, RZ, R10 ;  /* 0x000000ffffdc7224 */ /* 0x000fe400078e000a */
[----:B------:R-:W-:Y:S02]  /*26a90*/  IMAD.MOV.U32 R221, RZ, RZ, R11 ;  /* 0x000000ffffdd7224 */ /* 0x000fe400078e000b */
[----:B------:R-:W-:-:S02]  /*26aa0*/  IMAD.MOV.U32 R222, RZ, RZ, R8 ;  /* 0x000000ffffde7224 */ /* 0x000fc400078e0008 */
[----:B------:R-:W-:Y:S02]  /*26ab0*/  IMAD.MOV.U32 R223, RZ, RZ, R9 ;  /* 0x000000ffffdf7224 */ /* 0x000fe400078e0009 */
[----:B------:R-:W-:Y:S01]  /*26ac0*/  IMAD.MOV.U32 R224, RZ, RZ, R199 ;  /* 0x000000ffffe07224 */ /* 0x000fe200078e00c7 */
        /* <DEDUP_REMOVED lines=15> */
[----:B------:R2:W-:Y:S01]  /*26bc0*/  STL [R1+0xe98], R4 ;  /* 0x000e980401007387 */ /* 0x0005e20000100800 */
[----:B0-----:R-:W-:-:S05]  /*26bd0*/  F2FP.F16.F32.PACK_AB R6, R237, R238 ;  /* 0x000000eeed06723e */ /* 0x001fca00000000ff */
[----:B------:R0:W-:Y:S01]  /*26be0*/  STL [R1+0xe94], R6 ;  /* 0x000e940601007387 */ /* 0x0001e20000100800 */
[----:B-1----:R-:W-:Y:S02]  /*26bf0*/  F2FP.F16.F32.PACK_AB R5, R239, R240 ;  /* 0x000000f0ef05723e */ /* 0x002fe400000000ff */
[----:B--2---:R-:W-:-:S03]  /*26c00*/  F2FP.F16.F32.PACK_AB R4, R134, R241 ;  /* 0x000000f18604723e */ /* 0x004fc600000000ff */
[----:B------:R1:W-:Y:S01]  /*26c10*/  STL [R1+0xe90], R5 ;  /* 0x000e900501007387 */ /* 0x0003e20000100800 */
[----:B0-----:R-:W-:-:S03]  /*26c20*/  F2FP.F16.F32.PACK_AB R6, R132, R242 ;  /* 0x000000f28406723e */ /* 0x001fc600000000ff */
[----:B------:R0:W-:Y:S04]  /*26c30*/  STL [R1+0xe8c], R4 ;  /* 0x000e8c0401007387 */ /* 0x0001e80000100800 */
[----:B------:R2:W-:Y:S01]  /*26c40*/  STL [R1+0xe88], R6 ;  /* 0x000e880601007387 */ /* 0x0005e20000100800 */
[----:B-1----:R-:W-:-:S05]  /*26c50*/  F2FP.F16.F32.PACK_AB R5, R243, R244 ;  /* 0x000000f4f305723e */ /* 0x002fca00000000ff */
[----:B------:R1:W-:Y:S01]  /*26c60*/  STL [R1+0xe84], R5 ;  /* 0x000e840501007387 */ /* 0x0003e20000100800 */
[----:B0-----:R-:W-:-:S05]  /*26c70*/  F2FP.F16.F32.PACK_AB R4, R245, R246 ;  /* 0x000000f6f504723e */ /* 0x001fca00000000ff */
[----:B------:R0:W-:Y:S04]  /*26c80*/  STL [R1+0xe80], R4 ;  /* 0x000e800401007387 */ /* 0x0001e80000100800 */
        /* <DEDUP_REMOVED lines=32> */
[----:B--2---:R-:W-:Y:S01]  /*26e90*/  F2FP.F16.F32.PACK_AB R6, R131, R215 ;  /* 0x000000d78306723e */ /* 0x004fe200000000ff */
[----:B------:R-:W-:Y:S01]  /*26ea0*/  IMAD.MOV.U32 R215, RZ, RZ, R0 ;  /* 0x000000ffffd77224 */ /* 0x000fe200078e0000 */
[----:B-1----:R-:W-:Y:S01]  /*26eb0*/  F2FP.F16.F32.PACK_AB R5, R129, R216 ;  /* 0x000000d88105723e */ /* 0x002fe200000000ff */
[----:B------:R-:W-:Y:S01]  /*26ec0*/  IMAD.MOV.U32 R216, RZ, RZ, R3 ;  /* 0x000000ffffd87224 */ /* 0x000fe200078e0003 */
[----:B0-----:R-:W-:Y:S01]  /*26ed0*/  F2FP.F16.F32.PACK_AB R4, R217, R218 ;  /* 0x000000dad904723e */ /* 0x001fe200000000ff */
[----:B------:R0:W-:Y:S01]  /*26ee0*/  STL [R1+0xe7c], R6 ;  /* 0x000e7c0601007387 */ /* 0x0001e20000100800 */
[----:B------:R-:W-:-:S02]  /*26ef0*/  IMAD.MOV.U32 R214, RZ, RZ, R12 ;  /* 0x000000ffffd67224 */ /* 0x000fc400078e000c */
[----:B------:R-:W-:Y:S01]  /*26f00*/  IMAD.MOV.U32 R213, RZ, RZ, R13 ;  /* 0x000000ffffd57224 */ /* 0x000fe200078e000d */
[----:B------:R1:W-:Y:S04]  /*26f10*/  STL [R1+0xe78], R5 ;  /* 0x000e780501007387 */ /* 0x0003e80000100800 */
[----:B------:R2:W-:Y:S01]  /*26f20*/  STL [R1+0xe74], R4 ;  /* 0x000e740401007387 */ /* 0x0005e20000100800 */
[----:B0-----:R-:W-:Y:S02]  /*26f30*/  F2FP.F16.F32.PACK_AB R6, R219, R220 ;  /* 0x000000dcdb06723e */ /* 0x001fe400000000ff */
[----:B-1----:R-:W-:-:S03]  /*26f40*/  F2FP.F16.F32.PACK_AB R5, R130, R221 ;  /* 0x000000dd8205723e */ /* 0x002fc600000000ff */
[----:B------:R0:W-:Y:S01]  /*26f50*/  STL [R1+0xe70], R6 ;  /* 0x000e700601007387 */ /* 0x0001e20000100800 */
[----:B--2---:R-:W-:-:S03]  /*26f60*/  F2FP.F16.F32.PACK_AB R4, R128, R222 ;  /* 0x000000de8004723e */ /* 0x004fc600000000ff */
[----:B------:R3:W-:Y:S04]  /*26f70*/  STL [R1+0xe6c], R5 ;  /* 0x000e6c0501007387 */ /* 0x0007e80000100800 */
[----:B------:R4:W-:Y:S01]  /*26f80*/  STL [R1+0xe68], R4 ;  /* 0x000e680401007387 */ /* 0x0009e20000100800 */
[----:B0-----:R-:W-:-:S05]  /*26f90*/  F2FP.F16.F32.PACK_AB R6, R223, R224 ;  /* 0x000000e0df06723e */ /* 0x001fca00000000ff */
        /* <DEDUP_REMOVED lines=32> */
[----:B------:R0:W-:Y:S01]  /*271a0*/  STL [R1+0xe24], R5 ;  /* 0x000e240501007387 */ /* 0x0001e20000100800 */
[----:B-1----:R-:W-:Y:S02]  /*271b0*/  F2FP.F16.F32.PACK_AB R4, R249, R250 ;  /* 0x000000faf904723e */ /* 0x002fe400000000ff */
[----:B------:R-:W-:-:S03]  /*271c0*/  F2FP.F16.F32.PACK_AB R2, R119, R2 ;  /* 0x000000027702723e */ /* 0x000fc600000000ff */
[----:B------:R1:W-:Y:S01]  /*271d0*/  STL [R1+0xe20], R4 ;  /* 0x000e200401007387 */ /* 0x0003e20000100800 */
[----:B0-----:R-:W-:-:S03]  /*271e0*/  F2FP.F16.F32.PACK_AB R5, R117, R10 ;  /* 0x0000000a7505723e */ /* 0x001fc600000000ff */
[----:B------:R0:W-:Y:S04]  /*271f0*/  STL [R1+0xe1c], R2 ;  /* 0x000e1c0201007387 */ /* 0x0001e80000100800 */
[----:B------:R-:W-:Y:S01]  /*27200*/  STL [R1+0xe18], R5 ;  /* 0x000e180501007387 */ /* 0x000fe20000100800 */
[----:B-1----:R-:W-:-:S05]  /*27210*/  F2FP.F16.F32.PACK_AB R4, R11, R8 ;  /* 0x000000080b04723e */ /* 0x002fca00000000ff */
[----:B------:R-:W-:Y:S01]  /*27220*/  STL [R1+0xe14], R4 ;  /* 0x000e140401007387 */ /* 0x000fe20000100800 */
[----:B0-----:R-:W-:-:S05]  /*27230*/  F2FP.F16.F32.PACK_AB R2, R9, R199 ;  /* 0x000000c70902723e */ /* 0x001fca00000000ff */
[----:B------:R0:W-:Y:S04]  /*27240*/  STL [R1+0xe10], R2 ;  /* 0x000e100201007387 */ /* 0x0001e80000100800 */
[----:B------:R-:W2:Y:S04]  /*27250*/  LDL.LU R217, [R1+0x370] ;  /* 0x0003700001d97983 */ /* 0x000ea80000300800 */
[----:B------:R-:W2:Y:S04]  /*27260*/  LDL.LU R218, [R1+0xb70] ;  /* 0x000b700001da7983 */ /* 0x000ea80000300800 */
        /* <DEDUP_REMOVED lines=32> */
[----:B0-----:R-:W4:Y:S04]  /*27470*/  LDL.LU R2, [R1+0x348] ;  /* 0x0003480001027983 */ /* 0x001f280000300800 */
        /* <DEDUP_REMOVED lines=9> */
[----:B------:R-:W-:-:S02]  /*27510*/  F2FP.F16.F32.PACK_AB R6, R118, R213 ;  /* 0x000000d57606723e */ /* 0x000fc400000000ff */
[----:B------:R-:W-:Y:S02]  /*27520*/  F2FP.F16.F32.PACK_AB R5, R116, R214 ;  /* 0x000000d67405723e */ /* 0x000fe400000000ff */
[----:B------:R-:W-:Y:S01]  /*27530*/  F2FP.F16.F32.PACK_AB R4, R215, R216 ;  /* 0x000000d8d704723e */ /* 0x000fe200000000ff */
[----:B------:R2:W-:Y:S04]  /*27540*/  STL [R1+0xe0c], R6 ;  /* 0x000e0c0601007387 */ /* 0x0005e80000100800 */
[----:B------:R3:W-:Y:S04]  /*27550*/  STL [R1+0xe08], R5 ;  /* 0x000e080501007387 */ /* 0x0007e80000100800 */
[----:B------:R4:W-:Y:S01]  /*27560*/  STL [R1+0xe04], R4 ;  /* 0x000e040401007387 */ /* 0x0009e20000100800 */
[----:B--2---:R-:W-:-:S02]  /*27570*/  F2FP.F16.F32.PACK_AB R6, R217, R218 ;  /* 0x000000dad906723e */ /* 0x004fc400000000ff */
[----:B---3--:R-:W-:-:S03]  /*27580*/  F2FP.F16.F32.PACK_AB R5, R115, R219 ;  /* 0x000000db7305723e */ /* 0x008fc600000000ff */
[----:B------:R0:W-:Y:S01]  /*27590*/  STL [R1+0xe00], R6 ;  /* 0x000e000601007387 */ /* 0x0001e20000100800 */
[----:B----4-:R-:W-:-:S03]  /*275a0*/  F2FP.F16.F32.PACK_AB R4, R113, R220 ;  /* 0x000000dc7104723e */ /* 0x010fc600000000ff */
        /* <DEDUP_REMOVED lines=40> */
[----:B------:R-:W-:Y:S04]  /*27830*/  STL [R1+0xbac], R6 ;  /* 0x000bac0601007387 */ /* 0x000fe80000100800 */
[----:B------:R0:W-:Y:S01]  /*27840*/  STL [R1+0xba8], R5 ;  /* 0x000ba80501007387 */ /* 0x0001e20000100800 */
[----:B-1----:R-:W-:-:S05]  /*27850*/  F2FP.F16.F32.PACK_AB R4, R2, R10 ;  /* 0x0000000a0204723e */ /* 0x002fca00000000ff */
[----:B------:R1:W-:Y:S01]  /*27860*/  STL [R1+0xba4], R4 ;  /* 0x000ba40401007387 */ /* 0x0003e20000100800 */
[----:B------:R-:W-:Y:S02]  /*27870*/  F2FP.F16.F32.PACK_AB R2, R11, R8 ;  /* 0x000000080b02723e */ /* 0x000fe400000000ff */
[----:B0-----:R-:W-:-:S03]  /*27880*/  F2FP.F16.F32.PACK_AB R5, R103, R9 ;  /* 0x000000096705723e */ /* 0x001fc600000000ff */
[----:B------:R0:W-:Y:S01]  /*27890*/  STL [R1+0xba0], R2 ;  /* 0x000ba00201007387 */ /* 0x0001e20000100800 */
[----:B-1----:R-:W-:-:S03]  /*278a0*/  F2FP.F16.F32.PACK_AB R4, R101, R199 ;  /* 0x000000c76504723e */ /* 0x002fc600000000ff */
[----:B------:R-:W-:Y:S04]  /*278b0*/  STL [R1+0xb9c], R5 ;  /* 0x000b9c0501007387 */ /* 0x000fe80000100800 */
[----:B------:R-:W-:Y:S01]  /*278c0*/  STL [R1+0xb98], R4 ;  /* 0x000b980401007387 */ /* 0x000fe20000100800 */
[----:B0-----:R-:W-:-:S05]  /*278d0*/  F2FP.F16.F32.PACK_AB R2, R3, R0 ;  /* 0x000000000302723e */ /* 0x001fca00000000ff */
[----:B------:R0:W-:Y:S01]  /*278e0*/  STL [R1+0xb94], R2 ;  /* 0x000b940201007387 */ /* 0x0001e20000100800 */
[----:B------:R-:W-:-:S03]  /*278f0*/  F2FP.F16.F32.PACK_AB R0, R12, R13 ;  /* 0x0000000d0c00723e */ /* 0x000fc600000000ff */
[----:B------:R-:W2:Y:S04]  /*27900*/  LDL.LU R213, [R1+0x738] ;  /* 0x0007380001d57983 */ /* 0x000ea80000300800 */
[----:B------:R1:W-:Y:S04]  /*27910*/  STL [R1+0xb90], R0 ;  /* 0x000b900001007387 */ /* 0x0003e80000100800 */
        /* <DEDUP_REMOVED lines=44> */
[----:B-1----:R-:W4:Y:S04]  /*27be0*/  LDL.LU R0, [R1+0xafc] ;  /* 0x000afc0001007983 */ /* 0x002f280000300800 */
[----:B------:R-:W4:Y:S04]  /*27bf0*/  LDL.LU R12, [R1+0x2f4] ;  /* 0x0002f400010c7983 */ /* 0x000f280000300800 */
[----:B------:R-:W4:Y:S01]  /*27c00*/  LDL.LU R13, [R1+0xaf4] ;  /* 0x000af400010d7983 */ /* 0x000f220000300800 */
[----:B--2---:R-:W-:-:S05]  /*27c10*/  F2FP.F16.F32.PACK_AB R6, R102, R213 ;  /* 0x000000d56606723e */ /* 0x004fca00000000ff */
[----:B------:R0:W-:Y:S01]  /*27c20*/  STL [R1+0xb8c], R6 ;  /* 0x000b8c0601007387 */ /* 0x0001e20000100800 */
[----:B---3--:R-:W-:-:S05]  /*27c30*/  F2FP.F16.F32.PACK_AB R5, R100, R214 ;  /* 0x000000d66405723e */ /* 0x008fca00000000ff */
[----:B------:R1:W-:Y:S01]  /*27c40*/  STL [R1+0xb88], R5 ;  /* 0x000b880501007387 */ /* 0x0003e20000100800 */
[----:B----4-:R-:W-:-:S05]  /*27c50*/  F2FP.F16.F32.PACK_AB R4, R215, R216 ;  /* 0x000000d8d704723e */ /* 0x010fca00000000ff */
        /* <DEDUP_REMOVED lines=499> */
[----:B------:R-:W-:-:S05]  /*29b90*/  F2FP.F16.F32.PACK_AB R2, R2, R10 ;  /* 0x0000000a0202723e */ /* 0x000fca00000000ff */
[----:B------:R2:W-:Y:S01]  /*29ba0*/  STL [R1+0x630], R2 ;  /* 0x0006300201007387 */ /* 0x0005e20000100800 */
[----:B0-----:R-:W-:-:S05]  /*29bb0*/  F2FP.F16.F32.PACK_AB R5, R11, R8 ;  /* 0x000000080b05723e */ /* 0x001fca00000000ff */
[----:B------:R-:W-:Y:S01]  /*29bc0*/  STL [R1+0x62c], R5 ;  /* 0x00062c0501007387 */ /* 0x000fe20000100800 */
[----:B-1----:R-:W-:-:S05]  /*29bd0*/  F2FP.F16.F32.PACK_AB R4, R9, R199 ;  /* 0x000000c70904723e */ /* 0x002fca00000000ff */
[----:B------:R-:W-:Y:S01]  /*29be0*/  STL [R1+0x628], R4 ;  /* 0x0006280401007387 */ /* 0x000fe20000100800 */
[----:B--2---:R-:W-:-:S05]  /*29bf0*/  F2FP.F16.F32.PACK_AB R2, R3, R0 ;  /* 0x000000000302723e */ /* 0x004fca00000000ff */
[----:B------:R0:W-:Y:S01]  /*29c00*/  STL [R1+0x624], R2 ;  /* 0x0006240201007387 */ /* 0x0001e20000100800 */
[----:B------:R-:W-:-:S03]  /*29c10*/  F2FP.F16.F32.PACK_AB R0, R12, R13 ;  /* 0x0000000d0c00723e */ /* 0x000fc600000000ff */
[----:B------:R-:W2:Y:S04]  /*29c20*/  LDL.LU R196, [R1+0x1f8] ;  /* 0x0001f80001c47983 */ /* 0x000ea80000300800 */
[----:B------:R1:W-:Y:S04]  /*29c30*/  STL [R1+0x620], R0 ;  /* 0x0006200001007387 */ /* 0x0003e80000100800 */
        /* <DEDUP_REMOVED lines=69> */
[----:B0-----:R-:W-:-:S05]  /*2a090*/  F2FP.F16.F32.PACK_AB R6, R203, R204 ;  /* 0x000000cccb06723e */ /* 0x001fca00000000ff */
[----:B------:R0:W-:Y:S01]  /*2a0a0*/  STL [R1+0x610], R6 ;  /* 0x0006100601007387 */ /* 0x0001e20000100800 */
[----:B-1----:R-:W-:-:S05]  /*2a0b0*/  F2FP.F16.F32.PACK_AB R5, R205, R206 ;  /* 0x000000cecd05723e */ /* 0x002fca00000000ff */
[----:B------:R1:W-:Y:S01]  /*2a0c0*/  STL [R1+0x60c], R5 ;  /* 0x00060c0501007387 */ /* 0x0003e20000100800 */
[----:B--2---:R-:W-:-:S05]  /*2a0d0*/  F2FP.F16.F32.PACK_AB R4, R207, R208 ;  /* 0x000000d0cf04723e */ /* 0x004fca00000000ff */
        /* <DEDUP_REMOVED lines=38> */
[----:B------:R-:W-:Y:S01]  /*2a340*/  STL [R1+0x36c], R6 ;  /* 0x00036c0601007387 */ /* 0x000fe20000100800 */
[----:B-1----:R-:W-:-:S05]  /*2a350*/  F2FP.F16.F32.PACK_AB R5, R247, R248 ;  /* 0x000000f8f705723e */ /* 0x002fca00000000ff */
[----:B------:R0:W-:Y:S01]  /*2a360*/  STL [R1+0x368], R5 ;  /* 0x0003680501007387 */ /* 0x0001e20000100800 */
[----:B--2---:R-:W-:Y:S01]  /*2a370*/  F2FP.F16.F32.PACK_AB R4, R249, R250 ;  /* 0x000000faf904723e */ /* 0x004fe200000000ff */
[----:B------:R-:W-:-:S04]  /*2a380*/  IMAD.MOV.U32 R250, RZ, RZ, R7 ;  /* 0x000000fffffa7224 */ /* 0x000fc800078e0007 */
        /* <DEDUP_REMOVED lines=8> */
[----:B------:R-:W-:Y:S01]  /*2a410*/  STL [R1+0x334], R2 ;  /* 0x0003340201007387 */ /* 0x000fe20000100800 */
[----:B------:R-:W-:-:S03]  /*2a420*/  F2FP.F16.F32.PACK_AB R0, R12, R13 ;  /* 0x0000000d0c00723e */ /* 0x000fc600000000ff */
[----:B------:R-:W2:Y:S04]  /*2a430*/  LDL.LU R249, [R1+0x1b0] ;  /* 0x0001b00001f97983 */ /* 0x000ea80000300800 */
[----:B------:R-:W-:Y:S04]  /*2a440*/  STL [R1+0x330], R0 ;  /* 0x0003300001007387 */ /* 0x000fe80000100800 */
        /* <DEDUP_REMOVED lines=49> */
[----:B------:R-:W2:Y:S04]  /*2a760*/  LDL.LU R198, [R1+0x14c] ;  /* 0x00014c0001c67983 */ /* 0x000ea80000300800 */
[----:B--2---:R0:W-:Y:S04]  /*2a770*/  STL [R1+0x191c], R198 ;  /* 0x00191cc601007387 */ /* 0x0041e80000100800 */
[----:B0-----:R-:W2:Y:S04]  /*2a780*/  LDL.LU R198, [R1+0x550] ;  /* 0x0005500001c67983 */ /* 0x001ea80000300800 */
[----:B------:R-:W2:Y:S04]  /*2a790*/  LDL.LU R199, [R1+0x94c] ;  /* 0x00094c0001c77983 */ /* 0x000ea80000300800 */
        /* <DEDUP_REMOVED lines=34> */
[----:B------:R-:W3:Y:S04]  /*2a9c0*/  LDL.LU R147, [R1+0x908] ;  /* 0x0009080001937983 */ /* 0x000ee80000300800 */
[----:B---3--:R0:W-:Y:S04]  /*2a9d0*/  STL [R1+0x188c], R147 ;  /* 0x00188c9301007387 */ /* 0x0081e80000100800 */
[----:B0-----:R-:W3:Y:S04]  /*2a9e0*/  LDL.LU R147, [R1+0x504] ;  /* 0x0005040001937983 */ /* 0x001ee80000300800 */
[----:B------:R-:W4:Y:S04]  /*2a9f0*/  LDL.LU R146, [R1+0x900] ;  /* 0x0009000001927983 */ /* 0x000f280000300800 */
[----:B----4-:R0:W-:Y:S04]  /*2aa00*/  STL [R1+0x1888], R146 ;  /* 0x0018889201007387 */ /* 0x0101e80000100800 */
[----:B0-----:R-:W4:Y:S04]  /*2aa10*/  LDL.LU R146, [R1+0x108] ;  /* 0x0001080001927983 */ /* 0x001f280000300800 */
[----:B------:R-:W2:Y:S04]  /*2aa20*/  LDL.LU R145, [R1+0xd08] ;  /* 0x000d080001917983 */ /* 0x000ea80000300800 */
[----:B--2---:R0:W-:Y:S04]  /*2aa30*/  STL [R1+0x1884], R145 ;  /* 0x0018849101007387 */ /* 0x0041e80000100800 */
[----:B0-----:R-:W2:Y:S04]  /*2aa40*/  LDL.LU R145, [R1+0x100] ;  /* 0x0001000001917983 */ /* 0x001ea80000300800 */
        /* <DEDUP_REMOVED lines=232> */
[----:B------:R-:W2:Y:S01]  /*2b8d0*/  LDL.LU R252, [R1+0x454] ;  /* 0x0004540001fc7983 */ /* 0x000ea20000300800 */
[----:B------:R-:W-:-:S03]  /*2b8e0*/  F2FP.F16.F32.PACK_AB R251, R250, R251 ;  /* 0x000000fbfafb723e */ /* 0x000fc600000000ff */
        /* <DEDUP_REMOVED lines=78> */
[----:B------:R-:W3:Y:S02]  /*2bdd0*/  LDL.LU R250, [R1+0x19e8] ;  /* 0x0019e80001fa7983 */ /* 0x000ee40000300800 */
[----:B---3--:R-:W-:-:S02]  /*2bde0*/  F2FP.F16.F32.PACK_AB R250, R249, R250 ;  /* 0x000000faf9fa723e */ /* 0x008fc400000000ff */
[----:B------:R-:W3:Y:S02]  /*2bdf0*/  LDL.LU R249, [R1+0x19e4] ;  /* 0x0019e40001f97983 */ /* 0x000ee40000300800 */
[----:B---3--:R-:W-:Y:S02]  /*2be00*/  F2FP.F16.F32.PACK_AB R249, R248, R249 ;  /* 0x000000f9f8f9723e */ /* 0x008fe400000000ff */
[----:B------:R-:W3:Y:S02]  /*2be10*/  LDL.LU R248, [R1+0x19e0] ;  /* 0x0019e00001f87983 */ /* 0x000ee40000300800 */
[----:B---3--:R-:W-:Y:S02]  /*2be20*/  F2FP.F16.F32.PACK_AB R248, R247, R248 ;  /* 0x000000f8f7f8723e */ /* 0x008fe400000000ff */
        /* <DEDUP_REMOVED lines=338> */
[----:B------:R-:W4:Y:S02]  /*2d350*/  LDL.LU R78, [R1+0x1738] ;  /* 0x00173800014e7983 */ /* 0x000f240000300800 */
[----:B----4-:R-:W-:Y:S02]  /*2d360*/  F2FP.F16.F32.PACK_AB R78, R77, R78 ;  /* 0x0000004e4d4e723e */ /* 0x010fe400000000ff */
[----:B------:R-:W2:Y:S02]  /*2d370*/  LDL.LU R77, [R1+0x1734] ;  /* 0x00173400014d7983 */ /* 0x000ea40000300800 */
[----:B--2---:R-:W-:Y:S02]  /*2d380*/  F2FP.F16.F32.PACK_AB R77, R252, R77 ;  /* 0x0000004dfc4d723e */ /* 0x004fe400000000ff */
[----:B------:R-:W2:Y:S01]  /*2d390*/  LDL.LU R252, [R1+0x1730] ;  /* 0x0017300001fc7983 */ /* 0x000ea20000300800 */
[----:B------:R-:W-:Y:S02]  /*2d3a0*/  F2FP.F16.F32.PACK_AB R83, R194, R83 ;  /* 0x00000053c253723e */ /* 0x000fe400000000ff */
[----:B------:R-:W-:-:S02]  /*2d3b0*/  F2FP.F16.F32.PACK_AB R82, R195, R82 ;  /* 0x00000052c352723e */ /* 0x000fc400000000ff */
[----:B------:R-:W-:Y:S02]  /*2d3c0*/  F2FP.F16.F32.PACK_AB R81, R192, R81 ;  /* 0x00000051c051723e */ /* 0x000fe400000000ff */
[----:B------:R-:W-:Y:S02]  /*2d3d0*/  F2FP.F16.F32.PACK_AB R80, R193, R80 ;  /* 0x00000050c150723e */ /* 0x000fe400000000ff */
[----:B------:R-:W-:Y:S02]  /*2d3e0*/  F2FP.F16.F32.PACK_AB R87, R159, R87 ;  /* 0x000000579f57723e */ /* 0x000fe400000000ff */
[----:B------:R-:W-:Y:S02]  /*2d3f0*/  F2FP.F16.F32.PACK_AB R86, R191, R86 ;  /* 0x00000056bf56723e */ /* 0x000fe400000000ff */
        /* <DEDUP_REMOVED lines=9> */
[----:B--2---:R-:W-:Y:S02]  /*2d490*/  F2FP.F16.F32.PACK_AB R76, R252, R76 ;  /* 0x0000004cfc4c723e */ /* 0x004fe400000000ff */
        /* <DEDUP_REMOVED lines=13> */
[----:B------:R0:W5:Y:S04]  /*2d570*/  LDL.LU R6, [R1+0x16f8] ;  /* 0x0016f80001067983 */ /* 0x0001680000300800 */
[----:B------:R0:W5:Y:S04]  /*2d580*/  LDL.LU R5, [R1+0x16f4] ;  /* 0x0016f40001057983 */ /* 0x0001680000300800 */
[----:B------:R0:W5:Y:S01]  /*2d590*/  LDL.LU R4, [R1+0x16f0] ;  /* 0x0016f00001047983 */ /* 0x0001620000300800 */
        /* <DEDUP_REMOVED lines=22> */
[----:B--2---:R-:W-:Y:S02]  /*2d700*/  F2FP.F16.F32.PACK_AB R150, R7, R252 ;  /* 0x000000fc0796723e */ /* 0x004fe400000000ff */
[----:B---3--:R-:W-:Y:S02]  /*2d710*/  F2FP.F16.F32.PACK_AB R149, R195, R194 ;  /* 0x000000c2c395723e */ /* 0x008fe400000000ff */
[----:B----4-:R-:W-:-:S02]  /*2d720*/  F2FP.F16.F32.PACK_AB R148, R193, R192 ;  /* 0x000000c0c194723e */ /* 0x010fc400000000ff */
[----:B------:R-:W-:Y:S02]  /*2d730*/  F2FP.F16.F32.PACK_AB R159, R191, R159 ;  /* 0x0000009fbf9f723e */ /* 0x000fe400000000ff */
[----:B------:R-:W-:Y:S02]  /*2d740*/  F2FP.F16.F32.PACK_AB R158, R190, R158 ;  /* 0x0000009ebe9e723e */ /* 0x000fe400000000ff */
[----:B------:R-:W-:Y:S02]  /*2d750*/  F2FP.F16.F32.PACK_AB R157, R189, R157 ;  /* 0x0000009dbd9d723e */ /* 0x000fe400000000ff */
[----:B0-----:R-:W-:-:S07]  /*2d760*/  F2FP.F16.F32.PACK_AB R156, R188, R156 ;  /* 0x0000009cbc9c723e */ /* 0x001fce00000000ff */
.L_x_0:
[----:B------:R0:W-:Y:S01]  /*2d770*/  STL [R1+0x17b8], R74 ;  /* 0x0017b84a01007387 */ /* 0x0001e20000100800 */
[----:B------:R-:W1:Y:S01]  /*2d780*/  LDC R67, c[0x0][0x244] ;  /* 0x00009100ff437b82 */ /* 0x000e620000000800 */
[----:B-----5:R-:W-:Y:S01]  /*2d790*/  VIADD R2, R4, 0x135 ;  /* 0x0000013504027836 */ /* 0x020fe20000000000 */
[----:B------:R-:W-:Y:S01]  /*2d7a0*/  ULDC.64 UR14, c[0x0][0x228] ;  /* 0x00008a00000e7ab9 */ /* 0x000fe20000000a00 */
[----:B------:R3:W-:Y:S01]  /*2d7b0*/  STL [R1+0x17b4], R73 ;  /* 0x0017b44901007387 */ /* 0x0007e20000100800 */
[----:B------:R-:W-:Y:S01]  /*2d7c0*/  ULDC UR5, c[0x0][0x244] ;  /* 0x0000910000057ab9 */ /* 0x000fe20000000800 */
[----:B------:R-:W-:Y:S01]  /*2d7d0*/  ULDC.64 UR6, c[0x0][0x228] ;  /* 0x00008a0000067ab9 */ /* 0x000fe20000000a00 */
[----:B------:R-:W-:Y:S01]  /*2d7e0*/  ISETP.GE.AND P1, PT, R2, UR15, PT ;  /* 0x0000000f02007c0c */ /* 0x000fe2000bf26270 */
[----:B------:R4:W-:Y:S01]  /*2d7f0*/  STL [R1+0x17b0], R72 ;  /* 0x0017b04801007387 */ /* 0x0009e20000100800 */
[----:B------:R-:W-:Y:S01]  /*2d800*/  IMAD R2, R5, UR5, RZ ;  /* 0x0000000505027c24 */ /* 0x000fe2000f8e02ff */
[----:B------:R-:W-:Y:S01]  /*2d810*/  ULDC.64 UR12, c[0x0][0x228] ;  /* 0x00008a00000c7ab9 */ /* 0x000fe20000000a00 */
[C---:B------:R-:W-:Y:S01]  /*2d820*/  VIADD R64, R4.reuse, 0x137 ;  /* 0x0000013704407836 */ /* 0x040fe20000000000 */
[----:B------:R2:W-:Y:S01]  /*2d830*/  STL [R1+0x17ac], R71 ;  /* 0x0017ac4701007387 */ /* 0x0005e20000100800 */
[----:B------:R-:W-:Y:S01]  /*2d840*/  VIADD R65, R4, 0x136 ;  /* 0x0000013604417836 */ /* 0x000fe20000000000 */
[----:B------:R-:W-:Y:S01]  /*2d850*/  ULDC.64 UR16, c[0x0][0x228] ;  /* 0x00008a0000107ab9 */ /* 0x000fe20000000a00 */
[----:B------:R-:W-:Y:S01]  /*2d860*/  ULDC.64 UR10, c[0x0][0x220] ;  /* 0x00008800000a7ab9 */ /* 0x000fe20000000a00 */
[----:B------:R2:W-:Y:S01]  /*2d870*/  STL [R1+0x17a8], R70 ;  /* 0x0017a84601007387 */ /* 0x0005e20000100800 */
[----:B------:R-:W-:Y:S01]  /*2d880*/  ISETP.GE.AND P5, PT, R64, UR13, PT ;  /* 0x0000000d40007c0c */ /* 0x000fe2000bfa6270 */
[----:B------:R-:W-:Y:S01]  /*2d890*/  VIADD R64, R4, 0x134 ;  /* 0x0000013404407836 */ /* 0x000fe20000000000 */
[----:B------:R-:W-:Y:S01]  /*2d8a0*/  LOP3.LUT R3, R3, 0x7fffffff, RZ, 0xc0, !PT ;  /* 0x7fffffff03037812 */ /* 0x000fe200078ec0ff */
[----:B------:R2:W-:Y:S01]  /*2d8b0*/  STL [R1+0x17a4], R69 ;  /* 0x0017a44501007387 */ /* 0x0005e20000100800 */
[----:B------:R-:W-:Y:S01]  /*2d8c0*/  ISETP.LT.AND P6, PT, R6, UR12, !P5 ;  /* 0x0000000c06007c0c */ /* 0x000fe2000efc1270 */
[----:B------:R-:W-:Y:S01]  /*2d8d0*/  ULDC.64 UR30, c[0x0][0x228] ;  /* 0x00008a00001e7ab9 */ /* 0x000fe20000000a00 */
[----:B------:R-:W-:Y:S01]  /*2d8e0*/  ISETP.GE.AND P0, PT, R64, UR17, PT ;  /* 0x0000001140007c0c */ /* 0x000fe2000bf06270 */
[----:B------:R1:W-:Y:S01]  /*2d8f0*/  STL [R1+0x17a0], R68 ;  /* 0x0017a04401007387 */ /* 0x0003e20000100800 */
[----:B------:R-:W-:Y:S01]  /*2d900*/  ISETP.LT.AND P5, PT, R5, UR14, !P5 ;  /* 0x0000000e05007c0c */ /* 0x000fe2000efa1270 */
[----:B------:R-:W-:Y:S01]  /*2d910*/  ULDC.64 UR14, c[0x0][0x228] ;  /* 0x00008a00000e7ab9 */ /* 0x000fe20000000a00 */
[C---:B0-----:R-:W-:Y:S01]  /*2d920*/  VIADD R74, R4.reuse, 0x133 ;  /* 0x00000133044a7836 */ /* 0x041fe20000000000 */
[----:B------:R0:W-:Y:S01]  /*2d930*/  STL [R1+0x179c], R63 ;  /* 0x00179c3f01007387 */ /* 0x0001e20000100800 */
[C---:B---3--:R-:W-:Y:S01]  /*2d940*/  VIADD R73, R4.reuse, 0x131 ;  /* 0x0000013104497836 */ /* 0x048fe20000000000 */
[----:B------:R-:W-:Y:S01]  /*2d950*/  ULDC.64 UR22, c[0x0][0x228] ;  /* 0x00008a0000167ab9 */ /* 0x000fe20000000a00 */
[----:B------:R-:W-:Y:S01]  /*2d960*/  ULDC UR33, c[0x0][0x248] ;  /* 0x0000920000217ab9 */ /* 0x000fe20000000800 */
[----:B------:R-:W-:Y:S01]  /*2d970*/  STL [R1+0x1798], R62 ;  /* 0x0017983e01007387 */ /* 0x000fe20000100800 */
[C---:B----4-:R-:W-:Y:S01]  /*2d980*/  VIADD R72, R4.reuse, 0x12f ;  /* 0x0000012f04487836 */ /* 0x050fe20000000000 */
[----:B------:R-:W-:Y:S01]  /*2d990*/  ULDC.64 UR18, c[0x0][0x228] ;  /* 0x00008a0000127ab9 */ /* 0x000fe20000000a00 */
[C---:B--2---:R-:W-:Y:S01]  /*2d9a0*/  VIADD R71, R4.reuse, 0x12d ;  /* 0x0000012d04477836 */ /* 0x044fe20000000000 */
[----:B------:R2:W-:Y:S01]  /*2d9b0*/  STL [R1+0x1794], R61 ;  /* 0x0017943d01007387 */ /* 0x0005e20000100800 */
[----:B------:R-:W-:Y:S01]  /*2d9c0*/  ULDC.64 UR28, c[0x0][0x228] ;  /* 0x00008a00001c7ab9 */ /* 0x000fe20000000a00 */
[----:B------:R-:W-:Y:S01]  /*2d9d0*/  ULDC UR26, c[0x0][0x248] ;  /* 0x00009200001a7ab9 */ /* 0x000fe20000000800 */
[C---:B------:R-:W-:Y:S01]  /*2d9e0*/  VIADD R70, R4.reuse, 0x12b ;  /* 0x0000012b04467836 */ /* 0x040fe20000000000 */
[----:B------:R3:W-:Y:S01]  /*2d9f0*/  STL [R1+0x1790], R60 ;  /* 0x0017903c01007387 */ /* 0x0007e20000100800 */
[----:B------:R-:W-:Y:S01]  /*2da00*/  ULDC.64 UR12, c[0x0][0x228] ;  /* 0x00008a00000c7ab9 */ /* 0x000fe20000000a00 */
[C---:B------:R-:W-:Y:S01]  /*2da10*/  VIADD R69, R4.reuse, 0x129 ;  /* 0x0000012904457836 */ /* 0x040fe20000000000 */
[----:B------:R-:W-:Y:S01]  /*2da20*/  UMOV UR34, UR12 ;  /* 0x0000000c00227c82 */ /* 0x000fe20008000000 */
[----:B------:R4:W-:Y:S01]  /*2da30*/  STL [R1+0x178c], R47 ;  /* 0x00178c2f01007387 */ /* 0x0009e20000100800 */
[----:B------:R-:W-:Y:S01]  /*2da40*/  UMOV UR47, UR13 ;  /* 0x0000000d002f7c82 */ /* 0x000fe20008000000 */
[----:B------:R-:W-:Y:S01]  /*2da50*/  ULDC.64 UR12, c[0x0][0x228] ;  /* 0x00008a00000c7ab9 */ /* 0x000fe20000000a00 */
[----:B------:R-:W-:Y:S01]  /*2da60*/  ULDC UR32, c[0x0][0x248] ;  /* 0x0000920000207ab9 */ /* 0x000fe20000000800 */
[----:B------:R4:W-:Y:S01]  /*2da70*/  STL [R1+0x1788], R46 ;  /* 0x0017882e01007387 */ /* 0x0009e20000100800 */
[----:B------:R-:W-:Y:S01]  /*2da80*/  ULDC.64 UR20, c[0x0][0x228] ;  /* 0x00008a0000147ab9 */ /* 0x000fe20000000a00 */
[C---:B-1----:R-:W-:Y:S01]  /*2da90*/  VIADD R68, R4.reuse, 0x127 ;  /* 0x0000012704447836 */ /* 0x042fe20000000000 */
[----:B------:R-:W-:Y:S01]  /*2daa0*/  UMOV UR35, UR21 ;  /* 0x0000001500237c82 */ /* 0x000fe20008000000 */
[----:B------:R1:W-:Y:S01]  /*2dab0*/  STL [R1+0x1784], R45 ;  /* 0x0017842d01007387 */ /* 0x0003e20000100800 */
[----:B------:R-:W-:Y:S01]  /*2dac0*/  ULDC UR27, c[0x0][0x248] ;  /* 0x00009200001b7ab9 */ /* 0x000fe20000000800 */
[C---:B0-----:R-:W-:Y:S01]  /*2dad0*/  VIADD R63, R4.reuse, 0x125 ;  /* 0x00000125043f7836 */ /* 0x041fe20000000000 */
[----:B------:R-:W-:Y:S01]  /*2dae0*/  ULDC UR40, c[0x0][0x248] ;  /* 0x0000920000287ab9 */ /* 0x000fe20000000800 */
[----:B------:R0:W-:Y:S01]  /*2daf0*/  STL [R1+0x1780], R44 ;  /* 0x0017802c01007387 */ /* 0x0001e20000100800 */
[----:B------:R-:W-:Y:S01]  /*2db00*/  ULDC UR41, c[0x0][0x248] ;  /* 0x0000920000297ab9 */ /* 0x000fe20000000800 */
[----:B--2---:R-:W-:Y:S01]  /*2db10*/  MOV R61, UR40 ;  /* 0x00000028003d7c02 */ /* 0x004fe20008000f00 */
[C---:B---3--:R-:W-:Y:S01]  /*2db20*/  VIADD R60, R4.reuse, 0x123 ;  /* 0x00000123043c7836 */ /* 0x048fe20000000000 */
[----:B------:R2:W-:Y:S01]  /*2db30*/  STL [R1+0x177c], R43 ;  /* 0x00177c2b01007387 */ /* 0x0005e20000100800 */
[----:B------:R-:W-:Y:S01]  /*2db40*/  MOV R62, UR41 ;  /* 0x00000029003e7c02 */ /* 0x000fe20008000f00 */
[----:B------:R-:W-:Y:S01]  /*2db50*/  ULDC.64 UR40, c[0x0][0x228] ;  /* 0x00008a0000287ab9 */ /* 0x000fe20000000a00 */
[C---:B----4-:R-:W-:Y:S01]  /*2db60*/  VIADD R47, R4.reuse, 0x121 ;  /* 0x00000121042f7836 */ /* 0x050fe20000000000 */
[----:B------:R3:W-:Y:S01]  /*2db70*/  STL [R1+0x1778], R42 ;  /* 0x0017782a01007387 */ /* 0x0007e20000100800 */
[----:B------:R-:W-:Y:S01]  /*2db80*/  UMOV UR56, UR41 ;  /* 0x0000002900387c82 */ /* 0x000fe20008000000 */
[C---:B------:R-:W-:Y:S01]  /*2db90*/  VIADD R46, R4.reuse, 0x11f ;  /* 0x0000011f042e7836 */ /* 0x040fe20000000000 */
[----:B------:R-:W-:Y:S01]  /*2dba0*/  LOP3.LUT R49, R49, 0x7fffffff, RZ, 0xc0, !PT ;  /* 0x7fffffff31317812 */ /* 0x000fe200078ec0ff */
[----:B------:R4:W-:Y:S01]  /*2dbb0*/  STL [R1+0x1774], R41 ;  /* 0x0017742901007387 */ /* 0x0009e20000100800 */
[C---:B-1----:R-:W-:Y:S01]  /*2dbc0*/  VIADD R45, R4.reuse, 0x11d ;  /* 0x0000011d042d7836 */ /* 0x042fe20000000000 */
[----:B------:R-:W-:Y:S01]  /*2dbd0*/  ULDC UR5, c[0x0][0x248] ;  /* 0x0000920000057ab9 */ /* 0x000fe20000000800 */
[C---:B0-----:R-:W-:Y:S01]  /*2dbe0*/  VIADD R44, R4.reuse, 0x11b ;  /* 0x0000011b042c7836 */ /* 0x041fe20000000000 */
[----:B------:R0:W-:Y:S01]  /*2dbf0*/  STL [R1+0x1770], R40 ;  /* 0x0017702801007387 */ /* 0x0001e20000100800 */
[C---:B--2---:R-:W-:Y:S01]  /*2dc00*/  VIADD R43, R4.reuse, 0x119 ;  /* 0x00000119042b7836 */ /* 0x044fe20000000000 */
[----:B------:R-:W-:Y:S01]  /*2dc10*/  ULDC UR42, c[0x0][0x248] ;  /* 0x00009200002a7ab9 */ /* 0x000fe20000000800 */
[C---:B---3--:R-:W-:Y:S01]  /*2dc20*/  VIADD R42, R4.reuse, 0x117 ;  /* 0x00000117042a7836 */ /* 0x048fe20000000000 */
[----:B------:R1:W-:Y:S01]  /*2dc30*/  STL [R1+0x176c], R39 ;  /* 0x00176c2701007387 */ /* 0x0003e20000100800 */
[----:B------:R-:W-:Y:S01]  /*2dc40*/  ULDC UR43, c[0x0][0x248] ;  /* 0x00009200002b7ab9 */ /* 0x000fe20000000800 */
[----:B----4-:R-:W-:Y:S01]  /*2dc50*/  MOV R41, UR33 ;  /* 0x0000002100297c02 */ /* 0x010fe20008000f00 */
[----:B------:R-:W-:Y:S01]  /*2dc60*/  ULDC UR44, c[0x0][0x248] ;  /* 0x00009200002c7ab9 */ /* 0x000fe20000000800 */
[----:B------:R2:W-:Y:S01]  /*2dc70*/  STL [R1+0x1768], R38 ;  /* 0x0017682601007387 */ /* 0x0005e20000100800 */
[----:B------:R-:W-:Y:S01]  /*2dc80*/  ULDC UR45, c[0x0][0x248] ;  /* 0x00009200002d7ab9 */ /* 0x000fe20000000800 */
[----:B0-----:R-:W-:Y:S01]  /*2dc90*/  MOV R40, UR32 ;  /* 0x0000002000287c02 */ /* 0x001fe20008000f00 */
[----:B------:R-:W-:Y:S01]  /*2dca0*/  UMOV UR32, UR20 ;  /* 0x0000001400207c82 */ /* 0x000fe20008000000 */
[----:B------:R0:W-:Y:S01]  /*2dcb0*/  STL [R1+0x1764], R37 ;  /* 0x0017642501007387 */ /* 0x0001e20000100800 */
[----:B------:R-:W-:Y:S01]  /*2dcc0*/  ULDC.64 UR20, c[0x0][0x228] ;  /* 0x00008a0000147ab9 */ /* 0x000fe20000000a00 */
[C---:B-1----:R-:W-:Y:S01]  /*2dcd0*/  VIADD R39, R4.reuse, 0x115 ;  /* 0x0000011504277836 */ /* 0x042fe20000000000 */
[----:B------:R-:W-:Y:S01]  /*2dce0*/  ULDC UR48, c[0x0][0x248] ;  /* 0x0000920000307ab9 */ /* 0x000fe20000000800 */
[----:B------:R1:W-:Y:S01]  /*2dcf0*/  STL [R1+0x1760], R36 ;  /* 0x0017602401007387 */ /* 0x0003e20000100800 */
[C---:B------:R-:W-:Y:S01]  /*2dd00*/  VIADD R252, R4.reuse, 0xe1 ;  /* 0x000000e104fc7836 */ /* 0x040fe20000000000 */
[----:B--2---:R-:W-:Y:S01]  /*2dd10*/  MOV R38, UR27 ;  /* 0x0000001b00267c02 */ /* 0x004fe20008000f00 */
[----:B------:R-:W-:Y:S01]  /*2dd20*/  ULDC UR49, c[0x0][0x248] ;  /* 0x0000920000317ab9 */ /* 0x000fe20000000800 */
[----:B------:R2:W-:Y:S01]  /*2dd30*/  STL [R1+0x175c], R35 ;  /* 0x00175c2301007387 */ /* 0x0005e20000100800 */
[C---:B------:R-:W-:Y:S01]  /*2dd40*/  VIADD R195, R4.reuse, 0xdf ;  /* 0x000000df04c37836 */ /* 0x040fe20000000000 */
[----:B0-----:R-:W-:Y:S01]  /*2dd50*/  MOV R37, UR26 ;  /* 0x0000001a00257c02 */ /* 0x001fe20008000f00 */
[----:B------:R-:W-:Y:S01]  /*2dd60*/  ULDC UR52, c[0x0][0x248] ;  /* 0x0000920000347ab9 */ /* 0x000fe20000000800 */
[----:B------:R0:W-:Y:S01]  /*2dd70*/  STL [R1+0x1758], R34 ;  /* 0x0017582201007387 */ /* 0x0001e20000100800 */
[C---:B------:R-:W-:Y:S01]  /*2dd80*/  VIADD R194, R4.reuse, 0xdd ;  /* 0x000000dd04c27836 */ /* 0x040fe20000000000 */
[----:B------:R-:W-:Y:S01]  /*2dd90*/  ULDC UR53, c[0x0][0x248] ;  /* 0x0000920000357ab9 */ /* 0x000fe20000000800 */
[C---:B-1----:R-:W-:Y:S01]  /*2dda0*/  VIADD R36, R4.reuse, 0x113 ;  /* 0x0000011304247836 */ /* 0x042fe20000000000 */
[----:B------:R1:W-:Y:S01]  /*2ddb0*/  STL [R1+0x1754], R33 ;  /* 0x0017542101007387 */ /* 0x0003e20000100800 */
[----:B------:R-:W-:Y:S01]  /*2ddc0*/  VIADD R193, R4, 0xdb ;  /* 0x000000db04c17836 */ /* 0x000fe20000000000 */
[----:B------:R-:W-:Y:S01]  /*2ddd0*/  LOP3.LUT R0, R0, 0xfffffffd, RZ, 0xc0, !PT ;  /* 0xfffffffd00007812 */ /* 0x000fe200078ec0ff */
[C---:B--2---:R-:W-:Y:S01]  /*2dde0*/  VIADD R35, R4.reuse, 0x111 ;  /* 0x0000011104237836 */ /* 0x044fe20000000000 */
[----:B------:R2:W-:Y:S01]  /*2ddf0*/  STL [R1+0x1750], R32 ;  /* 0x0017502001007387 */ /* 0x0005e20000100800 */
[----:B0-----:R-:W-:Y:S01]  /*2de00*/  VIADD R34, R4, 0x10f ;  /* 0x0000010f04227836 */ /* 0x001fe20000000000 */
[----:B------:R-:W-:-:S02]  /*2de10*/  LOP3.LUT R7, R7, 0x7fffffff, RZ, 0xc0, !PT ;  /* 0x7fffffff07077812 */ /* 0x000fc400078ec0ff */
[----:B------:R0:W-:Y:S01]  /*2de20*/  STL [R1+0x174c], R31 ;  /* 0x00174c1f01007387 */ /* 0x0001e20000100800 */
[----:B------:R-:W-:Y:S02]  /*2de30*/  LOP3.LUT R51, R51, 0xffffdfff, RZ, 0xc0, !PT ;  /* 0xffffdfff33337812 */ /* 0x000fe400078ec0ff */
[----:B-1----:R-:W-:Y:S01]  /*2de40*/  MOV R33, UR9 ;  /* 0x0000000900217c02 */ /* 0x002fe20008000f00 */
[----:B------:R1:W-:Y:S01]  /*2de50*/  STL [R1+0x1748], R30 ;  /* 0x0017481e01007387 */ /* 0x0003e20000100800 */
[----:B------:R-:W-:Y:S02]  /*2de60*/  LOP3.LUT R48, R48, 0x7fffffff, RZ, 0xc0, !PT ;  /* 0x7fffffff30307812 */ /* 0x000fe400078ec0ff */
[----:B--2---:R-:W-:Y:S01]  /*2de70*/  MOV R32, UR8 ;  /* 0x0000000800207c02 */ /* 0x004fe20008000f00 */
[----:B------:R2:W-:Y:S01]  /*2de80*/  STL [R1+0x1744], R29 ;  /* 0x0017441d01007387 */ /* 0x0005e20000100800 */
[----:B------:R-:W-:Y:S01]  /*2de90*/  LOP3.LUT R50, R50, 0x7fffffff, RZ, 0xc0, !PT ;  /* 0x7fffffff32327812 */ /* 0x000fe200078ec0ff */
[----:B0-----:R-:W-:Y:S01]  /*2dea0*/  VIADD R31, R4, 0x10d ;  /* 0x0000010d041f7836 */ /* 0x001fe20000000000 */
[----:B------:R-:W-:Y:S01]  /*2deb0*/  LOP3.LUT R52, R52, 0x7fffffff, RZ, 0xc0, !PT ;  /* 0x7fffffff34347812 */ /* 0x000fe200078ec0ff */
[----:B------:R0:W-:Y:S01]  /*2dec0*/  STL [R1+0x1740], R28 ;  /* 0x0017401c01007387 */ /* 0x0001e20000100800 */
[----:B------:R-:W-:Y:S01]  /*2ded0*/  LOP3.LUT R53, R53, 0x7fffffff, RZ, 0xc0, !PT ;  /* 0x7fffffff35357812 */ /* 0x000fe200078ec0ff */
[----:B-1----:R-:W-:Y:S01]  /*2dee0*/  VIADD R30, R4, 0x10b ;  /* 0x0000010b041e7836 */ /* 0x002fe20000000000 */
[----:B------:R-:W-:Y:S01]  /*2def0*/  LOP3.LUT R54, R54, 0x7fffffff, RZ, 0xc0, !PT ;  /* 0x7fffffff36367812 */ /* 0x000fe200078ec0ff */
[----:B------:R1:W-:Y:S01]  /*2df00*/  STL [R1+0x173c], R27 ;  /* 0x00173c1b01007387 */ /* 0x0003e20000100800 */
[----:B------:R-:W-:Y:S01]  /*2df10*/  LOP3.LUT R55, R55, 0x7fffffff, RZ, 0xc0, !PT ;  /* 0x7fffffff37377812 */ /* 0x000fe200078ec0ff */
[----:B--2---:R-:W-:Y:S01]  /*2df20*/  VIADD R29, R4, 0x109 ;  /* 0x00000109041d7836 */ /* 0x004fe20000000000 */
[----:B------:R-:W-:Y:S01]  /*2df30*/  LOP3.LUT R56, R56, 0x7fffffff, RZ, 0xc0, !PT ;  /* 0x7fffffff38387812 */ /* 0x000fe200078ec0ff */
[----:B------:R2:W-:Y:S01]  /*2df40*/  STL [R1+0x1738], R26 ;  /* 0x0017381a01007387 */ /* 0x0005e20000100800 */
[----:B------:R-:W-:-:S02]  /*2df50*/  LOP3.LUT R57, R57, 0x7fffffff, RZ, 0xc0, !PT ;  /* 0x7fffffff39397812 */ /* 0x000fc400078ec0ff */
[----:B0-----:R-:W-:Y:S01]  /*2df60*/  MOV R28, UR4 ;  /* 0x00000004001c7c02 */ /* 0x001fe20008000f00 */
[----:B------:R0:W-:Y:S01]  /*2df70*/  STL [R1+0x1734], R25 ;  /* 0x0017341901007387 */ /* 0x0001e20000100800 */
[----:B------:R-:W-:Y:S01]  /*2df80*/  UMOV UR4, UR7 ;  /* 0x0000000700047c82 */ /* 0x000fe20008000000 */
[----:B-1----:R-:W-:Y:S01]  /*2df90*/  VIADD R27, R4, 0xe3 ;  /* 0x000000e3041b7836 */ /* 0x002fe20000000000 */
[----:B------:R-:W-:Y:S01]  /*2dfa0*/  ISETP.GE.AND P2, PT, R65, UR4, PT ;  /* 0x0000000441007c0c */ /* 0x000fe2000bf46270 */
[----:B------:R1:W-:Y:S01]  /*2dfb0*/  STL [R1+0x1730], R24 ;  /* 0x0017301801007387 */ /* 0x0003e20000100800 */
[----:B------:R-:W-:Y:S01]  /*2dfc0*/  IMAD R65, R67, 0x100, R2 ;  /* 0x0000010043417824 */ /* 0x000fe200078e0202 */
[----:B------:R-:W-:Y:S01]  /*2dfd0*/  LOP3.LUT R58, R58, 0x7fffffff, RZ, 0xc0, !PT ;  /* 0x7fffffff3a3a7812 */ /* 0x000fe200078ec0ff */
[C---:B--2---:R-:W-:Y:S01]  /*2dfe0*/  VIADD R26, R4.reuse, 0xe5 ;  /* 0x000000e5041a7836 */ /* 0x044fe20000000000 */
[----:B------:R2:W-:Y:S01]  /*2dff0*/  STL [R1+0x172c], R23 ;  /* 0x00172c1701007387 */ /* 0x0005e20000100800 */
[----:B------:R-:W-:Y:S01]  /*2e000*/  LOP3.LUT R59, R59, 0x7fffffff, RZ, 0xc0, !PT ;  /* 0x7fffffff3b3b7812 */ /* 0x000fe200078ec0ff */
[----:B0-----:R-:W-:Y:S01]  /*2e010*/  VIADD R25, R4, 0xe7 ;  /* 0x000000e704197836 */ /* 0x001fe20000000000 */
[C---:B------:R-:W-:Y:S01]  /*2e020*/  LEA R64, P3, R65.reuse, UR10, 0x1 ;  /* 0x0000000a41407c11 */ /* 0x040fe2000f8608ff */
[----:B------:R0:W-:Y:S01]  /*2e030*/  STL [R1+0x1728], R22 ;  /* 0x0017281601007387 */ /* 0x0001e20000100800 */
[----:B------:R-:W-:Y:S01]  /*2e040*/  LOP3.LUT R188, R188, 0x7fffffff, RZ, 0xc0, !PT ;  /* 0x7fffffffbcbc7812 */ /* 0x000fe200078ec0ff */
[C---:B-1----:R-:W-:Y:S01]  /*2e050*/  VIADD R24, R4.reuse, 0xe9 ;  /* 0x000000e904187836 */ /* 0x042fe20000000000 */
[----:B------:R-:W-:Y:S01]  /*2e060*/  LEA.HI.X.SX32 R65, R65, UR11, 0x1, P3 ;  /* 0x0000000b41417c11 */ /* 0x000fe200098f0eff */
[----:B------:R1:W-:Y:S01]  /*2e070*/  STL [R1+0x1724], R21 ;  /* 0x0017241501007387 */ /* 0x0003e20000100800 */
[----:B------:R-:W-:Y:S01]  /*2e080*/  ISETP.LT.AND P3, PT, R5, UR14, !P2 ;  /* 0x0000000e05007c0c */ /* 0x000fe2000d761270 */
[----:B------:R-:W-:Y:S01]  /*2e090*/  ULDC.64 UR10, c[0x0][0x228] ;  /* 0x00008a00000a7ab9 */ /* 0x000fe20000000a00 */
[C---:B--2---:R-:W-:Y:S01]  /*2e0a0*/  VIADD R23, R4.reuse, 0xeb ;  /* 0x000000eb04177836 */ /* 0x044fe20000000000 */
        /* <DEDUP_REMOVED lines=9> */
[----:B------:R-:W-:Y:S01]  /*2e140*/  @P6 LOP3.LUT R0, R0, 0x2, RZ, 0xfc, !PT ;  /* 0x0000000200006812 */ /* 0x000fe200078efcff */
[----:B--2---:R-:W-:-:S02]  /*2e150*/  VIADD R20, R4, 0xf1 ;  /* 0x000000f104147836 */ /* 0x004fc40000000000 */
[----:B------:R2:W-:Y:S01]  /*2e160*/  STL [R1+0x1714], R17 ;  /* 0x0017141101007387 */ /* 0x0005e20000100800 */
[----:B------:R-:W-:Y:S01]  /*2e170*/  LOP3.LUT R0, R0, 0xfffffffe, RZ, 0xc0, !PT ;  /* 0xfffffffe00007812 */ /* 0x000fe200078ec0ff */
[----:B0-----:R-:W-:Y:S02]  /*2e180*/  VIADD R19, R4, 0xf3 ;  /* 0x000000f304137836 */ /* 0x001fe40000000000 */
[----:B------:R0:W-:Y:S01]  /*2e190*/  STL [R1+0x1710], R16 ;  /* 0x0017101001007387 */ /* 0x0001e20000100800 */
[----:B------:R-:W-:Y:S01]  /*2e1a0*/  @P5 LOP3.LUT R0, R0, 0x1, RZ, 0xfc, !PT ;  /* 0x0000000100005812 */ /* 0x000fe200078efcff */
[C---:B-1----:R-:W-:Y:S02]  /*2e1b0*/  VIADD R18, R4.reuse, 0xf5 ;  /* 0x000000f504127836 */ /* 0x042fe40000000000 */
[----:B------:R1:W-:Y:S01]  /*2e1c0*/  STL [R1+0x170c], R15 ;  /* 0x00170c0f01007387 */ /* 0x0003e20000100800 */
[----:B--2---:R-:W-:-:S03]  /*2e1d0*/  VIADD R17, R4, 0xf7 ;  /* 0x000000f704117836 */ /* 0x004fc60000000000 */
[----:B------:R2:W-:Y:S01]  /*2e1e0*/  STL [R1+0x1708], R14 ;  /* 0x0017080e01007387 */ /* 0x0005e20000100800 */
[----:B0-----:R-:W-:-:S03]  /*2e1f0*/  VIADD R16, R4, 0xf9 ;  /* 0x000000f904107836 */ /* 0x001fc60000000000 */
[----:B------:R0:W-:Y:S01]  /*2e200*/  STL [R1+0x1704], R13 ;  /* 0x0017040d01007387 */ /* 0x0001e20000100800 */
[----:B-1----:R-:W-:-:S03]  /*2e210*/  VIADD R15, R4, 0xfb ;  /* 0x000000fb040f7836 */ /* 0x002fc60000000000 */
[----:B------:R1:W-:Y:S01]  /*2e220*/  STL [R1+0x1700], R12 ;  /* 0x0017000c01007387 */ /* 0x0003e20000100800 */
[----:B--2---:R-:W-:-:S03]  /*2e230*/  VIADD R14, R4, 0xfd ;  /* 0x000000fd040e7836 */ /* 0x004fc60000000000 */
[----:B------:R2:W-:Y:S01]  /*2e240*/  STL [R1+0x16fc], R11 ;  /* 0x0016fc0b01007387 */ /* 0x0005e20000100800 */
[----:B0-----:R-:W-:-:S03]  /*2e250*/  VIADD R13, R4, 0xff ;  /* 0x000000ff040d7836 */ /* 0x001fc60000000000 */
[----:B------:R-:W-:Y:S01]  /*2e260*/  STL [R1+0x16f8], R10 ;  /* 0x0016f80a01007387 */ /* 0x000fe20000100800 */
[----:B-1----:R-:W-:Y:S01]  /*2e270*/  IMAD.U32 R12, RZ, RZ, UR6 ;  /* 0x00000006ff0c7e24 */ /* 0x002fe2000f8e00ff */
[----:B------:R-:W-:Y:S02]  /*2e280*/  ULDC.64 UR6, c[0x0][0x220] ;  /* 0x0000880000067ab9 */ /* 0x000fe40000000a00 */
[----:B------:R-:W-:Y:S01]  /*2e290*/  STL [R1+0x16f4], R9 ;  /* 0x0016f40901007387 */ /* 0x000fe20000100800 */
[----:B------:R-:W-:Y:S01]  /*2e2a0*/  LEA R66, P4, R2, UR6, 0x1 ;  /* 0x0000000602427c11 */ /* 0x000fe2000f8808ff */
[----:B--2---:R-:W-:Y:S02]  /*2e2b0*/  VIADD R11, R4, 0x101 ;  /* 0x00000101040b7836 */ /* 0x004fe40000000000 */
[----:B------:R0:W-:Y:S01]  /*2e2c0*/  STL [R1+0x16f0], R8 ;  /* 0x0016f00801007387 */ /* 0x0001e20000100800 */
[----:B------:R-:W-:Y:S01]  /*2e2d0*/  LEA.HI.X.SX32 R67, R2, UR7, 0x1, P4 ;  /* 0x0000000702437c11 */ /* 0x000fe2000a0f0eff */
[----:B------:R-:W-:Y:S01]  /*2e2e0*/  ULDC.64 UR6, c[0x0][0x228] ;  /* 0x00008a0000067ab9 */ /* 0x000fe20000000a00 */
[C---:B------:R-:W-:Y:S01]  /*2e2f0*/  ISETP.LT.AND P4, PT, R6.reuse, UR16, !P2 ;  /* 0x0000001006007c0c */ /* 0x040fe2000d781270 */
[----:B------:R-:W-:Y:S01]  /*2e300*/  UMOV UR24, UR6 ;  /* 0x0000000600187c82 */ /* 0x000fe20008000000 */
[----:B------:R-:W-:Y:S01]  /*2e310*/  ULDC.64 UR16, c[0x0][0x228] ;  /* 0x00008a0000107ab9 */ /* 0x000fe20000000a00 */
[----:B------:R-:W-:Y:S01]  /*2e320*/  ISETP.LT.AND P2, PT, R6, UR24, !P1 ;  /* 0x0000001806007c0c */ /* 0x000fe2000cf41270 */
[----:B------:R-:W-:Y:S01]  /*2e330*/  UMOV UR38, UR7 ;  /* 0x0000000700267c82 */ /* 0x000fe20008000000 */
[----:B------:R-:W-:Y:S01]  /*2e340*/  ISETP.LT.AND P1, PT, R5, UR16, !P1 ;  /* 0x0000001005007c0c */ /* 0x000fe2000cf21270 */
[----:B------:R-:W-:Y:S01]  /*2e350*/  ULDC.64 UR6, c[0x0][0x228] ;  /* 0x00008a0000067ab9 */ /* 0x000fe20000000a00 */
[----:B------:R-:W-:Y:S01]  /*2e360*/  ULDC.64 UR24, c[0x0][0x228] ;  /* 0x00008a0000187ab9 */ /* 0x000fe20000000a00 */
[----:B------:R-:W-:Y:S01]  /*2e370*/  UMOV UR8, UR6 ;  /* 0x0000000600087c82 */ /* 0x000fe20008000000 */
[----:B------:R-:W-:Y:S01]  /*2e380*/  UMOV UR36, UR7 ;  /* 0x0000000700247c82 */ /* 0x000fe20008000000 */
[----:B------:R-:W-:Y:S01]  /*2e390*/  ULDC.64 UR6, c[0x0][0x228] ;  /* 0x00008a0000067ab9 */ /* 0x000fe20000000a00 */
[----:B------:R-:W-:Y:S01]  /*2e3a0*/  UMOV UR27, UR24 ;  /* 0x00000018001b7c82 */ /* 0x000fe20008000000 */
[----:B------:R-:W-:Y:S01]  /*2e3b0*/  UMOV UR37, UR6 ;  /* 0x0000000600257c82 */ /* 0x000fe20008000000 */
[----:B------:R-:W-:Y:S01]  /*2e3c0*/  @P4 LOP3.LUT R3, R3, 0x80000000, RZ, 0xfc, !PT ;  /* 0x8000000003034812 */ /* 0x000fe200078efcff */
[----:B------:R-:W-:Y:S01]  /*2e3d0*/  UMOV UR54, UR7 ;  /* 0x0000000700367c82 */ /* 0x000fe20008000000 */
[----:B------:R-:W-:Y:S01]  /*2e3e0*/  ULDC.64 UR6, c[0x0][0x228] ;  /* 0x00008a0000067ab9 */ /* 0x000fe20000000a00 */
[----:B------:R-:W-:Y:S01]  /*2e3f0*/  UMOV UR51, UR25 ;  /* 0x0000001900337c82 */ /* 0x000fe20008000000 */
[----:B------:R-:W-:Y:S01]  /*2e400*/  LOP3.LUT R3, R3, 0xbfffffff, RZ, 0xc0, !PT ;  /* 0xbfffffff03037812 */ /* 0x000fe200078ec0ff */
[----:B------:R-:W-:Y:S01]  /*2e410*/  UMOV UR33, UR6 ;  /* 0x0000000600217c82 */ /* 0x000fe20008000000 */
[----:B------:R-:W-:Y:S01]  /*2e420*/  UMOV UR59, UR7 ;  /* 0x00000007003b7c82 */ /* 0x000fe20008000000 */
[----:B------:R-:W-:Y:S01]  /*2e430*/  ULDC.64 UR6, c[0x0][0x228] ;  /* 0x00008a0000067ab9 */ /* 0x000fe20000000a00 */
[----:B------:R-:W-:Y:S01]  /*2e440*/  @P3 LOP3.LUT R3, R3, 0x40000000, RZ, 0xfc, !PT ;  /* 0x4000000003033812 */ /* 0x000fe200078efcff */
[----:B------:R-:W-:Y:S01]  /*2e450*/  UMOV UR9, UR6 ;  /* 0x0000000600097c82 */ /* 0x000fe20008000000 */
[----:B------:R-:W-:Y:S01]  /*2e460*/  UMOV UR57, UR7 ;  /* 0x0000000700397c82 */ /* 0x000fe20008000000 */
[----:B------:R-:W-:Y:S01]  /*2e470*/  ULDC.64 UR6, c[0x0][0x228] ;  /* 0x00008a0000067ab9 */ /* 0x000fe20000000a00 */
[----:B------:R-:W-:Y:S01]  /*2e480*/  LOP3.LUT R3, R3, 0xdfffffff, RZ, 0xc0, !PT ;  /* 0xdfffffff03037812 */ /* 0x000fe200078ec0ff */
[----:B------:R-:W-:Y:S01]  /*2e490*/  UMOV UR26, UR6 ;  /* 0x00000006001a7c82 */ /* 0x000fe20008000000 */
[----:B------:R-:W-:Y:S01]  /*2e4a0*/  UMOV UR4, UR7 ;  /* 0x0000000700047c82 */ /* 0x000fe20008000000 */
[----:B------:R-:W-:Y:S01]  /*2e4b0*/  ULDC.64 UR6, c[0x0][0x228] ;  /* 0x00008a0000067ab9 */ /* 0x000fe20000000a00 */
[----:B------:R-:W-:Y:S01]  /*2e4c0*/  @P2 LOP3.LUT R3, R3, 0x20000000, RZ, 0xfc, !PT ;  /* 0x2000000003032812 */ /* 0x000fe200078efcff */
[----:B------:R-:W-:Y:S01]  /*2e4d0*/  ULDC.64 UR24, c[0x0][0x228] ;  /* 0x00008a0000187ab9 */ /* 0x000fe20000000a00 */
[----:B0-----:R-:W-:-:S02]  /*2e4e0*/  VIADD R8, R4, 0x107 ;  /* 0x0000010704087836 */ /* 0x001fc40000000000 */
[----:B------:R-:W-:Y:S01]  /*2e4f0*/  LOP3.LUT R3, R3, 0xefffffff, RZ, 0xc0, !PT ;  /* 0xefffffff03037812 */ /* 0x000fe200078ec0ff */
[C---:B------:R-:W-:Y:S02]  /*2e500*/  VIADD R9, R4.reuse, 0x105 ;  /* 0x0000010504097836 */ /* 0x040fe40000000000 */
[C---:B------:R-:W-:Y:S01]  /*2e510*/  VIADD R10, R4.reuse, 0x103 ;  /* 0x00000103040a7836 */ /* 0x040fe20000000000 */
[----:B------:R-:W-:Y:S01]  /*2e520*/  @P1 LOP3.LUT R3, R3, 0x10000000, RZ, 0xfc, !PT ;  /* 0x1000000003031812 */ /* 0x000fe200078efcff */
[----:B------:R-:W-:Y:S01]  /*2e530*/  VIADD R2, R4, 0xd9 ;  /* 0x000000d904027836 */ /* 0x000fe20000000000 */
[----:B------:R-:W-:Y:S01]  /*2e540*/  ISETP.LT.AND P1, PT, R6, UR8, !P0 ;  /* 0x0000000806007c0c */ /* 0x000fe2000c721270 */
[----:B------:R-:W-:Y:S01]  /*2e550*/  UMOV UR8, UR40 ;  /* 0x0000002800087c82 */ /* 0x000fe20008000000 */
[----:B------:R-:W-:Y:S01]  /*2e560*/  ISETP.LT.AND P0, PT, R5, UR30, !P0 ;  /* 0x0000001e05007c0c */ /* 0x000fe2000c701270 */
[----:B------:R-:W-:Y:S01]  /*2e570*/  ULDC.64 UR40, c[0x0][0x228] ;  /* 0x00008a0000287ab9 */ /* 0x000fe20000000a00 */
[----:B------:R-:W-:-:S09]  /*2e580*/  LOP3.LUT R3, R3, 0xf7ffffff, RZ, 0xc0, !PT ;  /* 0xf7ffffff03037812 */ /* 0x000fd200078ec0ff */
[----:B------:R-:W-:-:S04]  /*2e590*/  @P1 LOP3.LUT R3, R3, 0x8000000, RZ, 0xfc, !PT ;  /* 0x0800000003031812 */ /* 0x000fc800078efcff */
[----:B------:R-:W-:-:S04]  /*2e5a0*/  LOP3.LUT R3, R3, 0xfbffffff, RZ, 0xc0, !PT ;  /* 0xfbffffff03037812 */ /* 0x000fc800078ec0ff */
[----:B------:R-:W-:Y:S02]  /*2e5b0*/  @P0 LOP3.LUT R3, R3, 0x4000000, RZ, 0xfc, !PT ;  /* 0x0400000003030812 */ /* 0x000fe400078efcff */
[----:B------:R-:W-:Y:S01]  /*2e5c0*/  ISETP.GE.AND P0, PT, R74, UR15, PT ;  /* 0x0000000f4a007c0c */ /* 0x000fe2000bf06270 */
[----:B------:R-:W-:Y:S01]  /*2e5d0*/  ULDC.64 UR14, c[0x0][0x228] ;  /* 0x00008a00000e7ab9 */ /* 0x000fe20000000a00 */
[----:B------:R-:W-:Y:S01]  /*2e5e0*/  LOP3.LUT R3, R3, 0xfdffffff, RZ, 0xc0, !PT ;  /* 0xfdffffff03037812 */ /* 0x000fe200078ec0ff */
[----:B------:R-:W-:Y:S01]  /*2e5f0*/  UMOV UR55, UR41 ;  /* 0x0000002900377c82 */ /* 0x000fe20008000000 */
[----:B------:R-:W-:Y:S01]  /*2e600*/  ISETP.LT.AND P2, PT, R6, UR37, !P0 ;  /* 0x0000002506007c0c */ /* 0x000fe2000c741270 */
[----:B------:R-:W2:Y:S01]  /*2e610*/  LDL.LU R74, [R1+0x17b8] ;  /* 0x0017b800014a7983 */ /* 0x000ea20000300800 */
[----:B------:R-:W-:Y:S02]  /*2e620*/  ISETP.LT.AND P1, PT, R5, UR10, !P0 ;  /* 0x0000000a05007c0c */ /* 0x000fe4000c721270 */
[----:B------:R-:W-:Y:S01]  /*2e630*/  ISETP.GE.AND P0, PT, R73, UR17, PT ;  /* 0x0000001149007c0c */ /* 0x000fe2000bf06270 */
[----:B------:R-:W-:Y:S01]  /*2e640*/  ULDC.64 UR16, c[0x0][0x228] ;  /* 0x00008a0000107ab9 */ /* 0x000fe20000000a00 */
[----:B------:R-:W2:Y:S07]  /*2e650*/  LDL.LU R73, [R1+0x17b4] ;  /* 0x0017b40001497983 */ /* 0x000eae0000300800 */
[----:B------:R-:W-:-:S04]  /*2e660*/  @P2 LOP3.LUT R3, R3, 0x2000000, RZ, 0xfc, !PT ;  /* 0x0200000003032812 */ /* 0x000fc800078efcff */
[----:B------:R-:W-:-:S04]  /*2e670*/  LOP3.LUT R3, R3, 0xfeffffff, RZ, 0xc0, !PT ;  /* 0xfeffffff03037812 */ /* 0x000fc800078ec0ff */
[----:B------:R-:W-:Y:S02]  /*2e680*/  @P1 LOP3.LUT R3, R3, 0x1000000, RZ, 0xfc, !PT ;  /* 0x0100000003031812 */ /* 0x000fe400078efcff */
[----:B------:R-:W-:Y:S02]  /*2e690*/  ISETP.LT.AND P1, PT, R6, UR22, !P0 ;  /* 0x0000001606007c0c */ /* 0x000fe4000c721270 */
[----:B------:R-:W-:Y:S02]  /*2e6a0*/  ISETP.LT.AND P0, PT, R5, UR33, !P0 ;  /* 0x0000002105007c0c */ /* 0x000fe4000c701270 */
[----:B------:R-:W-:-:S09]  /*2e6b0*/  LOP3.LUT R3, R3, 0xff7fffff, RZ, 0xc0, !PT ;  /* 0xff7fffff03037812 */ /* 0x000fd200078ec0ff */
[----:B------:R-:W-:-:S04]  /*2e6c0*/  @P1 LOP3.LUT R3, R3, 0x800000, RZ, 0xfc, !PT ;  /* 0x0080000003031812 */ /* 0x000fc800078efcff */
[----:B------:R-:W-:-:S04]  /*2e6d0*/  LOP3.LUT R3, R3, 0xffbfffff, RZ, 0xc0, !PT ;  /* 0xffbfffff03037812 */ /* 0x000fc800078ec0ff */
[----:B------:R-:W-:Y:S02]  /*2e6e0*/  @P0 LOP3.LUT R3, R3, 0x400000, RZ, 0xfc, !PT ;  /* 0x0040000003030812 */ /* 0x000fe400078efcff */
[----:B------:R-:W-:Y:S02]  /*2e6f0*/  ISETP.GE.AND P0, PT, R72, UR31, PT ;  /* 0x0000001f48007c0c */ /* 0x000fe4000bf06270 */
[----:B------:R-:W-:Y:S01]  /*2e700*/  LOP3.LUT R3, R3, 0xffdfffff, RZ, 0xc0, !PT ;  /* 0xffdfffff03037812 */ /* 0x000fe200078ec0ff */
[----:B------:R-:W-:Y:S01]  /*2e710*/  UMOV UR33, UR16 ;  /* 0x0000001000217c82 */ /* 0x000fe20008000000 */
[----:B------:R-:W-:Y:S01]  /*2e720*/  ISETP.LT.AND P1, PT, R6, UR18, !P0 ;  /* 0x0000001206007c0c */ /* 0x000fe2000c721270 */
[----:B------:R-:W-:Y:S01]  /*2e730*/  UMOV UR30, UR17 ;  /* 0x00000011001e7c82 */ /* 0x000fe20008000000 */
[----:B------:R-:W-:Y:S01]  /*2e740*/  ISETP.LT.AND P0, PT, R5, UR9, !P0 ;  /* 0x0000000905007c0c */ /* 0x000fe2000c701270 */
[----:B------:R-:W-:Y:S01]  /*2e750*/  ULDC.64 UR16, c[0x0][0x228] ;  /* 0x00008a0000107ab9 */ /* 0x000fe20000000a00 */
[----:B------:R-:W2:Y:S09]  /*2e760*/  LDL.LU R72, [R1+0x17b0] ;  /* 0x0017b00001487983 */ /* 0x000eb20000300800 */
[----:B------:R-:W-:-:S04]  /*2e770*/  @P1 LOP3.LUT R3, R3, 0x200000, RZ, 0xfc, !PT ;  /* 0x0020000003031812 */ /* 0x000fc800078efcff */
[----:B------:R-:W-:-:S04]  /*2e780*/  LOP3.LUT R3, R3, 0xffefffff, RZ, 0xc0, !PT ;  /* 0xffefffff03037812 */ /* 0x000fc800078ec0ff */
[----:B------:R-:W-:Y:S02]  /*2e790*/  @P0 LOP3.LUT R3, R3, 0x100000, RZ, 0xfc, !PT ;  /* 0x0010000003030812 */ /* 0x000fe400078efcff */
[----:B------:R-:W-:Y:S01]  /*2e7a0*/  ISETP.GE.AND P0, PT, R71, UR11, PT ;  /* 0x0000000b47007c0c */ /* 0x000fe2000bf06270 */
[----:B------:R-:W-:Y:S01]  /*2e7b0*/  UMOV UR9, UR40 ;  /* 0x0000002800097c82 */ /* 0x000fe20008000000 */
[----:B------:R-:W-:Y:S01]  /*2e7c0*/  LOP3.LUT R3, R3, 0xfff7ffff, RZ, 0xc0, !PT ;  /* 0xfff7ffff03037812 */ /* 0x000fe200078ec0ff */
[----:B------:R-:W-:Y:S01]  /*2e7d0*/  ULDC.64 UR10, c[0x0][0x228] ;  /* 0x00008a00000a7ab9 */ /* 0x000fe20000000a00 */
[----:B------:R-:W-:Y:S01]  /*2e7e0*/  ISETP.LT.AND P1, PT, R6, UR28, !P0 ;  /* 0x0000001c06007c0c */ /* 0x000fe2000c721270 */
[----:B------:R-:W-:Y:S01]  /*2e7f0*/  ULDC.64 UR40, c[0x0][0x228] ;  /* 0x00008a0000287ab9 */ /* 0x000fe20000000a00 */
[----:B------:R-:W-:Y:S01]  /*2e800*/  ISETP.LT.AND P0, PT, R5, UR26, !P0 ;  /* 0x0000001a05007c0c */ /* 0x000fe2000c701270 */
[----:B------:R-:W3:Y:S10]  /*2e810*/  LDL.LU R71, [R1+0x17ac] ;  /* 0x0017ac0001477983 */ /* 0x000ef40000300800 */
        /* <DEDUP_REMOVED lines=8> */
[----:B------:R-:W-:Y:S01]  /*2e8a0*/  UMOV UR61, UR41 ;  /* 0x00000029003d7c82 */ /* 0x000fe20008000000 */
[----:B------:R-:W-:Y:S01]  /*2e8b0*/  ISETP.LT.AND P1, PT, R5, UR34, !P0 ;  /* 0x0000002205007c0c */ /* 0x000fe2000c721270 */
[----:B------:R-:W-:Y:S01]  /*2e8c0*/  ULDC.64 UR40, c[0x0][0x228] ;  /* 0x00008a0000287ab9 */ /* 0x000fe20000000a00 */
[----:B------:R-:W-:Y:S01]  /*2e8d0*/  ISETP.GE.AND P0, PT, R69, UR19, PT ;  /* 0x0000001345007c0c */ /* 0x000fe2000bf06270 */
[----:B------:R-:W-:Y:S01]  /*2e8e0*/  ULDC.64 UR18, c[0x0][0x228] ;  /* 0x00008a0000127ab9 */ /* 0x000fe20000000a00 */
[----:B------:R-:W3:Y:S07]  /*2e8f0*/  LDL.LU R70, [R1+0x17a8] ;  /* 0x0017a80001467983 */ /* 0x000eee0000300800 */
[----:B------:R-:W-:Y:S01]  /*2e900*/  @P2 LOP3.LUT R3, R3, 0x20000, RZ, 0xfc, !PT ;  /* 0x0002000003032812 */ /* 0x000fe200078efcff */
[----:B------:R-:W-:Y:S01]  /*2e910*/  UMOV UR31, UR19 ;  /* 0x00000013001f7c82 */ /* 0x000fe20008000000 */
[----:B------:R-:W-:Y:S01]  /*2e920*/  UMOV UR28, UR41 ;  /* 0x00000029001c7c82 */ /* 0x000fe20008000000 */
[----:B------:R-:W3:Y:S01]  /*2e930*/  LDL.LU R69, [R1+0x17a4] ;  /* 0x0017a40001457983 */ /* 0x000ee20000300800 */
        /* <DEDUP_REMOVED lines=25> */
[----:B------:R-:W4:Y:S10]  /*2ead0*/  LDL.LU R63, [R1+0x179c] ;  /* 0x00179c00013f7983 */ /* 0x000f340000300800 */
[----:B------:R-:W-:-:S04]  /*2eae0*/  @P1 LOP3.LUT R3, R3, 0x800, RZ, 0xfc, !PT ;  /* 0x0000080003031812 */ /* 0x000fc800078efcff */
[----:B------:R-:W-:-:S04]  /*2eaf0*/  LOP3.LUT R3, R3, 0xfffffbff, RZ, 0xc0, !PT ;  /* 0xfffffbff03037812 */ /* 0x000fc800078ec0ff */
[----:B------:R-:W-:Y:S02]  /*2eb00*/  @P0 LOP3.LUT R3, R3, 0x400, RZ, 0xfc, !PT ;  /* 0x0000040003030812 */ /* 0x000fe400078efcff */
[----:B------:R-:W-:Y:S01]  /*2eb10*/  ISETP.GE.AND P0, PT, R60, UR13, PT ;  /* 0x0000000d3c007c0c */ /* 0x000fe2000bf06270 */
[----:B------:R-:W-:Y:S01]  /*2eb20*/  UMOV UR27, UR40 ;  /* 0x00000028001b7c82 */ /* 0x000fe20008000000 */
[----:B------:R-:W-:Y:S01]  /*2eb30*/  LOP3.LUT R3, R3, 0xfffffdff, RZ, 0xc0, !PT ;  /* 0xfffffdff03037812 */ /* 0x000fe200078ec0ff */
[----:B------:R-:W-:Y:S01]  /*2eb40*/  ULDC.64 UR12, c[0x0][0x228] ;  /* 0x00008a00000c7ab9 */ /* 0x000fe20000000a00 */
[----:B------:R-:W-:Y:S02]  /*2eb50*/  ISETP.LT.AND P2, PT, R6, UR14, !P0 ;  /* 0x0000000e06007c0c */ /* 0x000fe4000c741270 */
[----:B------:R-:W-:Y:S02]  /*2eb60*/  ISETP.LT.AND P1, PT, R5, UR33, !P0 ;  /* 0x0000002105007c0c */ /* 0x000fe4000c721270 */
[----:B------:R-:W-:Y:S01]  /*2eb70*/  ISETP.GE.AND P0, PT, R47, UR21, PT ;  /* 0x000000152f007c0c */ /* 0x000fe2000bf06270 */
[----:B------:R-:W-:-:S08]  /*2eb80*/  ULDC.64 UR20, c[0x0][0x228] ;  /* 0x00008a0000147ab9 */ /* 0x000fd00000000a00 */
        /* <DEDUP_REMOVED lines=9> */
[----:B------:R-:W-:Y:S01]  /*2ec20*/  ISETP.GE.AND P0, PT, R46, UR25, PT ;  /* 0x000000192e007c0c */ /* 0x000fe2000bf06270 */
[----:B------:R-:W-:Y:S01]  /*2ec30*/  UMOV UR9, UR20 ;  /* 0x0000001400097c82 */ /* 0x000fe20008000000 */
[----:B------:R-:W-:Y:S01]  /*2ec40*/  LOP3.LUT R3, R3, 0xffffffdf, RZ, 0xc0, !PT ;  /* 0xffffffdf03037812 */ /* 0x000fe200078ec0ff */
[----:B------:R-:W-:Y:S01]  /*2ec50*/  UMOV UR34, UR21 ;  /* 0x0000001500227c82 */ /* 0x000fe20008000000 */
[----:B------:R-:W-:Y:S01]  /*2ec60*/  ISETP.LT.AND P1, PT, R6, UR10, !P0 ;  /* 0x0000000a06007c0c */ /* 0x000fe2000c721270 */
[----:B------:R-:W-:Y:S01]  /*2ec70*/  ULDC.64 UR20, c[0x0][0x228] ;  /* 0x00008a0000147ab9 */ /* 0x000fe20000000a00 */
[----:B------:R-:W-:Y:S01]  /*2ec80*/  ISETP.LT.AND P0, PT, R5, UR26, !P0 ;  /* 0x0000001a05007c0c */ /* 0x000fe2000c701270 */
[----:B------:R-:W-:-:S10]  /*2ec90*/  ULDC.64 UR24, c[0x0][0x228] ;  /* 0x00008a0000187ab9 */ /* 0x000fd40000000a00 */
        /* <DEDUP_REMOVED lines=20> */
[----:B------:R-:W-:Y:S01]  /*2ede0*/  UMOV UR25, UR32 ;  /* 0x0000002000197c82 */ /* 0x000fe20008000000 */
[----:B------:R-:W-:-:S07]  /*2edf0*/  ULDC.64 UR10, c[0x0][0x228] ;  /* 0x00008a00000a7ab9 */ /* 0x000fce0000000a00 */
[----:B------:R-:W-:-:S04]  /*2ee00*/  @P2 LOP3.LUT R3, R3, 0x2, RZ, 0xfc, !PT ;  /* 0x0000000203032812 */ /* 0x000fc800078efcff */
[----:B------:R-:W-:-:S04]  /*2ee10*/  LOP3.LUT R3, R3, 0xfffffffe, RZ, 0xc0, !PT ;  /* 0xfffffffe03037812 */ /* 0x000fc800078ec0ff */
[----:B------:R-:W-:Y:S02]  /*2ee20*/  @P1 LOP3.LUT R3, R3, 0x1, RZ, 0xfc, !PT ;  /* 0x0000000103031812 */ /* 0x000fe400078efcff */
[----:B------:R-:W-:Y:S02]  /*2ee30*/  ISETP.LT.AND P1, PT, R6, UR6, !P0 ;  /* 0x0000000606007c0c */ /* 0x000fe4000c721270 */
[----:B------:R-:W-:-:S11]  /*2ee40*/  ISETP.LT.AND P0, PT, R5, UR27, !P0 ;  /* 0x0000001b05007c0c */ /* 0x000fd6000c701270 */
[----:B------:R-:W-:-:S04]  /*2ee50*/  @P1 LOP3.LUT R49, R49, 0x80000000, RZ, 0xfc, !PT ;  /* 0x8000000031311812 */ /* 0x000fc800078efcff */
[----:B------:R-:W-:-:S04]  /*2ee60*/  LOP3.LUT R49, R49, 0xbfffffff, RZ, 0xc0, !PT ;  /* 0xbfffffff31317812 */ /* 0x000fc800078ec0ff */
[----:B------:R-:W-:Y:S02]  /*2ee70*/  @P0 LOP3.LUT R49, R49, 0x40000000, RZ, 0xfc, !PT ;  /* 0x4000000031310812 */ /* 0x000fe400078efcff */
[----:B------:R-:W-:-:S04]  /*2ee80*/  ISETP.GE.AND P0, PT, R42, UR23, PT ;  /* 0x000000172a007c0c */ /* 0x000fc8000bf06270 */
        /* <DEDUP_REMOVED lines=13> */
[----:B------:R-:W-:Y:S01]  /*2ef60*/  UMOV UR46, UR33 ;  /* 0x00000021002e7c82 */ /* 0x000fe20008000000 */
[----:B------:R-:W-:Y:S01]  /*2ef70*/  ULDC.64 UR32, c[0x0][0x228] ;  /* 0x00008a0000207ab9 */ /* 0x000fe20000000a00 */
[----:B------:R-:W-:-:S08]  /*2ef80*/  ULDC.64 UR18, c[0x0][0x228] ;  /* 0x00008a0000127ab9 */ /* 0x000fd00000000a00 */
[----:B------:R-:W-:Y:S01]  /*2ef90*/  @P1 LOP3.LUT R49, R49, 0x8000000, RZ, 0xfc, !PT ;  /* 0x0800000031311812 */ /* 0x000fe200078efcff */
[----:B------:R-:W-:-:S03]  /*2efa0*/  ULDC.64 UR26, c[0x0][0x228] ;  /* 0x00008a00001a7ab9 */ /* 0x000fc60000000a00 */
        /* <DEDUP_REMOVED lines=35> */
[----:B------:R-:W-:-:S09]  /*2f1e0*/  ULDC.64 UR14, c[0x0][0x228] ;  /* 0x00008a00000e7ab9 */ /* 0x000fd20000000a00 */
[----:B------:R-:W-:Y:S01]  /*2f1f0*/  @P1 LOP3.LUT R49, R49, 0x80000, RZ, 0xfc, !PT ;  /* 0x0008000031311812 */ /* 0x000fe200078efcff */
[----:B------:R-:W-:-:S03]  /*2f200*/  ULDC.64 UR20, c[0x0][0x228] ;  /* 0x00008a0000147ab9 */ /* 0x000fc60000000a00 */
[----:B------:R-:W-:-:S04]  /*2f210*/  LOP3.LUT R49, R49, 0xfffbffff, RZ, 0xc0, !PT ;  /* 0xfffbffff31317812 */ /* 0x000fc800078ec0ff */
[----:B------:R-:W-:Y:S02]  /*2f220*/  @P0 LOP3.LUT R49, R49, 0x40000, RZ, 0xfc, !PT ;  /* 0x0004000031310812 */ /* 0x000fe400078efcff */
[----:B------:R-:W-:-:S04]  /*2f230*/  ISETP.GE.AND P0, PT, R30, UR17, PT ;  /* 0x000000111e007c0c */ /* 0x000fc8000bf06270 */
[----:B------:R-:W-:Y:S02]  /*2f240*/  ISETP.LT.AND P2, PT, R6, UR6, !P0 ;  /* 0x0000000606007c0c */ /* 0x000fe4000c741270 */
[----:B------:R-:W-:Y:S01]  /*2f250*/  ISETP.LT.AND P1, PT, R5, UR16, !P0 ;  /* 0x0000001005007c0c */ /* 0x000fe2000c721270 */
[----:B------:R-:W-:Y:S01]  /*2f260*/  UMOV UR23, UR8 ;  /* 0x0000000800177c82 */ /* 0x000fe20008000000 */
[----:B------:R-:W-:Y:S01]  /*2f270*/  LOP3.LUT R49, R49, 0xfffdffff, RZ, 0xc0, !PT ;  /* 0xfffdffff31317812 */ /* 0x000fe200078ec0ff */
[----:B------:R-:W-:Y:S01]  /*2f280*/  ULDC.64 UR8, c[0x0][0x228] ;  /* 0x00008a0000087ab9 */ /* 0x000fe20000000a00 */
[----:B------:R-:W-:Y:S01]  /*2f290*/  ISETP.GE.AND P0, PT, R29, UR11, PT ;  /* 0x0000000b1d007c0c */ /* 0x000fe2000bf06270 */
[----:B------:R-:W-:Y:S01]  /*2f2a0*/  UMOV UR18, UR20 ;  /* 0x0000001400127c82 */ /* 0x000fe20008000000 */
[----:B------:R-:W-:Y:S01]  /*2f2b0*/  UMOV UR22, UR4 ;  /* 0x0000000400167c82 */ /* 0x000fe20008000000 */
[----:B------:R-:W-:-:S04]  /*2f2c0*/  ULDC.64 UR16, c[0x0][0x228] ;  /* 0x00008a0000107ab9 */ /* 0x000fc80000000a00 */
[----:B------:R-:W-:-:S04]  /*2f2d0*/  @P2 LOP3.LUT R49, R49, 0x20000, RZ, 0xfc, !PT ;  /* 0x0002000031312812 */ /* 0x000fc800078efcff */
[----:B------:R-:W-:-:S04]  /*2f2e0*/  LOP3.LUT R49, R49, 0xfffeffff, RZ, 0xc0, !PT ;  /* 0xfffeffff31317812 */ /* 0x000fc800078ec0ff */
[----:B------:R-:W-:Y:S02]  /*2f2f0*/  @P1 LOP3.LUT R49, R49, 0x10000, RZ, 0xfc, !PT ;  /* 0x0001000031311812 */ /* 0x000fe400078efcff */
[----:B------:R-:W-:Y:S01]  /*2f300*/  ISETP.LT.AND P1, PT, R6, UR12, !P0 ;  /* 0x0000000c06007c0c */ /* 0x000fe2000c721270 */
[----:B------:R-:W-:Y:S01]  /*2f310*/  UMOV UR10, UR8 ;  /* 0x00000008000a7c82 */ /* 0x000fe20008000000 */
[----:B------:R-:W-:Y:S02]  /*2f320*/  LOP3.LUT R49, R49, 0xffff7fff, RZ, 0xc0, !PT ;  /* 0xffff7fff31317812 */ /* 0x000fe400078ec0ff */
[----:B------:R-:W-:Y:S01]  /*2f330*/  ISETP.LT.AND P0, PT, R5, UR10, !P0 ;  /* 0x0000000a05007c0c */ /* 0x000fe2000c701270 */
[----:B------:R-:W-:Y:S01]  /*2f340*/  UMOV UR4, UR21 ;  /* 0x0000001500047c82 */ /* 0x000fe20008000000 */
[----:B------:R-:W-:Y:S01]  /*2f350*/  ULDC.64 UR20, c[0x0][0x228] ;  /* 0x00008a0000147ab9 */ /* 0x000fe20000000a00 */
[----:B------:R-:W-:-:S06]  /*2f360*/  ULDC.64 UR10, c[0x0][0x228] ;  /* 0x00008a00000a7ab9 */ /* 0x000fcc0000000a00 */
[----:B------:R-:W-:-:S04]  /*2f370*/  @P1 LOP3.LUT R49, R49, 0x8000, RZ, 0xfc, !PT ;  /* 0x0000800031311812 */ /* 0x000fc800078efcff */
        /* <DEDUP_REMOVED lines=10> */
[----:B------:R-:W-:Y:S01]  /*2f420*/  ULDC.64 UR38, c[0x0][0x228] ;  /* 0x00008a0000267ab9 */ /* 0x000fe20000000a00 */
[----:B------:R-:W-:-:S04]  /*2f430*/  ULDC.64 UR6, c[0x0][0x228] ;  /* 0x00008a0000067ab9 */ /* 0x000fc80000000a00 */
        /* <DEDUP_REMOVED lines=21> */
[----:B------:R-:W-:-:S03]  /*2f590*/  ULDC.64 UR14, c[0x0][0x228] ;  /* 0x00008a00000e7ab9 */ /* 0x000fc60000000a00 */
        /* <DEDUP_REMOVED lines=9> */
[----:B------:R-:W-:Y:S02]  /*2f630*/  LOP3.LUT R49, R49, 0xffffffdf, RZ, 0xc0, !PT ;  /* 0xffffffdf31317812 */ /* 0x000fe400078ec0ff */
[----:B------:R-:W-:Y:S01]  /*2f640*/  ISETP.GE.AND P0, PT, R14, UR17, PT ;  /* 0x000000110e007c0c */ /* 0x000fe2000bf06270 */
[----:B------:R-:W-:Y:S01]  /*2f650*/  UMOV UR38, UR23 ;  /* 0x0000001700267c82 */ /* 0x000fe20008000000 */
[----:B------:R-:W-:Y:S01]  /*2f660*/  UMOV UR6, UR22 ;  /* 0x0000001600067c82 */ /* 0x000fe20008000000 */
[----:B------:R-:W-:Y:S01]  /*2f670*/  ULDC.64 UR22, c[0x0][0x228] ;  /* 0x00008a0000167ab9 */ /* 0x000fe20000000a00 */
[----:B------:R-:W-:-:S03]  /*2f680*/  ULDC.64 UR16, c[0x0][0x228] ;  /* 0x00008a0000107ab9 */ /* 0x000fc60000000a00 */
        /* <DEDUP_REMOVED lines=10> */
[----:B------:R-:W-:Y:S01]  /*2f730*/  ISETP.LT.AND P1, PT, R6, UR16, !P0 ;  /* 0x0000001006007c0c */ /* 0x000fe2000c721270 */
[----:B------:R-:W-:Y:S01]  /*2f740*/  UMOV UR36, UR29 ;  /* 0x0000001d00247c82 */ /* 0x000fe20008000000 */
[----:B------:R-:W-:Y:S01]  /*2f750*/  IMAD R8, R4, UR5, RZ ;  /* 0x0000000504087c24 */ /* 0x000fe2000f8e02ff */
[----:B------:R-:W-:Y:S01]  /*2f760*/  UMOV UR5, UR31 ;  /* 0x0000001f00057c82 */ /* 0x000fe20008000000 */
[----:B------:R-:W-:Y:S01]  /*2f770*/  UMOV UR29, UR30 ;  /* 0x0000001e001d7c82 */ /* 0x000fe20008000000 */
[----:B------:R-:W-:Y:S01]  /*2f780*/  ULDC.64 UR30, c[0x0][0x228] ;  /* 0x00008a00001e7ab9 */ /* 0x000fe20000000a00 */
[----:B------:R-:W-:Y:S02]  /*2f790*/  LOP3.LUT R49, R49, 0xfffffffd, RZ, 0xc0, !PT ;  /* 0xfffffffd31317812 */ /* 0x000fe400078ec0ff */
[----:B------:R-:W-:-:S05]  /*2f7a0*/  ISETP.LT.AND P0, PT, R5, UR30, !P0 ;  /* 0x0000001e05007c0c */ /* 0x000fca000c701270 */
[----:B------:R-:W-:-:S04]  /*2f7b0*/  @P1 LOP3.LUT R49, R49, 0x2, RZ, 0xfc, !PT ;  /* 0x0000000231311812 */ /* 0x000fc800078efcff */
[----:B------:R-:W-:Y:S01]  /*2f7c0*/  LOP3.LUT R49, R49, 0xfffffffe, RZ, 0xc0, !PT ;  /* 0xfffffffe31317812 */ /* 0x000fe200078ec0ff */
[----:B------:R-:W-:Y:S01]  /*2f7d0*/  UMOV UR18, UR6 ;  /* 0x0000000600127c82 */ /* 0x000fe20008000000 */
[----:B------:R-:W-:Y:S02]  /*2f7e0*/  ULDC.64 UR6, c[0x0][0x228] ;  /* 0x00008a0000067ab9 */ /* 0x000fe40000000a00 */
[----:B------:R-:W-:Y:S02]  /*2f7f0*/  @P0 LOP3.LUT R49, R49, 0x1, RZ, 0xfc, !PT ;  /* 0x0000000131310812 */ /* 0x000fe400078efcff */
[----:B------:R-:W-:Y:S01]  /*2f800*/  ISETP.GE.AND P0, PT, R16, UR13, PT ;  /* 0x0000000d10007c0c */ /* 0x000fe2000bf06270 */
[----:B------:R-:W-:Y:S01]  /*2f810*/  UMOV UR22, UR35 ;  /* 0x0000002300167c82 */ /* 0x000fe20008000000 */
[----:B------:R-:W-:Y:S01]  /*2f820*/  UMOV UR30, UR34 ;  /* 0x00000022001e7c82 */ /* 0x000fe20008000000 */
[----:B------:R-:W-:Y:S01]  /*2f830*/  ULDC.64 UR34, c[0x0][0x228] ;  /* 0x00008a0000227ab9 */ /* 0x000fe20000000a00 */
[----:B------:R-:W-:Y:S01]  /*2f840*/  ISETP.LT.AND P1, PT, R6, UR6, !P0 ;  /* 0x0000000606007c0c */ /* 0x000fe2000c721270 */
[----:B------:R-:W-:Y:S01]  /*2f850*/  ULDC.64 UR12, c[0x0][0x228] ;  /* 0x00008a00000c7ab9 */ /* 0x000fe20000000a00 */
[----:B------:R-:W-:-:S02]  /*2f860*/  ISETP.LT.AND P0, PT, R5, UR34, !P0 ;  /* 0x0000002205007c0c */ /* 0x000fc4000c701270 */
[----:B------:R-:W-:Y:S02]  /*2f870*/  R2UR UR41, R62 ;  /* 0x000000003e2972ca */ /* 0x000fe400000e0000 */
[----:B------:R-:W4:Y:S07]  /*2f880*/  LDL.LU R62, [R1+0x1798] ;  /* 0x00179800013e7983 */ /* 0x000f2e0000300800 */
[----:B------:R-:W-:-:S04]  /*2f890*/  @P1 LOP3.LUT R7, R7, 0x80000000, RZ, 0xfc, !PT ;  /* 0x8000000007071812 */ /* 0x000fc800078efcff */
[----:B------:R-:W-:Y:S02]  /*2f8a0*/  LOP3.LUT R7, R7, 0xbfffffff, RZ, 0xc0, !PT ;  /* 0xbfffffff07077812 */ /* 0x000fe400078ec0ff */
[----:B------:R-:W-:Y:S02]  /*2f8b0*/  R2UR UR40, R61 ;  /* 0x000000003d2872ca */ /* 0x000fe400000e0000 */
[----:B------:R-:W4:Y:S01]  /*2f8c0*/  LDL.LU R61, [R1+0x1794] ;  /* 0x00179400013d7983 */ /* 0x000f220000300800 */
[----:B------:R-:W-:Y:S02]  /*2f8d0*/  @P0 LOP3.LUT R7, R7, 0x40000000, RZ, 0xfc, !PT ;  /* 0x4000000007070812 */ /* 0x000fe400078efcff */
[----:B------:R-:W-:Y:S01]  /*2f8e0*/  ISETP.GE.AND P0, PT, R17, UR15, PT ;  /* 0x0000000f11007c0c */ /* 0x000fe2000bf06270 */
[----:B------:R-:W4:Y:S01]  /*2f8f0*/  LDL.LU R60, [R1+0x1790] ;  /* 0x00179000013c7983 */ /* 0x000f220000300800 */
[----:B------:R-:W-:Y:S01]  /*2f900*/  UMOV UR50, UR33 ;  /* 0x0000002100327c82 */ /* 0x000fe20008000000 */
[----:B------:R-:W-:Y:S01]  /*2f910*/  R2UR UR32, R40 ;  /* 0x00000000282072ca */ /* 0x000fe200000e0000 */
[----:B------:R-:W-:Y:S01]  /*2f920*/  UMOV UR16, UR36 ;  /* 0x0000002400107c82 */ /* 0x000fe20008000000 */
[----:B------:R-:W4:Y:S01]  /*2f930*/  LDL.LU R47, [R1+0x178c] ;  /* 0x00178c00012f7983 */ /* 0x000f220000300800 */
[----:B------:R-:W-:Y:S01]  /*2f940*/  ISETP.LT.AND P1, PT, R6, UR12, !P0 ;  /* 0x0000000c06007c0c */ /* 0x000fe2000c721270 */
[----:B------:R-:W-:Y:S01]  /*2f950*/  UMOV UR58, UR27 ;  /* 0x0000001b003a7c82 */ /* 0x000fe20008000000 */
[----:B------:R-:W-:Y:S01]  /*2f960*/  R2UR UR26, R37 ;  /* 0x00000000251a72ca */ /* 0x000fe200000e0000 */
[----:B------:R-:W4:Y:S01]  /*2f970*/  LDL.LU R46, [R1+0x1788] ;  /* 0x00178800012e7983 */ /* 0x000f220000300800 */
[----:B------:R-:W-:Y:S01]  /*2f980*/  R2UR UR33, R41 ;  /* 0x00000000292172ca */ /* 0x000fe200000e0000 */
[----:B------:R-:W-:Y:S01]  /*2f990*/  UMOV UR60, UR9 ;  /* 0x00000009003c7c82 */ /* 0x000fe20008000000 */
[----:B------:R-:W-:Y:S01]  /*2f9a0*/  LOP3.LUT R7, R7, 0xdfffffff, RZ, 0xc0, !PT ;  /* 0xdfffffff07077812 */ /* 0x000fe200078ec0ff */
[----:B------:R-:W4:Y:S01]  /*2f9b0*/  LDL.LU R45, [R1+0x1784] ;  /* 0x00178400012d7983 */ /* 0x000f220000300800 */
[----:B------:R-:W-:Y:S01]  /*2f9c0*/  R2UR UR8, R32 ;  /* 0x00000000200872ca */ /* 0x000fe200000e0000 */
[----:B------:R-:W-:-:S02]  /*2f9d0*/  ULDC.64 UR14, c[0x0][0x228] ;  /* 0x00008a00000e7ab9 */ /* 0x000fc40000000a00 */
[----:B------:R-:W4:Y:S01]  /*2f9e0*/  LDL.LU R44, [R1+0x1780] ;  /* 0x00178000012c7983 */ /* 0x000f220000300800 */
[----:B------:R-:W-:-:S03]  /*2f9f0*/  UMOV UR36, UR38 ;  /* 0x0000002600247c82 */ /* 0x000fc60008000000 */
[----:B------:R-:W4:Y:S01]  /*2fa00*/  LDL.LU R43, [R1+0x177c] ;  /* 0x00177c00012b7983 */ /* 0x000f220000300800 */
[----:B------:R-:W-:-:S03]  /*2fa10*/  R2UR UR27, R38 ;  /* 0x00000000261b72ca */ /* 0x000fc600000e0000 */
[----:B------:R-:W4:Y:S01]  /*2fa20*/  LDL.LU R42, [R1+0x1778] ;  /* 0x00177800012a7983 */ /* 0x000f220000300800 */
[----:B------:R-:W-:Y:S01]  /*2fa30*/  UMOV UR38, UR20 ;  /* 0x0000001400267c82 */ /* 0x000fe20008000000 */
[----:B------:R-:W-:Y:S02]  /*2fa40*/  ULDC.64 UR20, c[0x0][0x228] ;  /* 0x00008a0000147ab9 */ /* 0x000fe40000000a00 */
[----:B------:R-:W4:Y:S04]  /*2fa50*/  LDL.LU R41, [R1+0x1774] ;  /* 0x0017740001297983 */ /* 0x000f280000300800 */
[----:B------:R-:W4:Y:S01]  /*2fa60*/  LDL.LU R40, [R1+0x1770] ;  /* 0x0017700001287983 */ /* 0x000f220000300800 */
[----:B------:R-:W-:-:S03]  /*2fa70*/  ISETP.LT.AND P0, PT, R5, UR20, !P0 ;  /* 0x0000001405007c0c */ /* 0x000fc6000c701270 */
[----:B------:R-:W4:Y:S04]  /*2fa80*/  LDL.LU R39, [R1+0x176c] ;  /* 0x00176c0001277983 */ /* 0x000f280000300800 */
[----:B------:R-:W4:Y:S01]  /*2fa90*/  LDL.LU R38, [R1+0x1768] ;  /* 0x0017680001267983 */ /* 0x000f220000300800 */
[----:B------:R-:W-:-:S03]  /*2faa0*/  R2UR UR9, R33 ;  /* 0x00000000210972ca */ /* 0x000fc600000e0000 */
[----:B------:R-:W4:Y:S04]  /*2fab0*/  LDL.LU R37, [R1+0x1764] ;  /* 0x0017640001257983 */ /* 0x000f280000300800 */
[----:B------:R-:W4:Y:S04]  /*2fac0*/  LDL.LU R36, [R1+0x1760] ;  /* 0x0017600001247983 */ /* 0x000f280000300800 */
[----:B------:R-:W4:Y:S01]  /*2fad0*/  LDL.LU R35, [R1+0x175c] ;  /* 0x00175c0001237983 */ /* 0x000f220000300800 */
[----:B------:R-:W-:-:S03]  /*2fae0*/  @P1 LOP3.LUT R7, R7, 0x20000000, RZ, 0xfc, !PT ;  /* 0x2000000007071812 */ /* 0x000fc600078efcff */
[----:B------:R-:W4:Y:S04]  /*2faf0*/  LDL.LU R34, [R1+0x1758] ;  /* 0x0017580001227983 */ /* 0x000f280000300800 */
[----:B------:R-:W4:Y:S04]  /*2fb00*/  LDL.LU R33, [R1+0x1754] ;  /* 0x0017540001217983 */ /* 0x000f280000300800 */
[----:B------:R-:W4:Y:S04]  /*2fb10*/  LDL.LU R32, [R1+0x1750] ;  /* 0x0017500001207983 */ /* 0x000f280000300800 */
[----:B------:R-:W4:Y:S01]  /*2fb20*/  LDL.LU R31, [R1+0x174c] ;  /* 0x00174c00011f7983 */ /* 0x000f220000300800 */
[----:B------:R-:W-:-:S03]  /*2fb30*/  LOP3.LUT R7, R7, 0xefffffff, RZ, 0xc0, !PT ;  /* 0xefffffff07077812 */ /* 0x000fc600078ec0ff */
[----:B------:R-:W4:Y:S04]  /*2fb40*/  LDL.LU R30, [R1+0x1748] ;  /* 0x00174800011e7983 */ /* 0x000f280000300800 */
[----:B------:R-:W4:Y:S04]  /*2fb50*/  LDL.LU R29, [R1+0x1744] ;  /* 0x00174400011d7983 */ /* 0x000f280000300800 */
[----:B------:R0:W-:Y:S01]  /*2fb60*/  STL [R1+0x914], R8 ;  /* 0x0009140801007387 */ /* 0x0001e20000100800 */
[----:B------:R-:W-:Y:S02]  /*2fb70*/  @P0 LOP3.LUT R7, R7, 0x10000000, RZ, 0xfc, !PT ;  /* 0x1000000007070812 */ /* 0x000fe400078efcff */
[----:B------:R-:W-:Y:S01]  /*2fb80*/  ISETP.GE.AND P0, PT, R18, UR17, PT ;  /* 0x0000001112007c0c */ /* 0x000fe2000bf06270 */
[----:B0-----:R-:W-:-:S05]  /*2fb90*/  VIADD R8, R8, UR26 ;  /* 0x0000001a08087c36 */ /* 0x001fca0008000000 */
[----:B------:R0:W-:Y:S02]  /*2fba0*/  STL [R1+0x81c], R8 ;  /* 0x00081c0801007387 */ /* 0x0001e40000100800 */
[----:B0-----:R-:W-:Y:S01]  /*2fbb0*/  VIADD R8, R8, UR27 ;  /* 0x0000001b08087c36 */ /* 0x001fe20008000000 */
[----:B------:R-:W-:Y:S02]  /*2fbc0*/  ULDC.64 UR26, c[0x0][0x228] ;  /* 0x00008a00001a7ab9 */ /* 0x000fe40000000a00 */
[----:B------:R-:W-:Y:S02]  /*2fbd0*/  ISETP.LT.AND P1, PT, R6, UR26, !P0 ;  /* 0x0000001a06007c0c */ /* 0x000fe4000c721270 */
[----:B------:R-:W-:Y:S02]  /*2fbe0*/  ISETP.LT.AND P0, PT, R5, UR14, !P0 ;  /* 0x0000000e05007c0c */ /* 0x000fe4000c701270 */
[----:B------:R-:W-:-:S09]  /*2fbf0*/  LOP3.LUT R7, R7, 0xf7ffffff, RZ, 0xc0, !PT ;  /* 0xf7ffffff07077812 */ /* 0x000fd200078ec0ff */
[----:B------:R-:W-:-:S04]  /*2fc00*/  @P1 LOP3.LUT R7, R7, 0x8000000, RZ, 0xfc, !PT ;  /* 0x0800000007071812 */ /* 0x000fc800078efcff */
[----:B------:R-:W-:Y:S01]  /*2fc10*/  LOP3.LUT R7, R7, 0xfbffffff, RZ, 0xc0, !PT ;  /* 0xfbffffff07077812 */ /* 0x000fe200078ec0ff */
[----:B------:R-:W-:Y:S01]  /*2fc20*/  UMOV UR26, UR25 ;  /* 0x00000019001a7c82 */ /* 0x000fe20008000000 */
[----:B------:R-:W-:Y:S01]  /*2fc30*/  UMOV UR14, UR24 ;  /* 0x00000018000e7c82 */ /* 0x000fe20008000000 */
[----:B------:R-:W-:Y:S01]  /*2fc40*/  ULDC.64 UR24, c[0x0][0x228] ;  /* 0x00008a0000187ab9 */ /* 0x000fe20000000a00 */
[----:B------:R-:W-:Y:S02]  /*2fc50*/  @P0 LOP3.LUT R7, R7, 0x4000000, RZ, 0xfc, !PT ;  /* 0x0400000007070812 */ /* 0x000fe400078efcff */
[----:B------:R-:W-:-:S04]  /*2fc60*/  ISETP.GE.AND P0, PT, R19, UR7, PT ;  /* 0x0000000713007c0c */ /* 0x000fc8000bf06270 */
[----:B------:R-:W-:Y:S01]  /*2fc70*/  ISETP.LT.AND P1, PT, R6, UR24, !P0 ;  /* 0x0000001806007c0c */ /* 0x000fe2000c721270 */
[----:B------:R-:W-:Y:S01]  /*2fc80*/  UMOV UR6, UR59 ;  /* 0x0000003b00067c82 */ /* 0x000fe20008000000 */
[----:B------:R-:W-:Y:S01]  /*2fc90*/  UMOV UR34, UR58 ;  /* 0x0000003a00227c82 */ /* 0x000fe20008000000 */
[----:B------:R-:W-:Y:S01]  /*2fca0*/  ULDC.64 UR58, c[0x0][0x228] ;  /* 0x00008a00003a7ab9 */ /* 0x000fe20000000a00 */
[----:B------:R-:W-:Y:S02]  /*2fcb0*/  LOP3.LUT R7, R7, 0xfdffffff, RZ, 0xc0, !PT ;  /* 0xfdffffff07077812 */ /* 0x000fe400078ec0ff */
[----:B------:R-:W-:Y:S01]  /*2fcc0*/  ISETP.LT.AND P0, PT, R5, UR58, !P0 ;  /* 0x0000003a05007c0c */ /* 0x000fe2000c701270 */
[----:B------:R0:W-:Y:S06]  /*2fcd0*/  STL [R1+0x55c], R8 ;  /* 0x00055c0801007387 */ /* 0x0001ec0000100800 */
[----:B------:R-:W-:Y:S01]  /*2fce0*/  @P1 LOP3.LUT R7, R7, 0x2000000, RZ, 0xfc, !PT ;  /* 0x0200000007071812 */ /* 0x000fe200078efcff */
[----:B0-----:R-:W-:-:S03]  /*2fcf0*/  VIADD R8, R8, UR32 ;  /* 0x0000002008087c36 */ /* 0x001fc60008000000 */
[----:B------:R-:W-:Y:S01]  /*2fd00*/  LOP3.LUT R7, R7, 0xfeffffff, RZ, 0xc0, !PT ;  /* 0xfeffffff07077812 */ /* 0x000fe200078ec0ff */
[----:B------:R-:W-:Y:S01]  /*2fd10*/  UMOV UR58, UR6 ;  /* 0x00000006003a7c82 */ /* 0x000fe20008000000 */
[----:B------:R-:W-:Y:S02]  /*2fd20*/  ULDC.64 UR6, c[0x0][0x228] ;  /* 0x00008a0000067ab9 */ /* 0x000fe40000000a00 */
[----:B------:R-:W-:Y:S01]  /*2fd30*/  @P0 LOP3.LUT R7, R7, 0x1000000, RZ, 0xfc, !PT ;  /* 0x0100000007070812 */ /* 0x000fe200078efcff */
[----:B------:R0:W-:Y:S01]  /*2fd40*/  STL [R1+0x4d0], R8 ;  /* 0x0004d00801007387 */ /* 0x0001e20000100800 */
[----:B------:R-:W-:Y:S01]  /*2fd50*/  ISETP.GE.AND P0, PT, R20, UR13, PT ;  /* 0x0000000d14007c0c */ /* 0x000fe2000bf06270 */
[----:B------:R-:W-:Y:S01]  /*2fd60*/  UMOV UR20, UR18 ;  /* 0x0000001200147c82 */ /* 0x000fe20008000000 */
[----:B------:R-:W-:Y:S01]  /*2fd70*/  LOP3.LUT R7, R7, 0xff7fffff, RZ, 0xc0, !PT ;  /* 0xff7fffff07077812 */ /* 0x000fe200078ec0ff */
[----:B------:R-:W-:Y:S01]  /*2fd80*/  ULDC.64 UR12, c[0x0][0x228] ;  /* 0x00008a00000c7ab9 */ /* 0x000fe20000000a00 */
[----:B------:R-:W-:Y:S01]  /*2fd90*/  ISETP.LT.AND P1, PT, R6, UR6, !P0 ;  /* 0x0000000606007c0c */ /* 0x000fe2000c721270 */
[----:B0-----:R-:W-:Y:S01]  /*2fda0*/  VIADD R8, R8, UR33 ;  /* 0x0000002108087c36 */ /* 0x001fe20008000000 */
[----:B------:R-:W-:Y:S01]  /*2fdb0*/  UMOV UR18, UR57 ;  /* 0x0000003900127c82 */ /* 0x000fe20008000000 */
[----:B------:R-:W-:-:S03]  /*2fdc0*/  ULDC.64 UR32, c[0x0][0x228] ;  /* 0x00008a0000207ab9 */ /* 0x000fc60000000a00 */
[----:B------:R0:W-:Y:S02]  /*2fdd0*/  STL [R1+0x4d4], R8 ;  /* 0x0004d40801007387 */ /* 0x0001e40000100800 */
[----:B0-----:R-:W-:Y:S01]  /*2fde0*/  VIADD R8, R8, UR40 ;  /* 0x0000002808087c36 */ /* 0x001fe20008000000 */
[----:B------:R-:W-:Y:S01]  /*2fdf0*/  UMOV UR40, UR34 ;  /* 0x0000002200287c82 */ /* 0x000fe20008000000 */
[----:B------:R-:W-:Y:S01]  /*2fe00*/  UMOV UR34, UR56 ;  /* 0x0000003800227c82 */ /* 0x000fe20008000000 */
[----:B------:R-:W-:Y:S02]  /*2fe10*/  ULDC.64 UR56, c[0x0][0x228] ;  /* 0x00008a0000387ab9 */ /* 0x000fe40000000a00 */
[----:B------:R-:W-:Y:S02]  /*2fe20*/  ISETP.LT.AND P0, PT, R5, UR56, !P0 ;  /* 0x0000003805007c0c */ /* 0x000fe4000c701270 */
[----:B------:R-:W-:-:S04]  /*2fe30*/  @P1 LOP3.LUT R7, R7, 0x800000, RZ, 0xfc, !PT ;  /* 0x0080000007071812 */ /* 0x000fc800078efcff */
[----:B------:R-:W-:-:S07]  /*2fe40*/  LOP3.LUT R7, R7, 0xffbfffff, RZ, 0xc0, !PT ;  /* 0xffbfffff07077812 */ /* 0x000fce00078ec0ff */
[----:B------:R-:W-:Y:S02]  /*2fe50*/  @P0 LOP3.LUT R7, R7, 0x400000, RZ, 0xfc, !PT ;  /* 0x0040000007070812 */ /* 0x000fe400078efcff */
[----:B------:R-:W-:-:S04]  /*2fe60*/  ISETP.GE.AND P0, PT, R21, UR27, PT ;  /* 0x0000001b15007c0c */ /* 0x000fc8000bf06270 */
[----:B------:R-:W-:Y:S01]  /*2fe70*/  ISETP.LT.AND P1, PT, R6, UR12, !P0 ;  /* 0x0000000c06007c0c */ /* 0x000fe2000c721270 */
[----:B------:R-:W-:Y:S01]  /*2fe80*/  UMOV UR56, UR16 ;  /* 0x0000001000387c82 */ /* 0x000fe20008000000 */
[----:B------:R-:W-:Y:S01]  /*2fe90*/  ULDC.64 UR16, c[0x0][0x228] ;  /* 0x00008a0000107ab9 */ /* 0x000fe20000000a00 */
[----:B------:R-:W-:Y:S02]  /*2fea0*/  LOP3.LUT R7, R7, 0xffdfffff, RZ, 0xc0, !PT ;  /* 0xffdfffff07077812 */ /* 0x000fe400078ec0ff */
[----:B------:R-:W-:-:S08]  /*2feb0*/  ISETP.LT.AND P0, PT, R5, UR16, !P0 ;  /* 0x0000001005007c0c */ /* 0x000fd0000c701270 */
[----:B------:R-:W-:-:S04]  /*2fec0*/  @P1 LOP3.LUT R7, R7, 0x200000, RZ, 0xfc, !PT ;  /* 0x0020000007071812 */ /* 0x000fc800078efcff */
[----:B------:R-:W-:-:S04]  /*2fed0*/  LOP3.LUT R7, R7, 0xffefffff, RZ, 0xc0, !PT ;  /* 0xffefffff07077812 */ /* 0x000fc800078ec0ff */
[----:B------:R-:W-:Y:S02]  /*2fee0*/  @P0 LOP3.LUT R7, R7, 0x100000, RZ, 0xfc, !PT ;  /* 0x0010000007070812 */ /* 0x000fe400078efcff */
[----:B------:R-:W-:Y:S01]  /*2fef0*/  ISETP.GE.AND P0, PT, R22, UR25, PT ;  /* 0x0000001916007c0c */ /* 0x000fe2000bf06270 */
[----:B------:R-:W-:Y:S01]  /*2ff00*/  UMOV UR12, UR55 ;  /* 0x00000037000c7c82 */ /* 0x000fe20008000000 */
[----:B------:R-:W-:Y:S01]  /*2ff10*/  UMOV UR16, UR54 ;  /* 0x0000003600107c82 */ /* 0x000fe20008000000 */
[----:B------:R-:W-:Y:S01]  /*2ff20*/  ULDC.64 UR54, c[0x0][0x228] ;  /* 0x00008a0000367ab9 */ /* 0x000fe20000000a00 */
[----:B------:R-:W-:Y:S01]  /*2ff30*/  ISETP.LT.AND P1, PT, R6, UR32, !P0 ;  /* 0x0000002006007c0c */ /* 0x000fe2000c721270 */
[----:B------:R-:W-:Y:S01]  /*2ff40*/  ULDC.64 UR24, c[0x0][0x228] ;  /* 0x00008a0000187ab9 */ /* 0x000fe20000000a00 */
[----:B------:R-:W-:Y:S02]  /*2ff50*/  ISETP.LT.AND P0, PT, R5, UR54, !P0 ;  /* 0x0000003605007c0c */ /* 0x000fe4000c701270 */
[----:B------:R-:W-:-:S09]  /*2ff60*/  LOP3.LUT R7, R7, 0xfff7ffff, RZ, 0xc0, !PT ;  /* 0xfff7ffff07077812 */ /* 0x000fd200078ec0ff */
[----:B------:R-:W-:-:S04]  /*2ff70*/  @P1 LOP3.LUT R7, R7, 0x80000, RZ, 0xfc, !PT ;  /* 0x0008000007071812 */ /* 0x000fc800078efcff */
[----:B------:R-:W-:-:S04]  /*2ff80*/  LOP3.LUT R7, R7, 0xfffbffff, RZ, 0xc0, !PT ;  /* 0xfffbffff07077812 */ /* 0x000fc800078ec0ff */
[----:B------:R-:W-:Y:S02]  /*2ff90*/  @P0 LOP3.LUT R7, R7, 0x40000, RZ, 0xfc, !PT ;  /* 0x0004000007070812 */ /* 0x000fe400078efcff */
[----:B------:R-:W-:Y:S01]  /*2ffa0*/  ISETP.GE.AND P0, PT, R23, UR7, PT ;  /* 0x0000000717007c0c */ /* 0x000fe2000bf06270 */
[----:B------:R0:W-:Y:S01]  /*2ffb0*/  STL [R1+0x4d8], R8 ;  /* 0x0004d80801007387 */ /* 0x0001e20000100800 */
[----:B------:R-:W-:Y:S01]  /*2ffc0*/  UMOV UR27, UR28 ;  /* 0x0000001c001b7c82 */ /* 0x000fe20008000000 */
[----:B------:R-:W-:Y:S01]  /*2ffd0*/  LOP3.LUT R7, R7, 0xfffdffff, RZ, 0xc0, !PT ;  /* 0xfffdffff07077812 */ /* 0x000fe200078ec0ff */
[----:B------:R-:W-:Y:S01]  /*2ffe0*/  ULDC.64 UR6, c[0x0][0x228] ;  /* 0x00008a0000067ab9 */ /* 0x000fe20000000a00 */
[----:B------:R-:W-:Y:S01]  /*2fff0*/  ISETP.LT.AND P1, PT, R6, UR24, !P0 ;  /* 0x0000001806007c0c */ /* 0x000fe2000c721270 */
[----:B0-----:R-:W-:Y:S01]  /*30000*/  VIADD R8, R8, UR41 ;  /* 0x0000002908087c36 */ /* 0x001fe20008000000 */
[----:B------:R-:W-:Y:S01]  /*30010*/  UMOV UR41, UR29 ;  /* 0x0000001d00297c82 */ /* 0x000fe20008000000 */
[----:B------:R-:W-:-:S02]  /*30020*/  ULDC.64 UR28, c[0x0][0x228] ;  /* 0x00008a00001c7ab9 */ /* 0x000fc40000000a00 */
[----:B------:R-:W-:-:S08]  /*30030*/  ISETP.LT.AND P0, PT, R5, UR28, !P0 ;  /* 0x0000001c05007c0c */ /* 0x000fd0000c701270 */
[----:B------:R-:W-:-:S04]  /*30040*/  @P1 LOP3.LUT R7, R7, 0x20000, RZ, 0xfc, !PT ;  /* 0x0002000007071812 */ /* 0x000fc800078efcff */
[----:B------:R-:W-:-:S04]  /*30050*/  LOP3.LUT R7, R7, 0xfffeffff, RZ, 0xc0, !PT ;  /* 0xfffeffff07077812 */ /* 0x000fc800078ec0ff */
[----:B------:R-:W-:Y:S02]  /*30060*/  @P0 LOP3.LUT R7, R7, 0x10000, RZ, 0xfc, !PT ;  /* 0x0001000007070812 */ /* 0x000fe400078efcff */
[----:B------:R-:W-:-:S04]  /*30070*/  ISETP.GE.AND P0, PT, R24, UR13, PT ;  /* 0x0000000d18007c0c */ /* 0x000fc8000bf06270 */
[----:B------:R-:W-:Y:S01]  /*30080*/  ISETP.LT.AND P1, PT, R6, UR6, !P0 ;  /* 0x0000000606007c0c */ /* 0x000fe2000c721270 */
[----:B------:R-:W-:Y:S01]  /*30090*/  UMOV UR32, UR14 ;  /* 0x0000000e00207c82 */ /* 0x000fe20008000000 */
[----:B------:R-:W-:Y:S01]  /*300a0*/  UMOV UR28, UR27 ;  /* 0x0000001b001c7c82 */ /* 0x000fe20008000000 */
[----:B------:R-:W-:Y:S01]  /*300b0*/  UMOV UR14, UR26 ;  /* 0x0000001a000e7c82 */ /* 0x000fe20008000000 */
[----:B------:R-:W-:Y:S01]  /*300c0*/  ULDC.64 UR26, c[0x0][0x228] ;  /* 0x00008a00001a7ab9 */ /* 0x000fe20000000a00 */
[----:B------:R0:W-:Y:S01]  /*300d0*/  STL [R1+0x4dc], R8 ;  /* 0x0004dc0801007387 */ /* 0x0001e20000100800 */
[----:B------:R-:W-:Y:S02]  /*300e0*/  ISETP.LT.AND P0, PT, R5, UR26, !P0 ;  /* 0x0000001a05007c0c */ /* 0x000fe4000c701270 */
[----:B------:R-:W-:Y:S01]  /*300f0*/  LOP3.LUT R7, R7, 0xffff7fff, RZ, 0xc0, !PT ;  /* 0xffff7fff07077812 */ /* 0x000fe200078ec0ff */
[----:B0-----:R-:W-:-:S04]  /*30100*/  VIADD R8, R8, UR42 ;  /* 0x0000002a08087c36 */ /* 0x001fc80008000000 */
[----:B------:R-:W-:Y:S01]  /*30110*/  @P1 LOP3.LUT R7, R7, 0x8000, RZ, 0xfc, !PT ;  /* 0x0000800007071812 */ /* 0x000fe200078efcff */
[----:B------:R0:W-:Y:S03]  /*30120*/  STL [R1+0x4e0], R8 ;  /* 0x0004e00801007387 */ /* 0x0001e60000100800 */
[----:B------:R-:W-:Y:S01]  /*30130*/  LOP3.LUT R7, R7, 0xffffbfff, RZ, 0xc0, !PT ;  /* 0xffffbfff07077812 */ /* 0x000fe200078ec0ff */
[----:B0-----:R-:W-:-:S03]  /*30140*/  VIADD R8, R8, UR43 ;  /* 0x0000002b08087c36 */ /* 0x001fc60008000000 */
[----:B------:R-:W-:Y:S01]  /*30150*/  @P0 LOP3.LUT R7, R7, 0x4000, RZ, 0xfc, !PT ;  /* 0x0000400007070812 */ /* 0x000fe200078efcff */
[----:B------:R-:W-:Y:S01]  /*30160*/  UMOV UR6, UR47 ;  /* 0x0000002f00067c82 */ /* 0x000fe20008000000 */
[----:B------:R-:W-:Y:S01]  /*30170*/  ISETP.GE.AND P0, PT, R25, UR33, PT ;  /* 0x0000002119007c0c */ /* 0x000fe2000bf06270 */
[----:B------:R-:W-:Y:S01]  /*30180*/  ULDC.64 UR42, c[0x0][0x228] ;  /* 0x00008a00002a7ab9 */ /* 0x000fe20000000a00 */
[----:B------:R0:W-:Y:S02]  /*30190*/  STL [R1+0x4e8], R8 ;  /* 0x0004e80801007387 */ /* 0x0001e40000100800 */
[----:B0-----:R-:W-:Y:S01]  /*301a0*/  VIADD R8, R8, UR44 ;  /* 0x0000002c08087c36 */ /* 0x001fe20008000000 */
[----:B------:R-:W-:Y:S01]  /*301b0*/  UMOV UR44, UR16 ;  /* 0x00000010002c7c82 */ /* 0x000fe20008000000 */
[----:B------:R-:W-:Y:S01]  /*301c0*/  UMOV UR16, UR12 ;  /* 0x0000000c00107c82 */ /* 0x000fe20008000000 */
[----:B------:R-:W-:Y:S02]  /*301d0*/  ULDC.64 UR12, c[0x0][0x228] ;  /* 0x00008a00000c7ab9 */ /* 0x000fe40000000a00 */
[----:B------:R-:W-:Y:S01]  /*301e0*/  ISETP.LT.AND P1, PT, R6, UR12, !P0 ;  /* 0x0000000c06007c0c */ /* 0x000fe2000c721270 */
[----:B------:R0:W-:Y:S01]  /*301f0*/  STL [R1+0x4f0], R8 ;  /* 0x0004f00801007387 */ /* 0x0001e20000100800 */
[----:B------:R-:W-:Y:S01]  /*30200*/  LOP3.LUT R7, R7, 0xffffdfff, RZ, 0xc0, !PT ;  /* 0xffffdfff07077812 */ /* 0x000fe200078ec0ff */
[----:B0-----:R-:W-:Y:S01]  /*30210*/  VIADD R8, R8, UR45 ;  /* 0x0000002d08087c36 */ /* 0x001fe20008000000 */
[----:B------:R-:W-:Y:S01]  /*30220*/  UMOV UR45, UR46 ;  /* 0x0000002e002d7c82 */ /* 0x000fe20008000000 */
[----:B------:R-:W-:-:S02]  /*30230*/  ULDC.64 UR46, c[0x0][0x228] ;  /* 0x00008a00002e7ab9 */ /* 0x000fc40000000a00 */
[----:B------:R-:W-:-:S06]  /*30240*/  ISETP.LT.AND P0, PT, R5, UR46, !P0 ;  /* 0x0000002e05007c0c */ /* 0x000fcc000c701270 */
[----:B------:R-:W-:-:S04]  /*30250*/  @P1 LOP3.LUT R7, R7, 0x2000, RZ, 0xfc, !PT ;  /* 0x0000200007071812 */ /* 0x000fc800078efcff */
[----:B------:R-:W-:-:S04]  /*30260*/  LOP3.LUT R7, R7, 0xffffefff, RZ, 0xc0, !PT ;  /* 0xffffefff07077812 */ /* 0x000fc800078ec0ff */
[----:B------:R-:W-:Y:S02]  /*30270*/  @P0 LOP3.LUT R7, R7, 0x1000, RZ, 0xfc, !PT ;  /* 0x0000100007070812 */ /* 0x000fe400078efcff */
[----:B------:R-:W-:Y:S01]  /*30280*/  ISETP.GE.AND P0, PT, R26, UR25, PT ;  /* 0x000000191a007c0c */ /* 0x000fe2000bf06270 */
[----:B------:R0:W-:Y:S03]  /*30290*/  STL [R1+0x4f8], R8 ;  /* 0x0004f80801007387 */ /* 0x0001e60000100800 */
[----:B------:R-:W-:Y:S01]  /*302a0*/  ISETP.LT.AND P1, PT, R6, UR42, !P0 ;  /* 0x0000002a06007c0c */ /* 0x000fe2000c721270 */
[----:B------:R-:W-:Y:S01]  /*302b0*/  UMOV UR24, UR58 ;  /* 0x0000003a00187c82 */ /* 0x000fe20008000000 */
[----:B------:R-:W-:Y:S01]  /*302c0*/  UMOV UR58, UR50 ;  /* 0x00000032003a7c82 */ /* 0x000fe20008000000 */
[----:B0-----:R-:W-:Y:S01]  /*302d0*/  VIADD R8, R8, UR48 ;  /* 0x0000003008087c36 */ /* 0x001fe20008000000 */
[----:B------:R-:W-:Y:S01]  /*302e0*/  UMOV UR48, UR51 ;  /* 0x0000003300307c82 */ /* 0x000fe20008000000 */
[----:B------:R-:W-:Y:S01]  /*302f0*/  ULDC.64 UR50, c[0x0][0x228] ;  /* 0x00008a0000327ab9 */ /* 0x000fe20000000a00 */
[----:B------:R-:W-:-:S02]  /*30300*/  LOP3.LUT R7, R7, 0xfffff7ff, RZ, 0xc0, !PT ;  /* 0xfffff7ff07077812 */ /* 0x000fc400078ec0ff */
[----:B------:R-:W-:-:S05]  /*30310*/  ISETP.LT.AND P0, PT, R5, UR50, !P0 ;  /* 0x0000003205007c0c */ /* 0x000fca000c701270 */
        /* <DEDUP_REMOVED lines=9> */
[----:B------:R-:W-:Y:S01]  /*303b0*/  ULDC.64 UR24, c[0x0][0x228] ;  /* 0x00008a0000187ab9 */ /* 0x000fe20000000a00 */
[----:B------:R-:W-:Y:S02]  /*303c0*/  LOP3.LUT R7, R7, 0xfffffdff, RZ, 0xc0, !PT ;  /* 0xfffffdff07077812 */ /* 0x000fe400078ec0ff */
[----:B------:R-:W-:Y:S01]  /*303d0*/  ISETP.LT.AND P0, PT, R5, UR24, !P0 ;  /* 0x0000001805007c0c */ /* 0x000fe2000c701270 */
[----:B------:R-:W-:Y:S01]  /*303e0*/  UMOV UR46, UR32 ;  /* 0x00000020002e7c82 */ /* 0x000fe20008000000 */
[----:B------:R-:W-:Y:S01]  /*303f0*/  ULDC.64 UR32, c[0x0][0x228] ;  /* 0x00008a0000207ab9 */ /* 0x000fe20000000a00 */
[----:B------:R0:W-:Y:S01]  /*30400*/  STL [R1+0x4fc], R8 ;  /* 0x0004fc0801007387 */ /* 0x0001e20000100800 */
[----:B------:R-:W-:Y:S01]  /*30410*/  UMOV UR26, UR16 ;  /* 0x00000010001a7c82 */ /* 0x000fe20008000000 */
[----:B------:R-:W-:Y:S01]  /*30420*/  UMOV UR40, UR60 ;  /* 0x0000003c00287c82 */ /* 0x000fe20008000000 */
[----:B------:R-:W-:-:S02]  /*30430*/  ULDC UR24, c[0x0][0x248] ;  /* 0x0000920000187ab9 */ /* 0x000fc40000000800 */
[----:B------:R-:W-:-:S04]  /*30440*/  @P1 LOP3.LUT R7, R7, 0x200, RZ, 0xfc, !PT ;  /* 0x0000020007071812 */ /* 0x000fc800078efcff */
[----:B------:R-:W-:-:S04]  /*30450*/  LOP3.LUT R7, R7, 0xfffffeff, RZ, 0xc0, !PT ;  /* 0xfffffeff07077812 */ /* 0x000fc800078ec0ff */
[----:B------:R-:W-:Y:S02]  /*30460*/  @P0 LOP3.LUT R7, R7, 0x100, RZ, 0xfc, !PT ;  /* 0x0000010007070812 */ /* 0x000fe400078efcff */
[----:B------:R-:W-:Y:S01]  /*30470*/  ISETP.GE.AND P0, PT, R252, UR13, PT ;  /* 0x0000000dfc007c0c */ /* 0x000fe2000bf06270 */
[----:B0-----:R-:W-:Y:S01]  /*30480*/  VIADD R8, R8, UR49 ;  /* 0x0000003108087c36 */ /* 0x001fe20008000000 */
[----:B------:R-:W-:Y:S01]  /*30490*/  LOP3.LUT R7, R7, 0xffffff7f, RZ, 0xc0, !PT ;  /* 0xffffff7f07077812 */ /* 0x000fe200078ec0ff */
[----:B------:R-:W-:Y:S01]  /*304a0*/  UMOV UR16, UR20 ;  /* 0x0000001400107c82 */ /* 0x000fe20008000000 */
[----:B------:R-:W-:Y:S01]  /*304b0*/  ISETP.LT.AND P1, PT, R6, UR32, !P0 ;  /* 0x0000002006007c0c */ /* 0x000fe2000c721270 */
[----:B------:R-:W-:Y:S01]  /*304c0*/  UMOV UR49, UR6 ;  /* 0x0000000600317c82 */ /* 0x000fe20008000000 */
[----:B------:R-:W-:Y:S01]  /*304d0*/  ULDC.64 UR6, c[0x0][0x228] ;  /* 0x00008a0000067ab9 */ /* 0x000fe20000000a00 */
[----:B------:R-:W-:Y:S01]  /*304e0*/  ULDC.64 UR12, c[0x0][0x228] ;  /* 0x00008a00000c7ab9 */ /* 0x000fe20000000a00 */
[----:B------:R-:W-:-:S09]  /*304f0*/  ISETP.LT.AND P0, PT, R5, UR6, !P0 ;  /* 0x0000000605007c0c */ /* 0x000fd2000c701270 */
[----:B------:R-:W-:-:S04]  /*30500*/  @P1 LOP3.LUT R7, R7, 0x80, RZ, 0xfc, !PT ;  /* 0x0000008007071812 */ /* 0x000fc800078efcff */
[----:B------:R-:W-:Y:S01]  /*30510*/  LOP3.LUT R7, R7, 0xffffffbf, RZ, 0xc0, !PT ;  /* 0xffffffbf07077812 */ /* 0x000fe200078ec0ff */
[----:B------:R-:W-:Y:S01]  /*30520*/  UMOV UR20, UR61 ;  /* 0x0000003d00147c82 */ /* 0x000fe20008000000 */
[----:B------:R-:W-:Y:S02]  /*30530*/  ULDC.64 UR60, c[0x0][0x228] ;  /* 0x00008a00003c7ab9 */ /* 0x000fe40000000a00 */
[----:B------:R-:W-:Y:S02]  /*30540*/  @P0 LOP3.LUT R7, R7, 0x40, RZ, 0xfc, !PT ;  /* 0x0000004007070812 */ /* 0x000fe400078efcff */
[----:B------:R-:W-:-:S04]  /*30550*/  ISETP.GE.AND P0, PT, R195, UR43, PT ;  /* 0x0000002bc3007c0c */ /* 0x000fc8000bf06270 */
[----:B------:R-:W-:Y:S02]  /*30560*/  ISETP.LT.AND P1, PT, R6, UR60, !P0 ;  /* 0x0000003c06007c0c */ /* 0x000fe4000c721270 */
[----:B------:R-:W-:Y:S02]  /*30570*/  ISETP.LT.AND P0, PT, R5, UR12, !P0 ;  /* 0x0000000c05007c0c */ /* 0x000fe4000c701270 */
[----:B------:R-:W-:Y:S01]  /*30580*/  LOP3.LUT R7, R7, 0xffffffdf, RZ, 0xc0, !PT ;  /* 0xffffffdf07077812 */ /* 0x000fe200078ec0ff */
[----:B------:R0:W-:Y:S08]  /*30590*/  STL [R1+0x500], R8 ;  /* 0x0005000801007387 */ /* 0x0001f00000100800 */
[----:B------:R-:W-:Y:S01]  /*305a0*/  @P1 LOP3.LUT R7, R7, 0x20, RZ, 0xfc, !PT ;  /* 0x0000002007071812 */ /* 0x000fe200078efcff */
[----:B0-----:R-:W-:-:S03]  /*305b0*/  VIADD R8, R8, UR52 ;  /* 0x0000003408087c36 */ /* 0x001fc60008000000 */
[----:B------:R-:W-:Y:S02]  /*305c0*/  LOP3.LUT R7, R7, 0xfffffff7, RZ, 0xc0, !PT ;  /* 0xfffffff707077812 */ /* 0x000fe400078ec0ff */
[----:B------:R0:W-:Y:S02]  /*305d0*/  STL [R1+0x504], R8 ;  /* 0x0005040801007387 */ /* 0x0001e40000100800 */
[----:B------:R-:W-:Y:S02]  /*305e0*/  @P0 LOP3.LUT R7, R7, 0x8, RZ, 0xfc, !PT ;  /* 0x0000000807070812 */ /* 0x000fe400078efcff */
[----:B------:R-:W-:Y:S01]  /*305f0*/  ISETP.GE.AND P0, PT, R194, UR41, PT ;  /* 0x00000029c2007c0c */ /* 0x000fe2000bf06270 */
[----:B0-----:R-:W-:Y:S01]  /*30600*/  VIADD R8, R8, UR53 ;  /* 0x0000003508087c36 */ /* 0x001fe20008000000 */
[----:B------:R-:W-:Y:S02]  /*30610*/  ULDC.64 UR52, c[0x0][0x228] ;  /* 0x00008a0000347ab9 */ /* 0x000fe40000000a00 */
[----:B------:R-:W-:Y:S01]  /*30620*/  ISETP.LT.AND P1, PT, R6, UR52, !P0 ;  /* 0x0000003406007c0c */ /* 0x000fe2000c721270 */
[----:B------:R-:W-:Y:S01]  /*30630*/  UMOV UR12, UR49 ;  /* 0x00000031000c7c82 */ /* 0x000fe20008000000 */
[----:B------:R-:W-:Y:S01]  /*30640*/  UMOV UR6, UR48 ;  /* 0x0000003000067c82 */ /* 0x000fe20008000000 */
[----:B------:R-:W-:-:S02]  /*30650*/  ULDC.64 UR48, c[0x0][0x228] ;  /* 0x00008a0000307ab9 */ /* 0x000fc40000000a00 */
[----:B------:R-:W-:Y:S01]  /*30660*/  ISETP.LT.AND P0, PT, R5, UR48, !P0 ;  /* 0x0000003005007c0c */ /* 0x000fe2000c701270 */
[----:B------:R-:W-:Y:S01]  /*30670*/  UMOV UR32, UR45 ;  /* 0x0000002d00207c82 */ /* 0x000fe20008000000 */
[----:B------:R-:W-:Y:S01]  /*30680*/  UMOV UR52, UR44 ;  /* 0x0000002c00347c82 */ /* 0x000fe20008000000 */
[----:B------:R0:W-:Y:S01]  /*30690*/  STL [R1+0x508], R8 ;  /* 0x0005080801007387 */ /* 0x0001e20000100800 */
[----:B------:R-:W-:Y:S01]  /*306a0*/  ULDC.64 UR44, c[0x0][0x228] ;  /* 0x00008a00002c7ab9 */ /* 0x000fe20000000a00 */
[----:B------:R-:W-:Y:S01]  /*306b0*/  UMOV UR60, UR42 ;  /* 0x0000002a003c7c82 */ /* 0x000fe20008000000 */
[----:B------:R-:W-:Y:S01]  /*306c0*/  ULDC UR42, c[0x0][0x248] ;  /* 0x00009200002a7ab9 */ /* 0x000fe20000000800 */
[----:B------:R-:W-:Y:S01]  /*306d0*/  ULDC UR48, c[0x0][0x248] ;  /* 0x0000920000307ab9 */ /* 0x000fe20000000800 */
[----:B------:R-:W-:-:S04]  /*306e0*/  @P1 LOP3.LUT R51, R51, 0x2000, RZ, 0xfc, !PT ;  /* 0x0000200033331812 */ /* 0x000fc800078efcff */
[----:B------:R-:W-:-:S04]  /*306f0*/  LOP3.LUT R51, R51, 0xffffefff, RZ, 0xc0, !PT ;  /* 0xffffefff33337812 */ /* 0x000fc800078ec0ff */
[----:B------:R-:W-:Y:S02]  /*30700*/  @P0 LOP3.LUT R51, R51, 0x1000, RZ, 0xfc, !PT ;  /* 0x0000100033330812 */ /* 0x000fe400078efcff */
[----:B------:R-:W-:Y:S01]  /*30710*/  ISETP.GE.AND P0, PT, R193, UR33, PT ;  /* 0x00000021c1007c0c */ /* 0x000fe2000bf06270 */
[----:B0-----:R-:W-:-:S03]  /*30720*/  VIADD R8, R8, UR24 ;  /* 0x0000001808087c36 */ /* 0x001fc60008000000 */
[----:B------:R-:W-:Y:S02]  /*30730*/  ISETP.LT.AND P1, PT, R6, UR44, !P0 ;  /* 0x0000002c06007c0c */ /* 0x000fe4000c721270 */
[----:B------:R0:W-:Y:S01]  /*30740*/  STL [R1+0x4e4], R8 ;  /* 0x0004e40801007387 */ /* 0x0001e20000100800 */
[----:B------:R-:W-:Y:S01]  /*30750*/  LOP3.LUT R51, R51, 0xfffffdff, RZ, 0xc0, !PT ;  /* 0xfffffdff33337812 */ /* 0x000fe200078ec0ff */
[----:B0-----:R-:W-:Y:S01]  /*30760*/  VIADD R8, R8, UR42 ;  /* 0x0000002a08087c36 */ /* 0x001fe20008000000 */
[----:B------:R-:W-:Y:S02]  /*30770*/  ULDC.64 UR42, c[0x0][0x228] ;  /* 0x00008a00002a7ab9 */ /* 0x000fe40000000a00 */
[----:B------:R-:W-:-:S06]  /*30780*/  ISETP.LT.AND P0, PT, R5, UR42, !P0 ;  /* 0x0000002a05007c0c */ /* 0x000fcc000c701270 */
[----:B------:R-:W-:-:S04]  /*30790*/  @P1 LOP3.LUT R51, R51, 0x200, RZ, 0xfc, !PT ;  /* 0x0000020033331812 */ /* 0x000fc800078efcff */
[----:B------:R-:W-:Y:S01]  /*307a0*/  LOP3.LUT R51, R51, 0xfffffeff, RZ, 0xc0, !PT ;  /* 0xfffffeff33337812 */ /* 0x000fe200078ec0ff */
[----:B------:R-:W-:Y:S01]  /*307b0*/  UMOV UR24, UR40 ;  /* 0x0000002800187c82 */ /* 0x000fe20008000000 */
[----:B------:R-:W-:Y:S02]  /*307c0*/  ULDC.64 UR40, c[0x0][0x228] ;  /* 0x00008a0000287ab9 */ /* 0x000fe40000000a00 */
[----:B------:R-:W-:Y:S02]  /*307d0*/  @P0 LOP3.LUT R51, R51, 0x100, RZ, 0xfc, !PT ;  /* 0x0000010033330812 */ /* 0x000fe400078efcff */
[----:B------:R-:W-:Y:S01]  /*307e0*/  ISETP.GE.AND P0, PT, R2, UR61, PT ;  /* 0x0000003d02007c0c */ /* 0x000fe2000bf06270 */
[----:B------:R0:W-:Y:S03]  /*307f0*/  STL [R1+0x4ec], R8 ;  /* 0x0004ec0801007387 */ /* 0x0001e60000100800 */
[----:B------:R-:W-:Y:S01]  /*30800*/  ISETP.LT.AND P1, PT, R6, UR40, !P0 ;  /* 0x0000002806007c0c */ /* 0x000fe2000c721270 */
[----:B0-----:R-:W-:Y:S01]  /*30810*/  VIADD R8, R8, UR48 ;  /* 0x0000003008087c36 */ /* 0x001fe20008000000 */
[----:B------:R-:W-:Y:S01]  /*30820*/  UMOV UR48, UR12 ;  /* 0x0000000c00307c82 */ /* 0x000fe20008000000 */
[----:B------:R-:W-:Y:S01]  /*30830*/  UMOV UR12, UR32 ;  /* 0x00000020000c7c82 */ /* 0x000fe20008000000 */
[----:B------:R-:W-:Y:S01]  /*30840*/  ULDC.64 UR32, c[0x0][0x228] ;  /* 0x00008a0000207ab9 */ /* 0x000fe20000000a00 */
[----:B------:R-:W-:-:S02]  /*30850*/  LOP3.LUT R51, R51, 0xffffffdf, RZ, 0xc0, !PT ;  /* 0xffffffdf33337812 */ /* 0x000fc400078ec0ff */
[----:B------:R-:W-:-:S06]  /*30860*/  ISETP.LT.AND P0, PT, R5, UR32, !P0 ;  /* 0x0000002005007c0c */ /* 0x000fcc000c701270 */
[----:B------:R-:W-:Y:S01]  /*30870*/  @P1 LOP3.LUT R51, R51, 0x20, RZ, 0xfc, !PT ;  /* 0x0000002033331812 */ /* 0x000fe200078efcff */
[----:B------:R-:W-:-:S03]  /*30880*/  VIADD R2, R4, 0x132 ;  /* 0x0000013204027836 */ /* 0x000fc60000000000 */
[----:B------:R-:W-:Y:S01]  /*30890*/  LOP3.LUT R51, R51, 0xffffffef, RZ, 0xc0, !PT ;  /* 0xffffffef33337812 */ /* 0x000fe200078ec0ff */
[----:B------:R-:W-:Y:S01]  /*308a0*/  UMOV UR32, UR5 ;  /* 0x0000000500207c82 */ /* 0x000fe20008000000 */
[----:B------:R-:W-:Y:S01]  /*308b0*/  UMOV UR44, UR60 ;  /* 0x0000003c002c7c82 */ /* 0x000fe20008000000 */
[----:B------:R-:W-:Y:S01]  /*308c0*/  ULDC.64 UR60, c[0x0][0x228] ;  /* 0x00008a00003c7ab9 */ /* 0x000fe20000000a00 */
[----:B------:R-:W-:Y:S01]  /*308d0*/  ULDC UR5, c[0x0][0x228] ;  /* 0x00008a0000057ab9 */ /* 0x000fe20000000800 */
[----:B------:R-:W-:Y:S02]  /*308e0*/  @P0 LOP3.LUT R51, R51, 0x10, RZ, 0xfc, !PT ;  /* 0x0000001033330812 */ /* 0x000fe400078efcff */
[----:B------:R-:W-:-:S04]  /*308f0*/  ISETP.GE.AND P0, PT, R2, UR32, PT ;  /* 0x0000002002007c0c */ /* 0x000fc8000bf06270 */
[----:B------:R-:W-:Y:S02]  /*30900*/  ISETP.LT.AND P1, PT, R6, UR60, !P0 ;  /* 0x0000003c06007c0c */ /* 0x000fe4000c721270 */
[----:B------:R-:W-:Y:S02]  /*30910*/  ISETP.LT.AND P0, PT, R5, UR5, !P0 ;  /* 0x0000000505007c0c */ /* 0x000fe4000c701270 */
[----:B------:R-:W-:Y:S01]  /*30920*/  LOP3.LUT R7, R7, 0xffffffef, RZ, 0xc0, !PT ;  /* 0xffffffef07077812 */ /* 0x000fe200078ec0ff */
[----:B------:R-:W-:Y:S01]  /*30930*/  VIADD R2, R4, 0x130 ;  /* 0x0000013004027836 */ /* 0x000fe20000000000 */
[----:B------:R-:W-:Y:S01]  /*30940*/  UMOV UR40, UR10 ;  /* 0x0000000a00287c82 */ /* 0x000fe20008000000 */
[----:B------:R-:W-:Y:S01]  /*30950*/  ULDC UR10, c[0x0][0x248] ;  /* 0x00009200000a7ab9 */ /* 0x000fe20000000800 */
[----:B------:R0:W-:Y:S01]  /*30960*/  STL [R1+0x4f4], R8 ;  /* 0x0004f40801007387 */ /* 0x0001e20000100800 */
[----:B------:R-:W-:-:S04]  /*30970*/  ULDC UR5, c[0x0][0x228] ;  /* 0x00008a0000057ab9 */ /* 0x000fc80000000800 */
[----:B------:R-:W-:Y:S01]  /*30980*/  @P1 LOP3.LUT R7, R7, 0x10, RZ, 0xfc, !PT ;  /* 0x0000001007071812 */ /* 0x000fe200078efcff */
[----:B------:R-:W-:-:S03]  /*30990*/  UMOV UR32, UR40 ;  /* 0x0000002800207c82 */ /* 0x000fc60008000000 */
[----:B------:R-:W-:-:S04]  /*309a0*/  LOP3.LUT R7, R7, 0xfffffffb, RZ, 0xc0, !PT ;  /* 0xfffffffb07077812 */ /* 0x000fc800078ec0ff */
[----:B------:R-:W-:Y:S02]  /*309b0*/  @P0 LOP3.LUT R7, R7, 0x4, RZ, 0xfc, !PT ;  /* 0x0000000407070812 */ /* 0x000fe400078efcff */
[----:B------:R-:W-:Y:S01]  /*309c0*/  ISETP.GE.AND P0, PT, R2, UR32, PT ;  /* 0x0000002002007c0c */ /* 0x000fe2000bf06270 */
[----:B0-----:R-:W-:Y:S01]  /*309d0*/  VIADD R8, R8, UR10 ;  /* 0x0000000a08087c36 */ /* 0x001fe20008000000 */
[----:B------:R-:W-:Y:S02]  /*309e0*/  ULDC UR10, c[0x0][0x248] ;  /* 0x00009200000a7ab9 */ /* 0x000fe40000000800 */
[----:B------:R-:W-:Y:S02]  /*309f0*/  ISETP.LT.AND P1, PT, R6, UR5, !P0 ;  /* 0x0000000506007c0c */ /* 0x000fe4000c721270 */
[----:B------:R-:W-:Y:S01]  /*30a00*/  LOP3.LUT R7, R7, 0xfffffffd, RZ, 0xc0, !PT ;  /* 0xfffffffd07077812 */ /* 0x000fe200078ec0ff */
[----:B------:R0:W-:Y:S01]  /*30a10*/  STL [R1+0x50c], R8 ;  /* 0x00050c0801007387 */ /* 0x0001e20000100800 */
[----:B------:R-:W-:Y:S01]  /*30a20*/  UMOV UR42, UR52 ;  /* 0x00000034002a7c82 */ /* 0x000fe20008000000 */
[----:B------:R-:W-:Y:S01]  /*30a30*/  VIADD R2, R4, 0x12e ;  /* 0x0000012e04027836 */ /* 0x000fe20000000000 */
[----:B------:R-:W-:Y:S01]  /*30a40*/  ULDC UR5, c[0x0][0x228] ;  /* 0x00008a0000057ab9 */ /* 0x000fe20000000800 */
[----:B0-----:R-:W-:Y:S01]  /*30a50*/  VIADD R8, R8, UR10 ;  /* 0x0000000a08087c36 */ /* 0x001fe20008000000 */
[----:B------:R-:W-:-:S02]  /*30a60*/  ULDC UR10, c[0x0][0x228] ;  /* 0x00008a00000a7ab9 */ /* 0x000fc40000000800 */
[----:B------:R-:W-:-:S03]  /*30a70*/  ISETP.LT.AND P0, PT, R5, UR10, !P0 ;  /* 0x0000000a05007c0c */ /* 0x000fc6000c701270 */
[----:B------:R-:W-:Y:S01]  /*30a80*/  @P1 LOP3.LUT R7, R7, 0x2, RZ, 0xfc, !PT ;  /* 0x0000000207071812 */ /* 0x000fe200078efcff */
[----:B------:R-:W-:Y:S01]  /*30a90*/  UMOV UR52, UR6 ;  /* 0x0000000600347c82 */ /* 0x000fe20008000000 */
[----:B------:R-:W-:Y:S01]  /*30aa0*/  UMOV UR40, UR42 ;  /* 0x0000002a00287c82 */ /* 0x000fe20008000000 */
[----:B------:R-:W-:Y:S01]  /*30ab0*/  UMOV UR42, UR44 ;  /* 0x0000002c002a7c82 */ /* 0x000fe20008000000 */
[----:B------:R-:W-:Y:S01]  /*30ac0*/  LOP3.LUT R7, R7, 0xfffffffe, RZ, 0xc0, !PT ;  /* 0xfffffffe07077812 */ /* 0x000fe200078ec0ff */
[----:B------:R-:W-:Y:S01]  /*30ad0*/  UMOV UR44, UR52 ;  /* 0x00000034002c7c82 */ /* 0x000fe20008000000 */
[----:B------:R-:W-:Y:S01]  /*30ae0*/  UMOV UR52, UR12 ;  /* 0x0000000c00347c82 */ /* 0x000fe20008000000 */
[----:B------:R-:W-:Y:S01]  /*30af0*/  UMOV UR12, UR50 ;  /* 0x00000032000c7c82 */ /* 0x000fe20008000000 */
[----:B------:R-:W-:Y:S01]  /*30b00*/  UMOV UR32, UR40 ;  /* 0x0000002800207c82 */ /* 0x000fe20008000000 */
[----:B------:R-:W-:Y:S01]  /*30b10*/  UMOV UR50, UR26 ;  /* 0x0000001a00327c82 */ /* 0x000fe20008000000 */
[----:B------:R-:W-:Y:S01]  /*30b20*/  UMOV UR26, UR56 ;  /* 0x00000038001a7c82 */ /* 0x000fe20008000000 */
[----:B------:R-:W-:Y:S01]  /*30b30*/  @P0 LOP3.LUT R7, R7, 0x1, RZ, 0xfc, !PT ;  /* 0x0000000107070812 */ /* 0x000fe200078efcff */
[----:B------:R-:W-:Y:S01]  /*30b40*/  UMOV UR56, UR14 ;  /* 0x0000000e00387c82 */ /* 0x000fe20008000000 */
[----:B------:R-:W-:Y:S01]  /*30b50*/  ISETP.GE.AND P0, PT, R2, UR32, PT ;  /* 0x0000002002007c0c */ /* 0x000fe2000bf06270 */
[----:B------:R-:W-:Y:S01]  /*30b60*/  ULDC UR14, c[0x0][0x228] ;  /* 0x00008a00000e7ab9 */ /* 0x000fe20000000800 */
[----:B------:R-:W-:Y:S01]  /*30b70*/  ULDC UR6, c[0x0][0x248] ;  /* 0x0000920000067ab9 */ /* 0x000fe20000000800 */
[----:B------:R0:W-:Y:S01]  /*30b80*/  STL [R1+0x510], R8 ;  /* 0x0005100801007387 */ /* 0x0001e20000100800 */
[----:B------:R-:W-:Y:S01]  /*30b90*/  ISETP.LT.AND P1, PT, R6, UR14, !P0 ;  /* 0x0000000e06007c0c */ /* 0x000fe2000c721270 */
[----:B------:R-:W-:Y:S01]  /*30ba0*/  VIADD R2, R4, 0x12c ;  /* 0x0000012c04027836 */ /* 0x000fe20000000000 */
[----:B------:R-:W-:Y:S01]  /*30bb0*/  ISETP.LT.AND P0, PT, R5, UR5, !P0 ;  /* 0x0000000505007c0c */ /* 0x000fe2000c701270 */
[----:B------:R-:W-:Y:S01]  /*30bc0*/  ULDC UR10, c[0x0][0x248] ;  /* 0x00009200000a7ab9 */ /* 0x000fe20000000800 */
[----:B------:R-:W-:Y:S01]  /*30bd0*/  UMOV UR40, UR42 ;  /* 0x0000002a00287c82 */ /* 0x000fe20008000000 */
[----:B------:R-:W-:Y:S01]  /*30be0*/  UMOV UR60, UR18 ;  /* 0x00000012003c7c82 */ /* 0x000fe20008000000 */
[----:B------:R-:W-:Y:S01]  /*30bf0*/  ULDC UR14, c[0x0][0x248] ;  /* 0x00009200000e7ab9 */ /* 0x000fe20000000800 */
[----:B0-----:R-:W-:Y:S01]  /*30c00*/  VIADD R8, R8, UR6 ;  /* 0x0000000608087c36 */ /* 0x001fe20008000000 */
[----:B------:R-:W-:-:S05]  /*30c10*/  ULDC UR6, c[0x0][0x248] ;  /* 0x0000920000067ab9 */ /* 0x000fca0000000800 */
[----:B------:R-:W-:Y:S01]  /*30c20*/  @P1 LOP3.LUT R48, R48, 0x80000000, RZ, 0xfc, !PT ;  /* 0x8000000030301812 */ /* 0x000fe200078efcff */
[----:B------:R0:W-:Y:S01]  /*30c30*/  STL [R1+0x514], R8 ;  /* 0x0005140801007387 */ /* 0x0001e20000100800 */
[----:B------:R-:W-:Y:S01]  /*30c40*/  UMOV UR42, UR44 ;  /* 0x0000002c002a7c82 */ /* 0x000fe20008000000 */
[----:B------:R-:W-:Y:S01]  /*30c50*/  UMOV UR32, UR40 ;  /* 0x0000002800207c82 */ /* 0x000fe20008000000 */
[----:B------:R-:W-:Y:S01]  /*30c60*/  LOP3.LUT R48, R48, 0xbfffffff, RZ, 0xc0, !PT ;  /* 0xbfffffff30307812 */ /* 0x000fe200078ec0ff */
[----:B------:R-:W-:Y:S01]  /*30c70*/  ULDC UR18, c[0x0][0x228] ;  /* 0x00008a0000127ab9 */ /* 0x000fe20000000800 */
[----:B------:R-:W-:Y:S01]  /*30c80*/  ULDC UR5, c[0x0][0x248] ;  /* 0x0000920000057ab9 */ /* 0x000fe20000000800 */
[----:B0-----:R-:W-:Y:S01]  /*30c90*/  VIADD R8, R8, UR6 ;  /* 0x0000000608087c36 */ /* 0x001fe20008000000 */
[----:B------:R-:W-:Y:S01]  /*30ca0*/  ULDC UR6, c[0x0][0x248] ;  /* 0x0000920000067ab9 */ /* 0x000fe20000000800 */
[----:B------:R-:W-:Y:S02]  /*30cb0*/  @P0 LOP3.LUT R48, R48, 0x40000000, RZ, 0xfc, !PT ;  /* 0x4000000030300812 */ /* 0x000fe400078efcff */
[----:B------:R-:W-:Y:S01]  /*30cc0*/  ISETP.GE.AND P0, PT, R2, UR61, PT ;  /* 0x0000003d02007c0c */ /* 0x000fe2000bf06270 */
[----:B------:R0:W-:Y:S02]  /*30cd0*/  STL [R1+0x518], R8 ;  /* 0x0005180801007387 */ /* 0x0001e40000100800 */
[----:B0-----:R-:W-:Y:S01]  /*30ce0*/  VIADD R8, R8, UR6 ;  /* 0x0000000608087c36 */ /* 0x001fe20008000000 */
[----:B------:R-:W-:-:S02]  /*30cf0*/  ULDC UR6, c[0x0][0x228] ;  /* 0x00008a0000067ab9 */ /* 0x000fc40000000800 */
[----:B------:R-:W-:Y:S02]  /*30d00*/  ISETP.LT.AND P1, PT, R6, UR6, !P0 ;  /* 0x0000000606007c0c */ /* 0x000fe4000c721270 */
[----:B------:R-:W-:Y:S01]  /*30d10*/  LOP3.LUT R48, R48, 0xdfffffff, RZ, 0xc0, !PT ;  /* 0xdfffffff30307812 */ /* 0x000fe200078ec0ff */
[----:B------:R0:W-:Y:S01]  /*30d20*/  STL [R1+0x51c], R8 ;  /* 0x00051c0801007387 */ /* 0x0001e20000100800 */
[----:B------:R-:W-:Y:S01]  /*30d30*/  VIADD R2, R4, 0x12a ;  /* 0x0000012a04027836 */ /* 0x000fe20000000000 */
[----:B------:R-:W-:Y:S01]  /*30d40*/  UMOV UR44, UR12 ;  /* 0x0000000c002c7c82 */ /* 0x000fe20008000000 */
[----:B------:R-:W-:Y:S01]  /*30d50*/  UMOV UR40, UR42 ;  /* 0x0000002a00287c82 */ /* 0x000fe20008000000 */
[----:B------:R-:W-:Y:S01]  /*30d60*/  ULDC UR6, c[0x0][0x228] ;  /* 0x00008a0000067ab9 */ /* 0x000fe20000000800 */
[----:B0-----:R-:W-:Y:S01]  /*30d70*/  VIADD R8, R8, UR10 ;  /* 0x0000000a08087c36 */ /* 0x001fe20008000000 */
[----:B------:R-:W-:-:S04]  /*30d80*/  ULDC UR10, c[0x0][0x228] ;  /* 0x00008a00000a7ab9 */ /* 0x000fc80000000800 */
[----:B------:R-:W-:Y:S01]  /*30d90*/  @P1 LOP3.LUT R48, R48, 0x20000000, RZ, 0xfc, !PT ;  /* 0x2000000030301812 */ /* 0x000fe200078efcff */
[----:B------:R-:W-:Y:S01]  /*30da0*/  ULDC UR12, c[0x0][0x248] ;  /* 0x00009200000c7ab9 */ /* 0x000fe20000000800 */
[----:B------:R-:W-:Y:S01]  /*30db0*/  ISETP.LT.AND P0, PT, R5, UR10, !P0 ;  /* 0x0000000a05007c0c */ /* 0x000fe2000c701270 */
[----:B------:R-:W-:Y:S01]  /*30dc0*/  UMOV UR42, UR44 ;  /* 0x0000002c002a7c82 */ /* 0x000fe20008000000 */
[----:B------:R-:W-:Y:S01]  /*30dd0*/  LOP3.LUT R48, R48, 0xefffffff, RZ, 0xc0, !PT ;  /* 0xefffffff30307812 */ /* 0x000fe200078ec0ff */
[----:B------:R0:W-:Y:S01]  /*30de0*/  STL [R1+0x520], R8 ;  /* 0x0005200801007387 */ /* 0x0001e20000100800 */
[----:B------:R-:W-:-:S09]  /*30df0*/  ULDC UR10, c[0x0][0x228] ;  /* 0x00008a00000a7ab9 */ /* 0x000fd20000000800 */
[----:B------:R-:W-:Y:S02]  /*30e00*/  @P0 LOP3.LUT R48, R48, 0x10000000, RZ, 0xfc, !PT ;  /* 0x1000000030300812 */ /* 0x000fe400078efcff */
[----:B------:R-:W-:-:S04]  /*30e10*/  ISETP.GE.AND P0, PT, R2, UR42, PT ;  /* 0x0000002a02007c0c */ /* 0x000fc8000bf06270 */
[----:B------:R-:W-:Y:S01]  /*30e20*/  ISETP.LT.AND P1, PT, R6, UR18, !P0 ;  /* 0x0000001206007c0c */ /* 0x000fe2000c721270 */
[----:B0-----:R-:W-:Y:S01]  /*30e30*/  VIADD R8, R8, UR12 ;  /* 0x0000000c08087c36 */ /* 0x001fe20008000000 */
[----:B------:R-:W-:Y:S01]  /*30e40*/  ULDC UR12, c[0x0][0x228] ;  /* 0x00008a00000c7ab9 */ /* 0x000fe20000000800 */
[----:B------:R-:W-:Y:S01]  /*30e50*/  LOP3.LUT R48, R48, 0xf7ffffff, RZ, 0xc0, !PT ;  /* 0xf7ffffff30307812 */ /* 0x000fe200078ec0ff */
[----:B------:R-:W-:Y:S01]  /*30e60*/  VIADD R2, R4, 0x128 ;  /* 0x0000012804027836 */ /* 0x000fe20000000000 */
[----:B------:R-:W-:Y:S01]  /*30e70*/  ISETP.LT.AND P0, PT, R5, UR12, !P0 ;  /* 0x0000000c05007c0c */ /* 0x000fe2000c701270 */
[----:B------:R0:W-:Y:S01]  /*30e80*/  STL [R1+0x524], R8 ;  /* 0x0005240801007387 */ /* 0x0001e20000100800 */
[----:B------:R-:W-:Y:S01]  /*30e90*/  UMOV UR44, UR26 ;  /* 0x0000001a002c7c82 */ /* 0x000fe20008000000 */
[----:B------:R-:W-:Y:S01]  /*30ea0*/  ULDC UR12, c[0x0][0x228] ;  /* 0x00008a00000c7ab9 */ /* 0x000fe20000000800 */
[----:B------:R-:W-:-:S04]  /*30eb0*/  ULDC UR18, c[0x0][0x248] ;  /* 0x0000920000127ab9 */ /* 0x000fc80000000800 */
[----:B------:R-:W-:-:S04]  /*30ec0*/  @P1 LOP3.LUT R48, R48, 0x8000000, RZ, 0xfc, !PT ;  /* 0x0800000030301812 */ /* 0x000fc800078efcff */
[----:B------:R-:W-:Y:S01]  /*30ed0*/  LOP3.LUT R48, R48, 0xfbffffff, RZ, 0xc0, !PT ;  /* 0xfbffffff30307812 */ /* 0x000fe200078ec0ff */
[----:B0-----:R-:W-:Y:S01]  /*30ee0*/  VIADD R8, R8, UR5 ;  /* 0x0000000508087c36 */ /* 0x001fe20008000000 */
[----:B------:R-:W-:Y:S02]  /*30ef0*/  ULDC UR5, c[0x0][0x228] ;  /* 0x00008a0000057ab9 */ /* 0x000fe40000000800 */
[----:B------:R-:W-:Y:S02]  /*30f00*/  @P0 LOP3.LUT R48, R48, 0x4000000, RZ, 0xfc, !PT ;  /* 0x0400000030300812 */ /* 0x000fe400078efcff */
[----:B------:R-:W-:-:S04]  /*30f10*/  ISETP.GE.AND P0, PT, R2, UR60, PT ;  /* 0x0000003c02007c0c */ /* 0x000fc8000bf06270 */
[----:B------:R-:W-:Y:S02]  /*30f20*/  ISETP.LT.AND P1, PT, R6, UR5, !P0 ;  /* 0x0000000506007c0c */ /* 0x000fe4000c721270 */
[----:B------:R-:W-:Y:S01]  /*30f30*/  LOP3.LUT R48, R48, 0xfdffffff, RZ, 0xc0, !PT ;  /* 0xfdffffff30307812 */ /* 0x000fe200078ec0ff */
[----:B------:R-:W-:Y:S01]  /*30f40*/  VIADD R2, R4, 0x126 ;  /* 0x0000012604027836 */ /* 0x000fe20000000000 */
[----:B------:R-:W-:Y:S01]  /*30f50*/  ISETP.LT.AND P0, PT, R5, UR6, !P0 ;  /* 0x0000000605007c0c */ /* 0x000fe2000c701270 */
[----:B------:R-:W-:Y:S01]  /*30f60*/  UMOV UR26, UR16 ;  /* 0x00000010001a7c82 */ /* 0x000fe20008000000 */
[----:B------:R0:W-:Y:S01]  /*30f70*/  STL [R1+0x528], R8 ;  /* 0x0005280801007387 */ /* 0x0001e20000100800 */
[----:B------:R-:W-:Y:S01]  /*30f80*/  UMOV UR60, UR48 ;  /* 0x00000030003c7c82 */ /* 0x000fe20008000000 */
[----:B------:R-:W-:-:S05]  /*30f90*/  ULDC UR5, c[0x0][0x228] ;  /* 0x00008a0000057ab9 */ /* 0x000fca0000000800 */
[----:B------:R-:W-:Y:S01]  /*30fa0*/  @P1 LOP3.LUT R48, R48, 0x2000000, RZ, 0xfc, !PT ;  /* 0x0200000030301812 */ /* 0x000fe200078efcff */
[----:B------:R-:W-:Y:S01]  /*30fb0*/  UMOV UR42, UR26 ;  /* 0x0000001a002a7c82 */ /* 0x000fe20008000000 */
[----:B------:R-:W-:Y:S01]  /*30fc0*/  ULDC UR16, c[0x0][0x248] ;  /* 0x0000920000107ab9 */ /* 0x000fe20000000800 */
[----:B0-----:R-:W-:Y:S01]  /*30fd0*/  VIADD R8, R8, UR14 ;  /* 0x0000000e08087c36 */ /* 0x001fe20008000000 */
[----:B------:R-:W-:Y:S01]  /*30fe0*/  LOP3.LUT R48, R48, 0xfeffffff, RZ, 0xc0, !PT ;  /* 0xfeffffff30307812 */ /* 0x000fe200078ec0ff */
[----:B------:R-:W-:Y:S01]  /*30ff0*/  ULDC UR14, c[0x0][0x248] ;  /* 0x00009200000e7ab9 */ /* 0x000fe20000000800 */
[----:B------:R-:W-:Y:S01]  /*31000*/  ULDC UR26, c[0x0][0x228] ;  /* 0x00008a00001a7ab9 */ /* 0x000fe20000000800 */
[----:B------:R-:W-:Y:S01]  /*31010*/  ULDC UR6, c[0x0][0x228] ;  /* 0x00008a0000067ab9 */ /* 0x000fe20000000800 */
[----:B------:R-:W-:Y:S02]  /*31020*/  @P0 LOP3.LUT R48, R48, 0x1000000, RZ, 0xfc, !PT ;  /* 0x0100000030300812 */ /* 0x000fe400078efcff */
[----:B------:R-:W-:-:S04]  /*31030*/  ISETP.GE.AND P0, PT, R2, UR42, PT ;  /* 0x0000002a02007c0c */ /* 0x000fc8000bf06270 */
[----:B------:R-:W-:Y:S01]  /*31040*/  ISETP.LT.AND P1, PT, R6, UR10, !P0 ;  /* 0x0000000a06007c0c */ /* 0x000fe2000c721270 */
[----:B------:R0:W-:Y:S01]  /*31050*/  STL [R1+0x52c], R8 ;  /* 0x00052c0801007387 */ /* 0x0001e20000100800 */
[----:B------:R-:W-:Y:S01]  /*31060*/  LOP3.LUT R48, R48, 0xff7fffff, RZ, 0xc0, !PT ;  /* 0xff7fffff30307812 */ /* 0x000fe200078ec0ff */
[----:B------:R-:W-:Y:S01]  /*31070*/  VIADD R2, R4, 0x124 ;  /* 0x0000012404027836 */ /* 0x000fe20000000000 */
[----:B------:R-:W-:Y:S01]  /*31080*/  UMOV UR42, UR22 ;  /* 0x00000016002a7c82 */ /* 0x000fe20008000000 */
[----:B------:R-:W-:Y:S01]  /*31090*/  ULDC UR10, c[0x0][0x228] ;  /* 0x00008a00000a7ab9 */ /* 0x000fe20000000800 */
[----:B------:R-:W-:Y:S01]  /*310a0*/  UMOV UR48, UR20 ;  /* 0x0000001400307c82 */ /* 0x000fe20008000000 */
[----:B------:R-:W-:Y:S01]  /*310b0*/  ULDC UR20, c[0x0][0x248] ;  /* 0x0000920000147ab9 */ /* 0x000fe20000000800 */
[----:B------:R-:W-:Y:S01]  /*310c0*/  ULDC UR22, c[0x0][0x248] ;  /* 0x0000920000167ab9 */ /* 0x000fe20000000800 */
[----:B0-----:R-:W-:Y:S01]  /*310d0*/  VIADD R8, R8, UR14 ;  /* 0x0000000e08087c36 */ /* 0x001fe20008000000 */
[----:B------:R-:W-:-:S02]  /*310e0*/  ULDC UR14, c[0x0][0x228] ;  /* 0x00008a00000e7ab9 */ /* 0x000fc40000000800 */
[----:B------:R-:W-:Y:S01]  /*310f0*/  ISETP.LT.AND P0, PT, R5, UR14, !P0 ;  /* 0x0000000e05007c0c */ /* 0x000fe2000c701270 */
[----:B------:R-:W-:Y:S01]  /*31100*/  ULDC UR14, c[0x0][0x248] ;  /* 0x00009200000e7ab9 */ /* 0x000fe20000000800 */
[----:B------:R-:W-:-:S04]  /*31110*/  @P1 LOP3.LUT R48, R48, 0x800000, RZ, 0xfc, !PT ;  /* 0x0080000030301812 */ /* 0x000fc800078efcff */
[----:B------:R-:W-:-:S07]  /*31120*/  LOP3.LUT R48, R48, 0xffbfffff, RZ, 0xc0, !PT ;  /* 0xffbfffff30307812 */ /* 0x000fce00078ec0ff */
        /* <DEDUP_REMOVED lines=8> */
[----:B0-----:R-:W-:Y:S01]  /*311b0*/  VIADD R8, R8, UR16 ;  /* 0x0000001008087c36 */ /* 0x001fe20008000000 */
[----:B------:R-:W-:Y:S02]  /*311c0*/  ULDC UR16, c[0x0][0x228] ;  /* 0x00008a0000107ab9 */ /* 0x000fe40000000800 */
[----:B------:R-:W-:Y:S01]  /*311d0*/  ISETP.LT.AND P0, PT, R5, UR16, !P0 ;  /* 0x0000001005007c0c */ /* 0x000fe2000c701270 */
[----:B------:R-:W-:-:S03]  /*311e0*/  ULDC UR16, c[0x0][0x228] ;  /* 0x00008a0000107ab9 */ /* 0x000fc60000000800 */
[----:B------:R-:W-:-:S04]  /*311f0*/  @P1 LOP3.LUT R48, R48, 0x200000, RZ, 0xfc, !PT ;  /* 0x0020000030301812 */ /* 0x000fc800078efcff */
[----:B------:R-:W-:-:S05]  /*31200*/  LOP3.LUT R48, R48, 0xffefffff, RZ, 0xc0, !PT ;  /* 0xffefffff30307812 */ /* 0x000fca00078ec0ff */
[----:B------:R-:W-:Y:S02]  /*31210*/  @P0 LOP3.LUT R48, R48, 0x100000, RZ, 0xfc, !PT ;  /* 0x0010000030300812 */ /* 0x000fe400078efcff */
[----:B------:R-:W-:-:S04]  /*31220*/  ISETP.GE.AND P0, PT, R2, UR42, PT ;  /* 0x0000002a02007c0c */ /* 0x000fc8000bf06270 */
[----:B------:R-:W-:Y:S02]  /*31230*/  ISETP.LT.AND P1, PT, R6, UR26, !P0 ;  /* 0x0000001a06007c0c */ /* 0x000fe4000c721270 */
[----:B------:R-:W-:Y:S01]  /*31240*/  LOP3.LUT R48, R48, 0xfff7ffff, RZ, 0xc0, !PT ;  /* 0xfff7ffff30307812 */ /* 0x000fe200078ec0ff */
[----:B------:R-:W-:Y:S01]  /*31250*/  VIADD R2, R4, 0x120 ;  /* 0x0000012004027836 */ /* 0x000fe20000000000 */
[----:B------:R-:W-:Y:S01]  /*31260*/  ISETP.LT.AND P0, PT, R5, UR5, !P0 ;  /* 0x0000000505007c0c */ /* 0x000fe2000c701270 */
[----:B------:R0:W-:Y:S01]  /*31270*/  STL [R1+0x534], R8 ;  /* 0x0005340801007387 */ /* 0x0001e20000100800 */
[----:B------:R-:W-:Y:S01]  /*31280*/  UMOV UR42, UR34 ;  /* 0x00000022002a7c82 */ /* 0x000fe20008000000 */
[----:B------:R-:W-:Y:S01]  /*31290*/  ULDC UR5, c[0x0][0x228] ;  /* 0x00008a0000057ab9 */ /* 0x000fe20000000800 */
[----:B------:R-:W-:Y:S01]  /*312a0*/  UMOV UR40, UR52 ;  /* 0x0000003400287c82 */ /* 0x000fe20008000000 */
[----:B------:R-:W-:-:S04]  /*312b0*/  ULDC UR26, c[0x0][0x248] ;  /* 0x00009200001a7ab9 */ /* 0x000fc80000000800 */
[----:B------:R-:W-:Y:S01]  /*312c0*/  @P1 LOP3.LUT R48, R48, 0x80000, RZ, 0xfc, !PT ;  /* 0x0008000030301812 */ /* 0x000fe200078efcff */
[----:B------:R-:W-:Y:S01]  /*312d0*/  ULDC UR34, c[0x0][0x228] ;  /* 0x00008a0000227ab9 */ /* 0x000fe20000000800 */
[----:B0-----:R-:W-:Y:S01]  /*312e0*/  VIADD R8, R8, UR18 ;  /* 0x0000001208087c36 */ /* 0x001fe20008000000 */
[----:B------:R-:W-:Y:S01]  /*312f0*/  ULDC UR18, c[0x0][0x248] ;  /* 0x0000920000127ab9 */ /* 0x000fe20000000800 */
[----:B------:R-:W-:-:S04]  /*31300*/  LOP3.LUT R48, R48, 0xfffbffff, RZ, 0xc0, !PT ;  /* 0xfffbffff30307812 */ /* 0x000fc800078ec0ff */
[----:B------:R-:W-:Y:S02]  /*31310*/  @P0 LOP3.LUT R48, R48, 0x40000, RZ, 0xfc, !PT ;  /* 0x0004000030300812 */ /* 0x000fe400078efcff */
[----:B------:R-:W-:Y:S01]  /*31320*/  ISETP.GE.AND P0, PT, R2, UR60, PT ;  /* 0x0000003c02007c0c */ /* 0x000fe2000bf06270 */
[----:B------:R0:W-:Y:S03]  /*31330*/  STL [R1+0x538], R8 ;  /* 0x0005380801007387 */ /* 0x0001e60000100800 */
[----:B------:R-:W-:Y:S02]  /*31340*/  ISETP.LT.AND P1, PT, R6, UR6, !P0 ;  /* 0x0000000606007c0c */ /* 0x000fe4000c721270 */
[----:B------:R-:W-:Y:S01]  /*31350*/  LOP3.LUT R48, R48, 0xfffdffff, RZ, 0xc0, !PT ;  /* 0xfffdffff30307812 */ /* 0x000fe200078ec0ff */
[----:B------:R-:W-:Y:S01]  /*31360*/  VIADD R2, R4, 0x11e ;  /* 0x0000011e04027836 */ /* 0x000fe20000000000 */
        /* <DEDUP_REMOVED lines=8> */
[----:B------:R-:W-:Y:S01]  /*313f0*/  ULDC UR24, c[0x0][0x248] ;  /* 0x0000920000187ab9 */ /* 0x000fe20000000800 */
[----:B0-----:R-:W-:Y:S01]  /*31400*/  VIADD R8, R8, UR18 ;  /* 0x0000001208087c36 */ /* 0x001fe20008000000 */
[----:B------:R-:W-:Y:S02]  /*31410*/  ULDC UR18, c[0x0][0x228] ;  /* 0x00008a0000127ab9 */ /* 0x000fe40000000800 */
[----:B------:R-:W-:Y:S02]  /*31420*/  ISETP.LT.AND P0, PT, R5, UR18, !P0 ;  /* 0x0000001205007c0c */ /* 0x000fe4000c701270 */
[----:B------:R-:W-:Y:S01]  /*31430*/  LOP3.LUT R48, R48, 0xfffeffff, RZ, 0xc0, !PT ;  /* 0xfffeffff30307812 */ /* 0x000fe200078ec0ff */
[----:B------:R0:W-:Y:S01]  /*31440*/  STL [R1+0x540], R8 ;  /* 0x0005400801007387 */ /* 0x0001e20000100800 */
[----:B------:R-:W-:Y:S01]  /*31450*/  UMOV UR48, UR28 ;  /* 0x0000001c00307c82 */ /* 0x000fe20008000000 */
[----:B------:R-:W-:Y:S01]  /*31460*/  ULDC UR18, c[0x0][0x248] ;  /* 0x0000920000127ab9 */ /* 0x000fe20000000800 */
[----:B------:R-:W-:Y:S01]  /*31470*/  UMOV UR61, UR36 ;  /* 0x00000024003d7c82 */ /* 0x000fe20008000000 */
[----:B------:R-:W-:Y:S01]  /*31480*/  ULDC UR28, c[0x0][0x248] ;  /* 0x00009200001c7ab9 */ /* 0x000fe20000000800 */
[----:B------:R-:W-:-:S05]  /*31490*/  ULDC UR36, c[0x0][0x248] ;  /* 0x0000920000247ab9 */ /* 0x000fca0000000800 */
        /* <DEDUP_REMOVED lines=24> */
[----:B------:R-:W-:Y:S01]  /*31620*/  UMOV UR50, UR30 ;  /* 0x0000001e00327c82 */ /* 0x000fe20008000000 */
[----:B------:R-:W-:Y:S01]  /*31630*/  ULDC UR12, c[0x0][0x228] ;  /* 0x00008a00000c7ab9 */ /* 0x000fe20000000800 */
[----:B------:R-:W-:Y:S01]  /*31640*/  ULDC UR30, c[0x0][0x248] ;  /* 0x00009200001e7ab9 */ /* 0x000fe20000000800 */
[----:B------:R-:W-:Y:S01]  /*31650*/  ULDC UR14, c[0x0][0x228] ;  /* 0x00008a00000e7ab9 */ /* 0x000fe20000000800 */
[----:B------:R-:W-:-:S02]  /*31660*/  ULDC UR32, c[0x0][0x248] ;  /* 0x0000920000207ab9 */ /* 0x000fc40000000800 */
[----:B------:R-:W-:-:S04]  /*31670*/  @P1 LOP3.LUT R48, R48, 0x2000, RZ, 0xfc, !PT ;  /* 0x0000200030301812 */ /* 0x000fc800078efcff */
[----:B------:R-:W-:-:S04]  /*31680*/  LOP3.LUT R48, R48, 0xffffefff, RZ, 0xc0, !PT ;  /* 0xffffefff30307812 */ /* 0x000fc800078ec0ff */
[----:B------:R-:W-:Y:S02]  /*31690*/  @P0 LOP3.LUT R48, R48, 0x1000, RZ, 0xfc, !PT ;  /* 0x0000100030300812 */ /* 0x000fe400078efcff */
[----:B------:R-:W-:Y:S01]  /*316a0*/  ISETP.GE.AND P0, PT, R2, UR42, PT ;  /* 0x0000002a02007c0c */ /* 0x000fe2000bf06270 */
[----:B0-----:R-:W-:Y:S01]  /*316b0*/  VIADD R8, R8, UR22 ;  /* 0x0000001608087c36 */ /* 0x001fe20008000000 */
[----:B------:R-:W-:Y:S01]  /*316c0*/  ULDC UR22, c[0x0][0x248] ;  /* 0x0000920000167ab9 */ /* 0x000fe20000000800 */
[----:B------:R-:W-:Y:S01]  /*316d0*/  LOP3.LUT R48, R48, 0xfffff7ff, RZ, 0xc0, !PT ;  /* 0xfffff7ff30307812 */ /* 0x000fe200078ec0ff */
[----:B------:R-:W-:Y:S01]  /*316e0*/  VIADD R2, R4, 0x118 ;  /* 0x0000011804027836 */ /* 0x000fe20000000000 */
[----:B------:R-:W-:Y:S01]  /*316f0*/  ISETP.LT.AND P1, PT, R6, UR16, !P0 ;  /* 0x0000001006007c0c */ /* 0x000fe2000c721270 */
[----:B------:R0:W-:Y:S01]  /*31700*/  STL [R1+0x54c], R8 ;  /* 0x00054c0801007387 */ /* 0x0001e20000100800 */
[----:B------:R-:W-:Y:S01]  /*31710*/  ULDC UR16, c[0x0][0x228] ;  /* 0x00008a0000107ab9 */ /* 0x000fe20000000800 */
[----:B------:R-:W-:Y:S01]  /*31720*/  ULDC UR42, c[0x0][0x228] ;  /* 0x00008a00002a7ab9 */ /* 0x000fe20000000800 */
[----:B0-----:R-:W-:Y:S01]  /*31730*/  VIADD R8, R8, UR22 ;  /* 0x0000001608087c36 */ /* 0x001fe20008000000 */
[----:B------:R-:W-:-:S02]  /*31740*/  ULDC UR22, c[0x0][0x228] ;  /* 0x00008a0000167ab9 */ /* 0x000fc40000000800 */
[----:B------:R-:W-:Y:S01]  /*31750*/  ISETP.LT.AND P0, PT, R5, UR22, !P0 ;  /* 0x0000001605007c0c */ /* 0x000fe2000c701270 */
[----:B------:R-:W-:-:S05]  /*31760*/  ULDC UR22, c[0x0][0x228] ;  /* 0x00008a0000167ab9 */ /* 0x000fca0000000800 */
[----:B------:R-:W-:-:S04]  /*31770*/  @P1 LOP3.LUT R48, R48, 0x800, RZ, 0xfc, !PT ;  /* 0x0000080030301812 */ /* 0x000fc800078efcff */
[----:B------:R-:W-:-:S04]  /*31780*/  LOP3.LUT R48, R48, 0xfffffbff, RZ, 0xc0, !PT ;  /* 0xfffffbff30307812 */ /* 0x000fc800078ec0ff */
        /* <DEDUP_REMOVED lines=10> */
[----:B------:R-:W-:-:S04]  /*31830*/  ISETP.LT.AND P0, PT, R5, UR24, !P0 ;  /* 0x0000001805007c0c */ /* 0x000fc8000c701270 */
[----:B------:R-:W-:Y:S01]  /*31840*/  @P1 LOP3.LUT R48, R48, 0x200, RZ, 0xfc, !PT ;  /* 0x0000020030301812 */ /* 0x000fe200078efcff */
[----:B------:R0:W-:Y:S01]  /*31850*/  STL [R1+0x554], R8 ;  /* 0x0005540801007387 */ /* 0x0001e20000100800 */
[----:B------:R-:W-:Y:S01]  /*31860*/  UMOV UR40, UR50 ;  /* 0x0000003200287c82 */ /* 0x000fe20008000000 */
[----:B------:R-:W-:Y:S01]  /*31870*/  ULDC UR24, c[0x0][0x228] ;  /* 0x00008a0000187ab9 */ /* 0x000fe20000000800 */
[----:B------:R-:W-:Y:S01]  /*31880*/  LOP3.LUT R48, R48, 0xfffffeff, RZ, 0xc0, !PT ;  /* 0xfffffeff30307812 */ /* 0x000fe200078ec0ff */
[----:B------:R-:W-:-:S04]  /*31890*/  ULDC UR50, c[0x0][0x228] ;  /* 0x00008a0000327ab9 */ /* 0x000fc80000000800 */
[----:B------:R-:W-:Y:S02]  /*318a0*/  @P0 LOP3.LUT R48, R48, 0x100, RZ, 0xfc, !PT ;  /* 0x0000010030300812 */ /* 0x000fe400078efcff */
[----:B------:R-:W-:-:S04]  /*318b0*/  ISETP.GE.AND P0, PT, R2, UR44, PT ;  /* 0x0000002c02007c0c */ /* 0x000fc8000bf06270 */
[----:B------:R-:W-:Y:S02]  /*318c0*/  ISETP.LT.AND P1, PT, R6, UR34, !P0 ;  /* 0x0000002206007c0c */ /* 0x000fe4000c721270 */
[----:B------:R-:W-:Y:S01]  /*318d0*/  LOP3.LUT R48, R48, 0xffffff7f, RZ, 0xc0, !PT ;  /* 0xffffff7f30307812 */ /* 0x000fe200078ec0ff */
[----:B0-----:R-:W-:Y:S01]  /*318e0*/  VIADD R8, R8, UR26 ;  /* 0x0000001a08087c36 */ /* 0x001fe20008000000 */
[----:B------:R-:W-:Y:S01]  /*318f0*/  ISETP.LT.AND P0, PT, R5, UR6, !P0 ;  /* 0x0000000605007c0c */ /* 0x000fe2000c701270 */
[----:B------:R-:W-:Y:S01]  /*31900*/  VIADD R2, R4, 0x114 ;  /* 0x0000011404027836 */ /* 0x000fe20000000000 */
[----:B------:R-:W-:Y:S01]  /*31910*/  ULDC UR26, c[0x0][0x248] ;  /* 0x00009200001a7ab9 */ /* 0x000fe20000000800 */
[----:B------:R-:W-:Y:S01]  /*31920*/  UMOV UR44, UR46 ;  /* 0x0000002e002c7c82 */ /* 0x000fe20008000000 */
[----:B------:R-:W-:-:S05]  /*31930*/  ULDC UR34, c[0x0][0x228] ;  /* 0x00008a0000227ab9 */ /* 0x000fca0000000800 */
[----:B------:R-:W-:Y:S01]  /*31940*/  @P1 LOP3.LUT R48, R48, 0x80, RZ, 0xfc, !PT ;  /* 0x0000008030301812 */ /* 0x000fe200078efcff */
[----:B------:R0:W-:Y:S01]  /*31950*/  STL [R1+0x558], R8 ;  /* 0x0005580801007387 */ /* 0x0001e20000100800 */
[----:B------:R-:W-:Y:S01]  /*31960*/  ULDC UR6, c[0x0][0x228] ;  /* 0x00008a0000067ab9 */ /* 0x000fe20000000800 */
[----:B------:R-:W-:Y:S01]  /*31970*/  ULDC UR46, c[0x0][0x228] ;  /* 0x00008a00002e7ab9 */ /* 0x000fe20000000800 */
        /* <DEDUP_REMOVED lines=34> */
[----:B------:R-:W-:Y:S01]  /*31ba0*/  @P0 LOP3.LUT R48, R48, 0x4, RZ, 0xfc, !PT ;  /* 0x0000000430300812 */ /* 0x000fe200078efcff */
[----:B0-----:R-:W-:Y:S01]  /*31bb0*/  VIADD R8, R8, UR20 ;  /* 0x0000001408087c36 */ /* 0x001fe20008000000 */
[----:B------:R-:W-:Y:S01]  /*31bc0*/  ISETP.GE.AND P0, PT, R2, UR40, PT ;  /* 0x0000002802007c0c */ /* 0x000fe2000bf06270 */
[----:B------:R-:W-:Y:S01]  /*31bd0*/  ULDC UR20, c[0x0][0x228] ;  /* 0x00008a0000147ab9 */ /* 0x000fe20000000800 */
[----:B------:R-:W-:Y:S01]  /*31be0*/  LOP3.LUT R48, R48, 0xfffffffd, RZ, 0xc0, !PT ;  /* 0xfffffffd30307812 */ /* 0x000fe200078ec0ff */
[----:B------:R-:W-:Y:S01]  /*31bf0*/  VIADD R2, R4, 0x10e ;  /* 0x0000010e04027836 */ /* 0x000fe20000000000 */
[----:B------:R-:W-:Y:S01]  /*31c00*/  ISETP.LT.AND P1, PT, R6, UR20, !P0 ;  /* 0x0000001406007c0c */ /* 0x000fe2000c721270 */
[----:B------:R0:W-:Y:S01]  /*31c10*/  STL [R1+0x56c], R8 ;  /* 0x00056c0801007387 */ /* 0x0001e20000100800 */
[----:B------:R-:W-:Y:S01]  /*31c20*/  ISETP.LT.AND P0, PT, R5, UR12, !P0 ;  /* 0x0000000c05007c0c */ /* 0x000fe2000c701270 */
[----:B------:R-:W-:Y:S01]  /*31c30*/  ULDC UR20, c[0x0][0x228] ;  /* 0x00008a0000147ab9 */ /* 0x000fe20000000800 */
[----:B------:R-:W-:Y:S01]  /*31c40*/  ULDC UR12, c[0x0][0x248] ;  /* 0x00009200000c7ab9 */ /* 0x000fe20000000800 */
[----:B------:R-:W-:-:S08]  /*31c50*/  ULDC UR40, c[0x0][0x248] ;  /* 0x0000920000287ab9 */ /* 0x000fd00000000800 */
[----:B------:R-:W-:-:S04]  /*31c60*/  @P1 LOP3.LUT R48, R48, 0x2, RZ, 0xfc, !PT ;  /* 0x0000000230301812 */ /* 0x000fc800078efcff */
[----:B------:R-:W-:-:S04]  /*31c70*/  LOP3.LUT R48, R48, 0xfffffffe, RZ, 0xc0, !PT ;  /* 0xfffffffe30307812 */ /* 0x000fc800078ec0ff */
[----:B------:R-:W-:Y:S02]  /*31c80*/  @P0 LOP3.LUT R48, R48, 0x1, RZ, 0xfc, !PT ;  /* 0x0000000130300812 */ /* 0x000fe400078efcff */
[----:B------:R-:W-:Y:S01]  /*31c90*/  ISETP.GE.AND P0, PT, R2, UR44, PT ;  /* 0x0000002c02007c0c */ /* 0x000fe2000bf06270 */
[----:B0-----:R-:W-:Y:S01]  /*31ca0*/  VIADD R8, R8, UR30 ;  /* 0x0000001e08087c36 */ /* 0x001fe20008000000 */
[----:B------:R-:W-:Y:S02]  /*31cb0*/  ULDC UR30, c[0x0][0x248] ;  /* 0x00009200001e7ab9 */ /* 0x000fe40000000800 */
[----:B------:R-:W-:Y:S01]  /*31cc0*/  ISETP.LT.AND P1, PT, R6, UR14, !P0 ;  /* 0x0000000e06007c0c */ /* 0x000fe2000c721270 */
[----:B------:R-:W-:Y:S01]  /*31cd0*/  VIADD R2, R4, 0x10c ;  /* 0x0000010c04027836 */ /* 0x000fe20000000000 */
[----:B------:R0:W-:Y:S01]  /*31ce0*/  STL [R1+0x570], R8 ;  /* 0x0005700801007387 */ /* 0x0001e20000100800 */
[----:B------:R-:W-:Y:S01]  /*31cf0*/  UMOV UR44, UR58 ;  /* 0x0000003a002c7c82 */ /* 0x000fe20008000000 */
[----:B------:R-:W-:Y:S01]  /*31d00*/  ULDC UR14, c[0x0][0x228] ;  /* 0x00008a00000e7ab9 */ /* 0x000fe20000000800 */
[----:B------:R-:W-:Y:S01]  /*31d10*/  ULDC UR58, c[0x0][0x228] ;  /* 0x00008a00003a7ab9 */ /* 0x000fe20000000800 */
[----:B0-----:R-:W-:Y:S01]  /*31d20*/  VIADD R8, R8, UR30 ;  /* 0x0000001e08087c36 */ /* 0x001fe20008000000 */
[----:B------:R-:W-:-:S02]  /*31d30*/  ULDC UR30, c[0x0][0x228] ;  /* 0x00008a00001e7ab9 */ /* 0x000fc40000000800 */
[----:B------:R-:W-:Y:S01]  /*31d40*/  ISETP.LT.AND P0, PT, R5, UR30, !P0 ;  /* 0x0000001e05007c0c */ /* 0x000fe2000c701270 */
[----:B------:R-:W-:-:S03]  /*31d50*/  ULDC UR30, c[0x0][0x228] ;  /* 0x00008a00001e7ab9 */ /* 0x000fc60000000800 */
[----:B------:R-:W-:-:S04]  /*31d60*/  @P1 LOP3.LUT R50, R50, 0x80000000, RZ, 0xfc, !PT ;  /* 0x8000000032321812 */ /* 0x000fc800078efcff */
[----:B------:R-:W-:-:S05]  /*31d70*/  LOP3.LUT R50, R50, 0xbfffffff, RZ, 0xc0, !PT ;  /* 0xbfffffff32327812 */ /* 0x000fca00078ec0ff */
[----:B------:R-:W-:Y:S02]  /*31d80*/  @P0 LOP3.LUT R50, R50, 0x40000000, RZ, 0xfc, !PT ;  /* 0x4000000032320812 */ /* 0x000fe400078efcff */
[----:B------:R-:W-:Y:S02]  /*31d90*/  ISETP.GE.AND P0, PT, R2, UR61, PT ;  /* 0x0000003d02007c0c */ /* 0x000fe4000bf06270 */
[----:B------:R-:W-:Y:S01]  /*31da0*/  LOP3.LUT R50, R50, 0xdfffffff, RZ, 0xc0, !PT ;  /* 0xdfffffff32327812 */ /* 0x000fe200078ec0ff */
[----:B------:R-:W-:Y:S01]  /*31db0*/  VIADD R2, R4, 0x10a ;  /* 0x0000010a04027836 */ /* 0x000fe20000000000 */
[----:B------:R-:W-:Y:S01]  /*31dc0*/  ISETP.LT.AND P1, PT, R6, UR16, !P0 ;  /* 0x0000001006007c0c */ /* 0x000fe2000c721270 */
[----:B------:R0:W-:Y:S01]  /*31dd0*/  STL [R1+0x574], R8 ;  /* 0x0005740801007387 */ /* 0x0001e20000100800 */
[----:B------:R-:W-:Y:S01]  /*31de0*/  ISETP.LT.AND P0, PT, R5, UR22, !P0 ;  /* 0x0000001605007c0c */ /* 0x000fe2000c701270 */
[----:B------:R-:W-:Y:S01]  /*31df0*/  ULDC UR16, c[0x0][0x228] ;  /* 0x00008a0000107ab9 */ /* 0x000fe20000000800 */
[----:B------:R-:W-:Y:S01]  /*31e00*/  ULDC UR22, c[0x0][0x248] ;  /* 0x0000920000167ab9 */ /* 0x000fe20000000800 */
[----:B------:R-:W-:Y:S01]  /*31e10*/  LOP3.LUT R51, R51, 0x7fffffff, RZ, 0xc0, !PT ;  /* 0x7fffffff33337812 */ /* 0x000fe200078ec0ff */
[----:B------:R-:W-:-:S07]  /*31e20*/  ULDC UR61, c[0x0][0x228] ;  /* 0x00008a00003d7ab9 */ /* 0x000fce0000000800 */
[----:B------:R-:W-:-:S04]  /*31e30*/  @P1 LOP3.LUT R50, R50, 0x20000000, RZ, 0xfc, !PT ;  /* 0x2000000032321812 */ /* 0x000fc800078efcff */
[----:B------:R-:W-:-:S04]  /*31e40*/  LOP3.LUT R50, R50, 0xefffffff, RZ, 0xc0, !PT ;  /* 0xefffffff32327812 */ /* 0x000fc800078ec0ff */
[----:B------:R-:W-:Y:S02]  /*31e50*/  @P0 LOP3.LUT R50, R50, 0x10000000, RZ, 0xfc, !PT ;  /* 0x1000000032320812 */ /* 0x000fe400078efcff */
[----:B------:R-:W-:-:S04]  /*31e60*/  ISETP.GE.AND P0, PT, R2, UR60, PT ;  /* 0x0000003c02007c0c */ /* 0x000fc8000bf06270 */
[----:B------:R-:W-:Y:S02]  /*31e70*/  ISETP.LT.AND P1, PT, R6, UR42, !P0 ;  /* 0x0000002a06007c0c */ /* 0x000fe4000c721270 */
[----:B------:R-:W-:Y:S01]  /*31e80*/  LOP3.LUT R50, R50, 0xf7ffffff, RZ, 0xc0, !PT ;  /* 0xf7ffffff32327812 */ /* 0x000fe200078ec0ff */
[----:B0-----:R-:W-:Y:S01]  /*31e90*/  VIADD R8, R8, UR32 ;  /* 0x0000002008087c36 */ /* 0x001fe20008000000 */
[----:B------:R-:W-:Y:S01]  /*31ea0*/  ISETP.LT.AND P0, PT, R5, UR24, !P0 ;  /* 0x0000001805007c0c */ /* 0x000fe2000c701270 */
[----:B------:R-:W-:Y:S01]  /*31eb0*/  ULDC UR32, c[0x0][0x248] ;  /* 0x0000920000207ab9 */ /* 0x000fe20000000800 */
[----:B------:R-:W-:Y:S01]  /*31ec0*/  VIADD R2, R4, 0x108 ;  /* 0x0000010804027836 */ /* 0x000fe20000000000 */
[----:B------:R-:W-:Y:S01]  /*31ed0*/  UMOV UR60, UR52 ;  /* 0x00000034003c7c82 */ /* 0x000fe20008000000 */
[----:B------:R0:W-:Y:S01]  /*31ee0*/  STL [R1+0x578], R8 ;  /* 0x0005780801007387 */ /* 0x0001e20000100800 */
[----:B------:R-:W-:Y:S01]  /*31ef0*/  ULDC UR24, c[0x0][0x228] ;  /* 0x00008a0000187ab9 */ /* 0x000fe20000000800 */
[----:B------:R-:W-:Y:S01]  /*31f00*/  ULDC UR42, c[0x0][0x248] ;  /* 0x00009200002a7ab9 */ /* 0x000fe20000000800 */
[----:B------:R-:W-:-:S02]  /*31f10*/  ULDC UR52, c[0x0][0x248] ;  /* 0x0000920000347ab9 */ /* 0x000fc40000000800 */
[----:B------:R-:W-:-:S04]  /*31f20*/  @P1 LOP3.LUT R50, R50, 0x8000000, RZ, 0xfc, !PT ;  /* 0x0800000032321812 */ /* 0x000fc800078efcff */
[----:B------:R-:W-:Y:S01]  /*31f30*/  LOP3.LUT R50, R50, 0xfbffffff, RZ, 0xc0, !PT ;  /* 0xfbffffff32327812 */ /* 0x000fe200078ec0ff */
[----:B0-----:R-:W-:Y:S01]  /*31f40*/  VIADD R8, R8, UR32 ;  /* 0x0000002008087c36 */ /* 0x001fe20008000000 */
[----:B------:R-:W-:Y:S02]  /*31f50*/  ULDC UR32, c[0x0][0x248] ;  /* 0x0000920000207ab9 */ /* 0x000fe40000000800 */
[----:B------:R-:W-:Y:S02]  /*31f60*/  @P0 LOP3.LUT R50, R50, 0x4000000, RZ, 0xfc, !PT ;  /* 0x0400000032320812 */ /* 0x000fe400078efcff */
[----:B------:R0:W-:Y:S01]  /*31f70*/  STL [R1+0x57c], R8 ;  /* 0x00057c0801007387 */ /* 0x0001e20000100800 */
        /* <DEDUP_REMOVED lines=28> */
[----:B------:R-:W-:Y:S02]  /*32140*/  ISETP.GE.AND P0, PT, R2, UR56, PT ;  /* 0x0000003802007c0c */ /* 0x000fe4000bf06270 */
[----:B------:R-:W-:Y:S01]  /*32150*/  LOP3.LUT R50, R50, 0xffdfffff, RZ, 0xc0, !PT ;  /* 0xffdfffff32327812 */ /* 0x000fe200078ec0ff */
[----:B------:R-:W-:Y:S01]  /*32160*/  VIADD R2, R4, 0x102 ;  /* 0x0000010204027836 */ /* 0x000fe20000000000 */
[----:B------:R-:W-:Y:S01]  /*32170*/  ISETP.LT.AND P1, PT, R6, UR50, !P0 ;  /* 0x0000003206007c0c */ /* 0x000fe2000c721270 */
[----:B0-----:R-:W-:Y:S01]  /*32180*/  VIADD R8, R8, UR36 ;  /* 0x0000002408087c36 */ /* 0x001fe20008000000 */
[----:B------:R-:W-:Y:S01]  /*32190*/  ISETP.LT.AND P0, PT, R5, UR18, !P0 ;  /* 0x0000001205007c0c */ /* 0x000fe2000c701270 */
[----:B------:R-:W-:Y:S01]  /*321a0*/  ULDC UR36, c[0x0][0x248] ;  /* 0x0000920000247ab9 */ /* 0x000fe20000000800 */
[----:B------:R-:W-:Y:S01]  /*321b0*/  ULDC UR18, c[0x0][0x228] ;  /* 0x00008a0000127ab9 */ /* 0x000fe20000000800 */
[----:B------:R-:W-:Y:S01]  /*321c0*/  ULDC UR50, c[0x0][0x248] ;  /* 0x0000920000327ab9 */ /* 0x000fe20000000800 */
[----:B------:R-:W-:-:S07]  /*321d0*/  ULDC UR56, c[0x0][0x228] ;  /* 0x00008a0000387ab9 */ /* 0x000fce0000000800 */
        /* <DEDUP_REMOVED lines=21> */
[----:B------:R-:W-:Y:S01]  /*32330*/  ISETP.LT.AND P0, PT, R5, UR10, !P0 ;  /* 0x0000000a05007c0c */ /* 0x000fe2000c701270 */
[----:B------:R-:W-:Y:S01]  /*32340*/  VIADD R2, R4, 0xfe ;  /* 0x000000fe04027836 */ /* 0x000fe20000000000 */
[----:B------:R-:W-:Y:S01]  /*32350*/  ULDC UR10, c[0x0][0x248] ;  /* 0x00009200000a7ab9 */ /* 0x000fe20000000800 */
[----:B------:R-:W-:Y:S01]  /*32360*/  ULDC UR28, c[0x0][0x248] ;  /* 0x00009200001c7ab9 */ /* 0x000fe20000000800 */
[----:B0-----:R-:W-:-:S05]  /*32370*/  VIADD R8, R8, UR36 ;  /* 0x0000002408087c36 */ /* 0x001fca0008000000 */
[----:B------:R-:W-:Y:S01]  /*32380*/  @P1 LOP3.LUT R50, R50, 0x20000, RZ, 0xfc, !PT ;  /* 0x0002000032321812 */ /* 0x000fe200078efcff */
[----:B------:R-:W-:Y:S01]  /*32390*/  ULDC UR36, c[0x0][0x248] ;  /* 0x0000920000247ab9 */ /* 0x000fe20000000800 */
[----:B------:R0:W-:Y:S02]  /*323a0*/  STL [R1+0x590], R8 ;  /* 0x0005900801007387 */ /* 0x0001e40000100800 */
[----:B------:R-:W-:Y:S01]  /*323b0*/  LOP3.LUT R50, R50, 0xfffeffff, RZ, 0xc0, !PT ;  /* 0xfffeffff32327812 */ /* 0x000fe200078ec0ff */
[----:B0-----:R-:W-:Y:S01]  /*323c0*/  VIADD R8, R8, UR26 ;  /* 0x0000001a08087c36 */ /* 0x001fe20008000000 */
[----:B------:R-:W-:-:S04]  /*323d0*/  ULDC UR26, c[0x0][0x248] ;  /* 0x00009200001a7ab9 */ /* 0x000fc80000000800 */
[----:B------:R0:W-:Y:S01]  /*323e0*/  STL [R1+0x594], R8 ;  /* 0x0005940801007387 */ /* 0x0001e20000100800 */
[----:B------:R-:W-:Y:S02]  /*323f0*/  @P0 LOP3.LUT R50, R50, 0x10000, RZ, 0xfc, !PT ;  /* 0x0001000032320812 */ /* 0x000fe400078efcff */
[----:B------:R-:W-:Y:S01]  /*32400*/  ISETP.GE.AND P0, PT, R2, UR11, PT ;  /* 0x0000000b02007c0c */ /* 0x000fe2000bf06270 */
[----:B0-----:R-:W-:Y:S01]  /*32410*/  VIADD R8, R8, UR26 ;  /* 0x0000001a08087c36 */ /* 0x001fe20008000000 */
[----:B------:R-:W-:Y:S01]  /*32420*/  ULDC UR26, c[0x0][0x248] ;  /* 0x00009200001a7ab9 */ /* 0x000fe20000000800 */
[----:B------:R-:W-:Y:S01]  /*32430*/  LOP3.LUT R50, R50, 0xffff7fff, RZ, 0xc0, !PT ;  /* 0xffff7fff32327812 */ /* 0x000fe200078ec0ff */
[----:B------:R-:W-:Y:S01]  /*32440*/  VIADD R2, R4, 0xfc ;  /* 0x000000fc04027836 */ /* 0x000fe20000000000 */
[----:B------:R-:W-:Y:S01]  /*32450*/  ULDC UR11, c[0x0][0x248] ;  /* 0x00009200000b7ab9 */ /* 0x000fe20000000800 */
[----:B------:R0:W-:Y:S02]  /*32460*/  STL [R1+0x598], R8 ;  /* 0x0005980801007387 */ /* 0x0001e40000100800 */
[----:B0-----:R-:W-:Y:S01]  /*32470*/  VIADD R8, R8, UR26 ;  /* 0x0000001a08087c36 */ /* 0x001fe20008000000 */
[----:B------:R-:W-:-:S02]  /*32480*/  ULDC UR26, c[0x0][0x228] ;  /* 0x00008a00001a7ab9 */ /* 0x000fc40000000800 */
[----:B------:R-:W-:Y:S01]  /*32490*/  ISETP.LT.AND P1, PT, R6, UR26, !P0 ;  /* 0x0000001a06007c0c */ /* 0x000fe2000c721270 */
[----:B------:R-:W-:Y:S01]  /*324a0*/  ULDC UR26, c[0x0][0x248] ;  /* 0x00009200001a7ab9 */ /* 0x000fe20000000800 */
[----:B------:R-:W-:Y:S01]  /*324b0*/  ISETP.LT.AND P0, PT, R5, UR20, !P0 ;  /* 0x0000001405007c0c */ /* 0x000fe2000c701270 */
[----:B------:R0:W-:Y:S01]  /*324c0*/  STL [R1+0x59c], R8 ;  /* 0x00059c0801007387 */ /* 0x0001e20000100800 */
[----:B------:R-:W-:-:S09]  /*324d0*/  ULDC UR20, c[0x0][0x228] ;  /* 0x00008a0000147ab9 */ /* 0x000fd20000000800 */
[----:B------:R-:W-:-:S04]  /*324e0*/  @P1 LOP3.LUT R50, R50, 0x8000, RZ, 0xfc, !PT ;  /* 0x0000800032321812 */ /* 0x000fc800078efcff */
[----:B------:R-:W-:Y:S01]  /*324f0*/  LOP3.LUT R50, R50, 0xffffbfff, RZ, 0xc0, !PT ;  /* 0xffffbfff32327812 */ /* 0x000fe200078ec0ff */
[----:B0-----:R-:W-:Y:S01]  /*32500*/  VIADD R8, R8, UR36 ;  /* 0x0000002408087c36 */ /* 0x001fe20008000000 */
[----:B------:R-:W-:Y:S02]  /*32510*/  ULDC UR36, c[0x0][0x228] ;  /* 0x00008a0000247ab9 */ /* 0x000fe40000000800 */
[----:B------:R-:W-:Y:S02]  /*32520*/  @P0 LOP3.LUT R50, R50, 0x4000, RZ, 0xfc, !PT ;  /* 0x0000400032320812 */ /* 0x000fe400078efcff */
[----:B------:R-:W-:Y:S01]  /*32530*/  ISETP.GE.AND P0, PT, R2, UR39, PT ;  /* 0x0000002702007c0c */ /* 0x000fe2000bf06270 */
[----:B------:R0:W-:Y:S01]  /*32540*/  STL [R1+0x5a0], R8 ;  /* 0x0005a00801007387 */ /* 0x0001e20000100800 */
[----:B------:R-:W-:Y:S01]  /*32550*/  LOP3.LUT R50, R50, 0xffffdfff, RZ, 0xc0, !PT ;  /* 0xffffdfff32327812 */ /* 0x000fe200078ec0ff */
[----:B------:R-:W-:Y:S01]  /*32560*/  VIADD R2, R4, 0xfa ;  /* 0x000000fa04027836 */ /* 0x000fe20000000000 */
[----:B------:R-:W-:Y:S01]  /*32570*/  ISETP.LT.AND P1, PT, R6, UR36, !P0 ;  /* 0x0000002406007c0c */ /* 0x000fe2000c721270 */
[----:B------:R-:W-:Y:S01]  /*32580*/  ULDC UR39, c[0x0][0x228] ;  /* 0x00008a0000277ab9 */ /* 0x000fe20000000800 */
[----:B------:R-:W-:Y:S01]  /*32590*/  ULDC UR36, c[0x0][0x248] ;  /* 0x0000920000247ab9 */ /* 0x000fe20000000800 */
[----:B0-----:R-:W-:Y:S01]  /*325a0*/  VIADD R8, R8, UR12 ;  /* 0x0000000c08087c36 */ /* 0x001fe20008000000 */
[----:B------:R-:W-:-:S02]  /*325b0*/  ULDC UR12, c[0x0][0x228] ;  /* 0x00008a00000c7ab9 */ /* 0x000fc40000000800 */
[----:B------:R-:W-:Y:S01]  /*325c0*/  ISETP.LT.AND P0, PT, R5, UR12, !P0 ;  /* 0x0000000c05007c0c */ /* 0x000fe2000c701270 */
[----:B------:R-:W-:-:S06]  /*325d0*/  ULDC UR12, c[0x0][0x228] ;  /* 0x00008a00000c7ab9 */ /* 0x000fcc0000000800 */
        /* <DEDUP_REMOVED lines=29> */
[----:B------:R-:W-:Y:S01]  /*327b0*/  LOP3.LUT R50, R50, 0xfffffeff, RZ, 0xc0, !PT ;  /* 0xfffffeff32327812 */ /* 0x000fe200078ec0ff */
[----:B------:R0:W-:Y:S03]  /*327c0*/  STL [R1+0x5ac], R8 ;  /* 0x0005ac0801007387 */ /* 0x0001e60000100800 */
[----:B------:R-:W-:Y:S02]  /*327d0*/  @P0 LOP3.LUT R50, R50, 0x100, RZ, 0xfc, !PT ;  /* 0x0000010032320812 */ /* 0x000fe400078efcff */
[----:B------:R-:W-:Y:S01]  /*327e0*/  ISETP.GE.AND P0, PT, R2, UR23, PT ;  /* 0x0000001702007c0c */ /* 0x000fe2000bf06270 */
[----:B0-----:R-:W-:Y:S01]  /*327f0*/  VIADD R8, R8, UR40 ;  /* 0x0000002808087c36 */ /* 0x001fe20008000000 */
[----:B------:R-:W-:Y:S01]  /*32800*/  LOP3.LUT R50, R50, 0xffffff7f, RZ, 0xc0, !PT ;  /* 0xffffff7f32327812 */ /* 0x000fe200078ec0ff */
[----:B------:R-:W-:Y:S01]  /*32810*/  VIADD R2, R4, 0xf4 ;  /* 0x000000f404027836 */ /* 0x000fe20000000000 */
[----:B------:R-:W-:Y:S01]  /*32820*/  ISETP.LT.AND P1, PT, R6, UR16, !P0 ;  /* 0x0000001006007c0c */ /* 0x000fe2000c721270 */
[----:B------:R-:W-:Y:S01]  /*32830*/  ULDC UR40, c[0x0][0x248] ;  /* 0x0000920000287ab9 */ /* 0x000fe20000000800 */
[----:B------:R0:W-:Y:S01]  /*32840*/  STL [R1+0x5b0], R8 ;  /* 0x0005b00801007387 */ /* 0x0001e20000100800 */
[----:B------:R-:W-:Y:S01]  /*32850*/  ULDC UR23, c[0x0][0x248] ;  /* 0x0000920000177ab9 */ /* 0x000fe20000000800 */
[----:B------:R-:W-:Y:S01]  /*32860*/  ULDC UR16, c[0x0][0x228] ;  /* 0x00008a0000107ab9 */ /* 0x000fe20000000800 */
[----:B0-----:R-:W-:Y:S01]  /*32870*/  VIADD R8, R8, UR22 ;  /* 0x0000001608087c36 */ /* 0x001fe20008000000 */
[----:B------:R-:W-:-:S02]  /*32880*/  ULDC UR22, c[0x0][0x228] ;  /* 0x00008a0000167ab9 */ /* 0x000fc40000000800 */
[----:B------:R-:W-:Y:S01]  /*32890*/  ISETP.LT.AND P0, PT, R5, UR22, !P0 ;  /* 0x0000001605007c0c */ /* 0x000fe2000c701270 */
[----:B------:R-:W-:-:S04]  /*328a0*/  ULDC UR22, c[0x0][0x228] ;  /* 0x00008a0000167ab9 */ /* 0x000fc80000000800 */
[----:B------:R-:W-:-:S04]  /*328b0*/  @P1 LOP3.LUT R50, R50, 0x80, RZ, 0xfc, !PT ;  /* 0x0000008032321812 */ /* 0x000fc800078efcff */
[----:B------:R-:W-:-:S04]  /*328c0*/  LOP3.LUT R50, R50, 0xffffffbf, RZ, 0xc0, !PT ;  /* 0xffffffbf32327812 */ /* 0x000fc800078ec0ff */
        /* <DEDUP_REMOVED lines=24> */
[----:B------:R-:W-:Y:S01]  /*32a50*/  @P1 LOP3.LUT R50, R50, 0x8, RZ, 0xfc, !PT ;  /* 0x0000000832321812 */ /* 0x000fe200078efcff */
[----:B0-----:R-:W-:Y:S01]  /*32a60*/  VIADD R8, R8, UR42 ;  /* 0x0000002a08087c36 */ /* 0x001fe20008000000 */
[----:B------:R-:W-:Y:S02]  /*32a70*/  ULDC UR42, c[0x0][0x248] ;  /* 0x00009200002a7ab9 */ /* 0x000fe40000000800 */
        /* <DEDUP_REMOVED lines=10> */
[----:B------:R-:W-:-:S04]  /*32b20*/  ULDC UR42, c[0x0][0x248] ;  /* 0x00009200002a7ab9 */ /* 0x000fc80000000800 */
[----:B------:R0:W-:Y:S05]  /*32b30*/  STL [R1+0x5c0], R8 ;  /* 0x0005c00801007387 */ /* 0x0001ea0000100800 */
[----:B------:R-:W-:Y:S01]  /*32b40*/  @P1 LOP3.LUT R50, R50, 0x2, RZ, 0xfc, !PT ;  /* 0x0000000232321812 */ /* 0x000fe200078efcff */
[----:B0-----:R-:W-:Y:S01]  /*32b50*/  VIADD R8, R8, UR42 ;  /* 0x0000002a08087c36 */ /* 0x001fe20008000000 */
[----:B------:R-:W-:Y:S02]  /*32b60*/  ULDC UR42, c[0x0][0x228] ;  /* 0x00008a00002a7ab9 */ /* 0x000fe40000000800 */
[----:B------:R-:W-:Y:S01]  /*32b70*/  ISETP.LT.AND P0, PT, R5, UR42, !P0 ;  /* 0x0000002a05007c0c */ /* 0x000fe2000c701270 */
[----:B------:R-:W-:Y:S01]  /*32b80*/  ULDC UR42, c[0x0][0x228] ;  /* 0x00008a00002a7ab9 */ /* 0x000fe20000000800 */
[----:B------:R-:W-:-:S11]  /*32b90*/  LOP3.LUT R50, R50, 0xfffffffe, RZ, 0xc0, !PT ;  /* 0xfffffffe32327812 */ /* 0x000fd600078ec0ff */
[----:B------:R-:W-:Y:S02]  /*32ba0*/  @P0 LOP3.LUT R50, R50, 0x1, RZ, 0xfc, !PT ;  /* 0x0000000132320812 */ /* 0x000fe400078efcff */
[----:B------:R-:W-:Y:S01]  /*32bb0*/  ISETP.GE.AND P0, PT, R2, UR15, PT ;  /* 0x0000000f02007c0c */ /* 0x000fe2000bf06270 */
[----:B------:R0:W-:Y:S01]  /*32bc0*/  STL [R1+0x5c4], R8 ;  /* 0x0005c40801007387 */ /* 0x0001e20000100800 */
[----:B------:R-:W-:Y:S01]  /*32bd0*/  VIADD R2, R4, 0xec ;  /* 0x000000ec04027836 */ /* 0x000fe20000000000 */
[----:B------:R-:W-:Y:S01]  /*32be0*/  ULDC UR15, c[0x0][0x228] ;  /* 0x00008a00000f7ab9 */ /* 0x000fe20000000800 */
[----:B------:R-:W-:Y:S01]  /*32bf0*/  ISETP.LT.AND P1, PT, R6, UR44, !P0 ;  /* 0x0000002c06007c0c */ /* 0x000fe2000c721270 */
[----:B------:R-:W-:Y:S01]  /*32c00*/  ULDC UR44, c[0x0][0x248] ;  /* 0x00009200002c7ab9 */ /* 0x000fe20000000800 */
[----:B------:R-:W-:Y:S01]  /*32c10*/  ISETP.LT.AND P0, PT, R5, UR6, !P0 ;  /* 0x0000000605007c0c */ /* 0x000fe2000c701270 */
[----:B------:R-:W-:Y:S01]  /*32c20*/  ULDC UR6, c[0x0][0x228] ;  /* 0x00008a0000067ab9 */ /* 0x000fe20000000800 */
[----:B0-----:R-:W-:Y:S01]  /*32c30*/  VIADD R8, R8, UR52 ;  /* 0x0000003408087c36 */ /* 0x001fe20008000000 */
[----:B------:R-:W-:-:S08]  /*32c40*/  ULDC UR52, c[0x0][0x248] ;  /* 0x0000920000347ab9 */ /* 0x000fd00000000800 */
[----:B------:R-:W-:-:S04]  /*32c50*/  @P1 LOP3.LUT R51, R51, 0x80000000, RZ, 0xfc, !PT ;  /* 0x8000000033331812 */ /* 0x000fc800078efcff */
[----:B------:R-:W-:Y:S01]  /*32c60*/  LOP3.LUT R51, R51, 0xbfffffff, RZ, 0xc0, !PT ;  /* 0xbfffffff33337812 */ /* 0x000fe200078ec0ff */
[----:B------:R0:W-:Y:S03]  /*32c70*/  STL [R1+0x5c8], R8 ;  /* 0x0005c80801007387 */ /* 0x0001e60000100800 */
        /* <DEDUP_REMOVED lines=11> */
[----:B------:R-:W-:Y:S01]  /*32d30*/  ULDC UR34, c[0x0][0x248] ;  /* 0x0000920000227ab9 */ /* 0x000fe20000000800 */
[----:B0-----:R-:W-:Y:S01]  /*32d40*/  VIADD R8, R8, UR52 ;  /* 0x0000003408087c36 */ /* 0x001fe20008000000 */
[----:B------:R-:W-:-:S06]  /*32d50*/  ULDC UR52, c[0x0][0x228] ;  /* 0x00008a0000347ab9 */ /* 0x000fcc0000000800 */
[----:B------:R-:W-:Y:S01]  /*32d60*/  @P1 LOP3.LUT R51, R51, 0x20000000, RZ, 0xfc, !PT ;  /* 0x2000000033331812 */ /* 0x000fe200078efcff */
[----:B------:R0:W-:Y:S03]  /*32d70*/  STL [R1+0x5d0], R8 ;  /* 0x0005d00801007387 */ /* 0x0001e60000100800 */
[----:B------:R-:W-:Y:S01]  /*32d80*/  LOP3.LUT R51, R51, 0xefffffff, RZ, 0xc0, !PT ;  /* 0xefffffff33337812 */ /* 0x000fe200078ec0ff */
[----:B0-----:R-:W-:Y:S01]  /*32d90*/  VIADD R8, R8, UR50 ;  /* 0x0000003208087c36 */ /* 0x001fe20008000000 */
[----:B------:R-:W-:Y:S02]  /*32da0*/  ULDC UR50, c[0x0][0x248] ;  /* 0x0000920000327ab9 */ /* 0x000fe40000000800 */
[----:B------:R-:W-:Y:S02]  /*32db0*/  @P0 LOP3.LUT R51, R51, 0x10000000, RZ, 0xfc, !PT ;  /* 0x1000000033330812 */ /* 0x000fe400078efcff */
[----:B------:R0:W-:Y:S01]  /*32dc0*/  STL [R1+0x5d4], R8 ;  /* 0x0005d40801007387 */ /* 0x0001e20000100800 */
[----:B------:R-:W-:Y:S01]  /*32dd0*/  ISETP.GE.AND P0, PT, R2, UR57, PT ;  /* 0x0000003902007c0c */ /* 0x000fe2000bf06270 */
[----:B0-----:R-:W-:-:S03]  /*32de0*/  VIADD R8, R8, UR50 ;  /* 0x0000003208087c36 */ /* 0x001fc60008000000 */
[----:B------:R-:W-:Y:S02]  /*32df0*/  ISETP.LT.AND P1, PT, R6, UR56, !P0 ;  /* 0x0000003806007c0c */ /* 0x000fe4000c721270 */
[----:B------:R-:W-:Y:S01]  /*32e00*/  LOP3.LUT R51, R51, 0xf7ffffff, RZ, 0xc0, !PT ;  /* 0xf7ffffff33337812 */ /* 0x000fe200078ec0ff */
[----:B------:R-:W-:Y:S01]  /*32e10*/  VIADD R2, R4, 0xe8 ;  /* 0x000000e804027836 */ /* 0x000fe20000000000 */
[----:B------:R0:W-:Y:S01]  /*32e20*/  STL [R1+0x5d8], R8 ;  /* 0x0005d80801007387 */ /* 0x0001e20000100800 */
[----:B------:R-:W-:Y:S01]  /*32e30*/  ISETP.LT.AND P0, PT, R5, UR54, !P0 ;  /* 0x0000003605007c0c */ /* 0x000fe2000c701270 */
[----:B------:R-:W-:Y:S01]  /*32e40*/  ULDC UR50, c[0x0][0x228] ;  /* 0x00008a0000327ab9 */ /* 0x000fe20000000800 */
[----:B------:R-:W-:Y:S01]  /*32e50*/  ULDC UR57, c[0x0][0x228] ;  /* 0x00008a0000397ab9 */ /* 0x000fe20000000800 */
[----:B------:R-:W-:Y:S01]  /*32e60*/  ULDC UR54, c[0x0][0x228] ;  /* 0x00008a0000367ab9 */ /* 0x000fe20000000800 */
[----:B------:R-:W-:Y:S01]  /*32e70*/  ULDC UR56, c[0x0][0x228] ;  /* 0x00008a0000387ab9 */ /* 0x000fe20000000800 */
[----:B0-----:R-:W-:Y:S01]  /*32e80*/  VIADD R8, R8, UR46 ;  /* 0x0000002e08087c36 */ /* 0x001fe20008000000 */
[----:B------:R-:W-:-:S04]  /*32e90*/  ULDC UR46, c[0x0][0x248] ;  /* 0x00009200002e7ab9 */ /* 0x000fc80000000800 */
[----:B------:R0:W-:Y:S01]  /*32ea0*/  STL [R1+0x5dc], R8 ;  /* 0x0005dc0801007387 */ /* 0x0001e20000100800 */
[----:B------:R-:W-:Y:S01]  /*32eb0*/  @P1 LOP3.LUT R51, R51, 0x8000000, RZ, 0xfc, !PT ;  /* 0x0800000033331812 */ /* 0x000fe200078efcff */
[----:B0-----:R-:W-:-:S03]  /*32ec0*/  VIADD R8, R8, UR46 ;  /* 0x0000002e08087c36 */ /* 0x001fc60008000000 */
[----:B------:R-:W-:Y:S01]  /*32ed0*/  LOP3.LUT R51, R51, 0xfbffffff, RZ, 0xc0, !PT ;  /* 0xfbffffff33337812 */ /* 0x000fe200078ec0ff */
[----:B------:R-:W-:Y:S01]  /*32ee0*/  ULDC UR46, c[0x0][0x228] ;  /* 0x00008a00002e7ab9 */ /* 0x000fe20000000800 */
[----:B------:R0:W-:Y:S02]  /*32ef0*/  STL [R1+0x5e0], R8 ;  /* 0x0005e00801007387 */ /* 0x0001e40000100800 */
        /* <DEDUP_REMOVED lines=10> */
[----:B------:R0:W-:Y:S01]  /*32fa0*/  STL [R1+0x5e8], R8 ;  /* 0x0005e80801007387 */ /* 0x0001e20000100800 */
[----:B------:R-:W-:Y:S01]  /*32fb0*/  ISETP.LT.AND P1, PT, R6, UR52, !P0 ;  /* 0x0000003406007c0c */ /* 0x000fe2000c721270 */
[----:B------:R-:W-:Y:S01]  /*32fc0*/  ULDC UR52, c[0x0][0x228] ;  /* 0x00008a0000347ab9 */ /* 0x000fe20000000800 */
[----:B0-----:R-:W-:Y:S01]  /*32fd0*/  VIADD R8, R8, UR10 ;  /* 0x0000000a08087c36 */ /* 0x001fe20008000000 */
[----:B------:R-:W-:-:S04]  /*32fe0*/  ULDC UR10, c[0x0][0x248] ;  /* 0x00009200000a7ab9 */ /* 0x000fc80000000800 */
[----:B------:R0:W-:Y:S01]  /*32ff0*/  STL [R1+0x5ec], R8 ;  /* 0x0005ec0801007387 */ /* 0x0001e20000100800 */
[----:B------:R-:W-:Y:S01]  /*33000*/  ISETP.LT.AND P0, PT, R5, UR50, !P0 ;  /* 0x0000003205007c0c */ /* 0x000fe2000c701270 */
[----:B0-----:R-:W-:-:S04]  /*33010*/  VIADD R8, R8, UR10 ;  /* 0x0000000a08087c36 */ /* 0x001fc80008000000 */
[----:B------:R-:W-:Y:S01]  /*33020*/  @P1 LOP3.LUT R51, R51, 0x2000000, RZ, 0xfc, !PT ;  /* 0x0200000033331812 */ /* 0x000fe200078efcff */
[----:B------:R-:W-:Y:S01]  /*33030*/  ULDC UR10, c[0x0][0x228] ;  /* 0x00008a00000a7ab9 */ /* 0x000fe20000000800 */
[----:B------:R0:W-:Y:S02]  /*33040*/  STL [R1+0x800], R8 ;  /* 0x0008000801007387 */ /* 0x0001e40000100800 */
[----:B------:R-:W-:Y:S01]  /*33050*/  LOP3.LUT R51, R51, 0xfeffffff, RZ, 0xc0, !PT ;  /* 0xfeffffff33337812 */ /* 0x000fe200078ec0ff */
[----:B0-----:R-:W-:-:S03]  /*33060*/  VIADD R8, R8, UR11 ;  /* 0x0000000b08087c36 */ /* 0x001fc60008000000 */
[----:B------:R-:W-:Y:S01]  /*33070*/  @P0 LOP3.LUT R51, R51, 0x1000000, RZ, 0xfc, !PT ;  /* 0x0100000033330812 */ /* 0x000fe200078efcff */
[----:B------:R-:W-:Y:S01]  /*33080*/  ULDC UR11, c[0x0][0x228] ;  /* 0x00008a00000b7ab9 */ /* 0x000fe20000000800 */
[----:B------:R0:W-:Y:S01]  /*33090*/  STL [R1+0x804], R8 ;  /* 0x0008040801007387 */ /* 0x0001e20000100800 */
[----:B------:R-:W-:Y:S01]  /*330a0*/  ISETP.GE.AND P0, PT, R2, UR55, PT ;  /* 0x0000003702007c0c */ /* 0x000fe2000bf06270 */
[----:B0-----:R-:W-:-:S03]  /*330b0*/  VIADD R8, R8, UR26 ;  /* 0x0000001a08087c36 */ /* 0x001fc60008000000 */
[----:B------:R-:W-:Y:S02]  /*330c0*/  ISETP.LT.AND P1, PT, R6, UR40, !P0 ;  /* 0x0000002806007c0c */ /* 0x000fe4000c721270 */
[----:B------:R-:W-:Y:S01]  /*330d0*/  LOP3.LUT R51, R51, 0xff7fffff, RZ, 0xc0, !PT ;  /* 0xff7fffff33337812 */ /* 0x000fe200078ec0ff */
[----:B------:R-:W-:Y:S01]  /*330e0*/  VIADD R2, R4, 0xe4 ;  /* 0x000000e404027836 */ /* 0x000fe20000000000 */
[----:B------:R0:W-:Y:S01]  /*330f0*/  STL [R1+0x808], R8 ;  /* 0x0008080801007387 */ /* 0x0001e20000100800 */
[----:B------:R-:W-:Y:S01]  /*33100*/  ULDC UR40, c[0x0][0x248] ;  /* 0x0000920000287ab9 */ /* 0x000fe20000000800 */
[----:B------:R-:W-:Y:S01]  /*33110*/  ULDC UR26, c[0x0][0x228] ;  /* 0x00008a00001a7ab9 */ /* 0x000fe20000000800 */
[----:B------:R-:W-:Y:S01]  /*33120*/  ULDC UR55, c[0x0][0x228] ;  /* 0x00008a0000377ab9 */ /* 0x000fe20000000800 */
[----:B0-----:R-:W-:Y:S01]  /*33130*/  VIADD R8, R8, UR14 ;  /* 0x0000000e08087c36 */ /* 0x001fe20008000000 */
[----:B------:R-:W-:Y:S01]  /*33140*/  ISETP.LT.AND P0, PT, R5, UR48, !P0 ;  /* 0x0000003005007c0c */ /* 0x000fe2000c701270 */
[----:B------:R-:W-:-:S03]  /*33150*/  ULDC UR14, c[0x0][0x228] ;  /* 0x00008a00000e7ab9 */ /* 0x000fc60000000800 */
[----:B------:R-:W-:Y:S01]  /*33160*/  @P1 LOP3.LUT R51, R51, 0x800000, RZ, 0xfc, !PT ;  /* 0x0080000033331812 */ /* 0x000fe200078efcff */
[----:B------:R-:W-:Y:S01]  /*33170*/  ULDC UR48, c[0x0][0x228] ;  /* 0x00008a0000307ab9 */ /* 0x000fe20000000800 */
[----:B------:R0:W-:Y:S02]  /*33180*/  STL [R1+0x80c], R8 ;  /* 0x00080c0801007387 */ /* 0x0001e40000100800 */
[----:B0-----:R-:W-:Y:S01]  /*33190*/  VIADD R8, R8, UR28 ;  /* 0x0000001c08087c36 */ /* 0x001fe20008000000 */
[----:B------:R-:W-:-:S04]  /*331a0*/  ULDC UR28, c[0x0][0x248] ;  /* 0x00009200001c7ab9 */ /* 0x000fc80000000800 */
[----:B------:R0:W-:Y:S02]  /*331b0*/  STL [R1+0x810], R8 ;  /* 0x0008100801007387 */ /* 0x0001e40000100800 */
[----:B0-----:R-:W-:Y:S01]  /*331c0*/  VIADD R8, R8, UR28 ;  /* 0x0000001c08087c36 */ /* 0x001fe20008000000 */
[----:B------:R-:W-:Y:S01]  /*331d0*/  LOP3.LUT R51, R51, 0xffbfffff, RZ, 0xc0, !PT ;  /* 0xffbfffff33337812 */ /* 0x000fe200078ec0ff */
[----:B------:R-:W-:-:S03]  /*331e0*/  ULDC UR28, c[0x0][0x228] ;  /* 0x00008a00001c7ab9 */ /* 0x000fc60000000800 */
[----:B------:R0:W-:Y:S01]  /*331f0*/  STL [R1+0x814], R8 ;  /* 0x0008140801007387 */ /* 0x0001e20000100800 */
[----:B------:R-:W-:Y:S01]  /*33200*/  @P0 LOP3.LUT R51, R51, 0x400000, RZ, 0xfc, !PT ;  /* 0x0040000033330812 */ /* 0x000fe200078efcff */
[----:B0-----:R-:W-:Y:S01]  /*33210*/  VIADD R8, R8, UR36 ;  /* 0x0000002408087c36 */ /* 0x001fe20008000000 */
[----:B------:R-:W-:Y:S01]  /*33220*/  ISETP.GE.AND P0, PT, R2, UR29, PT ;  /* 0x0000001d02007c0c */ /* 0x000fe2000bf06270 */
[----:B------:R-:W-:-:S03]  /*33230*/  ULDC UR36, c[0x0][0x248] ;  /* 0x0000920000247ab9 */ /* 0x000fc60000000800 */
[----:B------:R0:W-:Y:S01]  /*33240*/  STL [R1+0x818], R8 ;  /* 0x0008180801007387 */ /* 0x0001e20000100800 */
[----:B------:R-:W-:Y:S02]  /*33250*/  ISETP.LT.AND P1, PT, R6, UR57, !P0 ;  /* 0x0000003906007c0c */ /* 0x000fe4000c721270 */
[----:B------:R-:W-:Y:S01]  /*33260*/  LOP3.LUT R51, R51, 0xffdfffff, RZ, 0xc0, !PT ;  /* 0xffdfffff33337812 */ /* 0x000fe200078ec0ff */
[----:B------:R-:W-:Y:S01]  /*33270*/  VIADD R2, R4, 0xe2 ;  /* 0x000000e204027836 */ /* 0x000fe20000000000 */
[----:B------:R-:W-:Y:S01]  /*33280*/  ULDC UR29, c[0x0][0x248] ;  /* 0x00009200001d7ab9 */ /* 0x000fe20000000800 */
[----:B0-----:R-:W-:Y:S01]  /*33290*/  VIADD R8, R8, UR23 ;  /* 0x0000001708087c36 */ /* 0x001fe20008000000 */
[----:B------:R-:W-:Y:S01]  /*332a0*/  ISETP.LT.AND P0, PT, R5, UR59, !P0 ;  /* 0x0000003b05007c0c */ /* 0x000fe2000c701270 */
[----:B------:R-:W-:Y:S01]  /*332b0*/  ULDC UR59, c[0x0][0x228] ;  /* 0x00008a00003b7ab9 */ /* 0x000fe20000000800 */
[----:B------:R-:W-:Y:S01]  /*332c0*/  ULDC UR23, c[0x0][0x228] ;  /* 0x00008a0000177ab9 */ /* 0x000fe20000000800 */
[----:B------:R-:W-:Y:S01]  /*332d0*/  ULDC UR57, c[0x0][0x228] ;  /* 0x00008a0000397ab9 */ /* 0x000fe20000000800 */
[----:B------:R0:W-:Y:S02]  /*332e0*/  STL [R1+0x820], R8 ;  /* 0x0008200801007387 */ /* 0x0001e40000100800 */
[----:B0-----:R-:W-:Y:S01]  /*332f0*/  VIADD R8, R8, UR36 ;  /* 0x0000002408087c36 */ /* 0x001fe20008000000 */
[----:B------:R-:W-:Y:S01]  /*33300*/  @P1 LOP3.LUT R51, R51, 0x200000, RZ, 0xfc, !PT ;  /* 0x0020000033331812 */ /* 0x000fe200078efcff */
[----:B------:R-:W-:-:S03]  /*33310*/  ULDC UR36, c[0x0][0x228] ;  /* 0x00008a0000247ab9 */ /* 0x000fc60000000800 */
[----:B------:R0:W-:Y:S02]  /*33320*/  STL [R1+0x824], R8 ;  /* 0x0008240801007387 */ /* 0x0001e40000100800 */
[----:B0-----:R-:W-:Y:S01]  /*33330*/  VIADD R8, R8, UR24 ;  /* 0x0000001808087c36 */ /* 0x001fe20008000000 */
[----:B------:R-:W-:-:S04]  /*33340*/  ULDC UR24, c[0x0][0x248] ;  /* 0x0000920000187ab9 */ /* 0x000fc80000000800 */
[----:B------:R0:W-:Y:S01]  /*33350*/  STL [R1+0x828], R8 ;  /* 0x0008280801007387 */ /* 0x0001e20000100800 */
[----:B------:R-:W-:Y:S01]  /*33360*/  LOP3.LUT R51, R51, 0xffefffff, RZ, 0xc0, !PT ;  /* 0xffefffff33337812 */ /* 0x000fe200078ec0ff */
[----:B0-----:R-:W-:-:S03]  /*33370*/  VIADD R8, R8, UR24 ;  /* 0x0000001808087c36 */ /* 0x001fc60008000000 */
[----:B------:R-:W-:Y:S01]  /*33380*/  @P0 LOP3.LUT R51, R51, 0x100000, RZ, 0xfc, !PT ;  /* 0x0010000033330812 */ /* 0x000fe200078efcff */
[----:B------:R-:W-:Y:S01]  /*33390*/  ULDC UR24, c[0x0][0x248] ;  /* 0x0000920000187ab9 */ /* 0x000fe20000000800 */
[----:B------:R0:W-:Y:S01]  /*333a0*/  STL [R1+0x82c], R8 ;  /* 0x00082c0801007387 */ /* 0x0001e20000100800 */
        /* <DEDUP_REMOVED lines=10> */
[----:B------:R-:W-:Y:S01]  /*33450*/  ISETP.LT.AND P0, PT, R5, UR61, !P0 ;  /* 0x0000003d05007c0c */ /* 0x000fe2000c701270 */
[----:B------:R-:W-:Y:S01]  /*33460*/  ULDC UR5, c[0x0][0x228] ;  /* 0x00008a0000057ab9 */ /* 0x000fe20000000800 */
[----:B------:R-:W-:-:S02]  /*33470*/  ULDC UR61, c[0x0][0x228] ;  /* 0x00008a00003d7ab9 */ /* 0x000fc40000000800 */
[----:B------:R0:W-:Y:S02]  /*33480*/  STL [R1+0x834], R8 ;  /* 0x0008340801007387 */ /* 0x0001e40000100800 */
[----:B0-----:R-:W-:-:S04]  /*33490*/  VIADD R8, R8, UR21 ;  /* 0x0000001508087c36 */ /* 0x001fc80008000000 */
        /* <DEDUP_REMOVED lines=16> */
[----:B0-----:R-:W-:Y:S01]  /*335a0*/  VIADD R8, R8, UR31 ;  /* 0x0000001f08087c36 */ /* 0x001fe20008000000 */
[----:B------:R-:W-:Y:S01]  /*335b0*/  ISETP.LT.AND P0, PT, R5, UR12, !P0 ;  /* 0x0000000c05007c0c */ /* 0x000fe2000c701270 */
[----:B------:R-:W-:-:S04]  /*335c0*/  ULDC UR12, c[0x0][0x248] ;  /* 0x00009200000c7ab9 */ /* 0x000fc80000000800 */
[----:B------:R-:W-:Y:S01]  /*335d0*/  @P1 LOP3.LUT R51, R51, 0x20000, RZ, 0xfc, !PT ;  /* 0x0002000033331812 */ /* 0x000fe200078efcff */
[----:B------:R-:W-:Y:S01]  /*335e0*/  ULDC UR31, c[0x0][0x228] ;  /* 0x00008a00001f7ab9 */ /* 0x000fe20000000800 */
[----:B------:R0:W-:Y:S02]  /*335f0*/  STL [R1+0x844], R8 ;  /* 0x0008440801007387 */ /* 0x0001e40000100800 */
[----:B0-----:R-:W-:Y:S01]  /*33600*/  VIADD R8, R8, UR18 ;  /* 0x0000001208087c36 */ /* 0x001fe20008000000 */
[----:B------:R-:W-:Y:S01]  /*33610*/  LOP3.LUT R51, R51, 0xfffeffff, RZ, 0xc0, !PT ;  /* 0xfffeffff33337812 */ /* 0x000fe200078ec0ff */
[----:B------:R-:W-:-:S03]  /*33620*/  ULDC UR18, c[0x0][0x228] ;  /* 0x00008a0000127ab9 */ /* 0x000fc60000000800 */
[----:B------:R0:W-:Y:S02]  /*33630*/  STL [R1+0x848], R8 ;  /* 0x0008480801007387 */ /* 0x0001e40000100800 */
[----:B0-----:R-:W-:Y:S01]  /*33640*/  VIADD R8, R8, UR34 ;  /* 0x0000002208087c36 */ /* 0x001fe20008000000 */
[----:B------:R-:W-:Y:S01]  /*33650*/  @P0 LOP3.LUT R51, R51, 0x10000, RZ, 0xfc, !PT ;  /* 0x0001000033330812 */ /* 0x000fe200078efcff */
[----:B------:R-:W-:-:S03]  /*33660*/  ULDC UR34, c[0x0][0x228] ;  /* 0x00008a0000227ab9 */ /* 0x000fc60000000800 */
        /* <DEDUP_REMOVED lines=8> */
[----:B------:R-:W-:Y:S01]  /*336f0*/  ULDC.64 UR50, c[0x0][0x228] ;  /* 0x00008a0000327ab9 */ /* 0x000fe20000000a00 */
[----:B------:R-:W-:Y:S01]  /*33700*/  ULDC UR35, c[0x0][0x228] ;  /* 0x00008a0000237ab9 */ /* 0x000fe20000000800 */
[----:B0-----:R-:W-:Y:S01]  /*33710*/  VIADD R8, R8, UR37 ;  /* 0x0000002508087c36 */ /* 0x001fe20008000000 */
[----:B------:R-:W-:-:S04]  /*33720*/  ULDC UR37, c[0x0][0x248] ;  /* 0x0000920000257ab9 */ /* 0x000fc80000000800 */
[----:B------:R0:W-:Y:S01]  /*33730*/  STL [R1+0x854], R8 ;  /* 0x0008540801007387 */ /* 0x0001e20000100800 */
[----:B------:R-:W-:Y:S01]  /*33740*/  ISETP.LT.AND P0, PT, R5, UR11, !P0 ;  /* 0x0000000b05007c0c */ /* 0x000fe2000c701270 */
[----:B0-----:R-:W-:Y:S01]  /*33750*/  VIADD R8, R8, UR37 ;  /* 0x0000002508087c36 */ /* 0x001fe20008000000 */
[----:B------:R-:W-:Y:S01]  /*33760*/  @P1 LOP3.LUT R51, R51, 0x8000, RZ, 0xfc, !PT ;  /* 0x0000800033331812 */ /* 0x000fe200078efcff */
[----:B------:R-:W-:-:S03]  /*33770*/  ULDC UR37, c[0x0][0x228] ;  /* 0x00008a0000257ab9 */ /* 0x000fc60000000800 */
        /* <DEDUP_REMOVED lines=12> */
[----:B------:R0:W-:Y:S02]  /*33840*/  STL [R1+0x864], R8 ;  /* 0x0008640801007387 */ /* 0x0001e40000100800 */
[----:B0-----:R-:W-:Y:S01]  /*33850*/  VIADD R8, R8, UR29 ;  /* 0x0000001d08087c36 */ /* 0x001fe20008000000 */
[----:B------:R-:W-:-:S04]  /*33860*/  ULDC UR29, c[0x0][0x248] ;  /* 0x00009200001d7ab9 */ /* 0x000fc80000000800 */
[----:B------:R0:W-:Y:S01]  /*33870*/  STL [R1+0x868], R8 ;  /* 0x0008680801007387 */ /* 0x0001e20000100800 */
[----:B------:R-:W-:Y:S02]  /*33880*/  ISETP.LT.AND P0, PT, R5, UR26, !P0 ;  /* 0x0000001a05007c0c */ /* 0x000fe4000c701270 */
[----:B------:R-:W-:Y:S01]  /*33890*/  LOP3.LUT R51, R51, 0xfffff7ff, RZ, 0xc0, !PT ;  /* 0xfffff7ff33337812 */ /* 0x000fe200078ec0ff */
[----:B0-----:R-:W-:-:S05]  /*338a0*/  VIADD R8, R8, UR29 ;  /* 0x0000001d08087c36 */ /* 0x001fca0008000000 */
[----:B------:R0:W-:Y:S01]  /*338b0*/  STL [R1+0x86c], R8 ;  /* 0x00086c0801007387 */ /* 0x0001e20000100800 */
[----:B------:R-:W-:Y:S01]  /*338c0*/  @P1 LOP3.LUT R51, R51, 0x800, RZ, 0xfc, !PT ;  /* 0x0000080033331812 */ /* 0x000fe200078efcff */
[----:B------:R-:W-:Y:S02]  /*338d0*/  VIADD R2, R4, 0xda ;  /* 0x000000da04027836 */ /* 0x000fe40000000000 */
[----:B0-----:R-:W-:Y:S01]  /*338e0*/  VIADD R8, R8, UR27 ;  /* 0x0000001b08087c36 */ /* 0x001fe20008000000 */
[----:B------:R-:W-:Y:S01]  /*338f0*/  ULDC UR27, c[0x0][0x248] ;  /* 0x00009200001b7ab9 */ /* 0x000fe20000000800 */
[----:B------:R-:W-:-:S03]  /*33900*/  LOP3.LUT R51, R51, 0xfffffbff, RZ, 0xc0, !PT ;  /* 0xfffffbff33337812 */ /* 0x000fc600078ec0ff */
        /* <DEDUP_REMOVED lines=8> */
[----:B------:R-:W-:Y:S01]  /*33990*/  ULDC.64 UR26, c[0x0][0x228] ;  /* 0x00008a00001a7ab9 */ /* 0x000fe20000000a00 */
[----:B------:R-:W-:Y:S01]  /*339a0*/  ULDC UR7, c[0x0][0x248] ;  /* 0x0000920000077ab9 */ /* 0x000fe20000000800 */
[----:B0-----:R-:W-:Y:S01]  /*339b0*/  VIADD R8, R8, UR12 ;  /* 0x0000000c08087c36 */ /* 0x001fe20008000000 */
[----:B------:R-:W-:-:S04]  /*339c0*/  ULDC UR12, c[0x0][0x248] ;  /* 0x00009200000c7ab9 */ /* 0x000fc80000000800 */
[----:B------:R0:W-:Y:S01]  /*339d0*/  STL [R1+0x878], R8 ;  /* 0x0008780801007387 */ /* 0x0001e20000100800 */
[----:B------:R-:W-:Y:S01]  /*339e0*/  ISETP.LT.AND P0, PT, R5, UR19, !P0 ;  /* 0x0000001305007c0c */ /* 0x000fe2000c701270 */
[----:B0-----:R-:W-:-:S05]  /*339f0*/  VIADD R8, R8, UR12 ;  /* 0x0000000c08087c36 */ /* 0x001fca0008000000 */
[----:B------:R0:W-:Y:S01]  /*33a00*/  STL [R1+0x87c], R8 ;  /* 0x00087c0801007387 */ /* 0x0001e20000100800 */
[----:B------:R-:W-:Y:S01]  /*33a10*/  @P1 LOP3.LUT R51, R51, 0x80, RZ, 0xfc, !PT ;  /* 0x0000008033331812 */ /* 0x000fe200078efcff */
[----:B0-----:R-:W-:Y:S01]  /*33a20*/  VIADD R8, R8, UR10 ;  /* 0x0000000a08087c36 */ /* 0x001fe20008000000 */
[----:B------:R-:W-:-:S04]  /*33a30*/  ULDC UR10, c[0x0][0x248] ;  /* 0x00009200000a7ab9 */ /* 0x000fc80000000800 */
[----:B------:R0:W-:Y:S01]  /*33a40*/  STL [R1+0x880], R8 ;  /* 0x0008800801007387 */ /* 0x0001e20000100800 */
[----:B------:R-:W-:Y:S01]  /*33a50*/  LOP3.LUT R51, R51, 0xffffffbf, RZ, 0xc0, !PT ;  /* 0xffffffbf33337812 */ /* 0x000fe200078ec0ff */
[----:B0-----:R-:W-:Y:S01]  /*33a60*/  VIADD R8, R8, UR10 ;  /* 0x0000000a08087c36 */ /* 0x001fe20008000000 */
[----:B------:R-:W-:Y:S02]  /*33a70*/  ULDC UR10, c[0x0][0x248] ;  /* 0x00009200000a7ab9 */ /* 0x000fe40000000800 */
[----:B------:R-:W-:Y:S02]  /*33a80*/  @P0 LOP3.LUT R51, R51, 0x40, RZ, 0xfc, !PT ;  /* 0x0000004033330812 */ /* 0x000fe400078efcff */
[----:B------:R0:W-:Y:S01]  /*33a90*/  STL [R1+0x884], R8 ;  /* 0x0008840801007387 */ /* 0x0001e20000100800 */
[----:B------:R-:W-:Y:S01]  /*33aa0*/  ISETP.GE.AND P0, PT, R2, UR13, PT ;  /* 0x0000000d02007c0c */ /* 0x000fe2000bf06270 */
[----:B0-----:R-:W-:Y:S01]  /*33ab0*/  VIADD R8, R8, UR10 ;  /* 0x0000000a08087c36 */ /* 0x001fe20008000000 */
[----:B------:R-:W-:-:S02]  /*33ac0*/  ULDC UR10, c[0x0][0x248] ;  /* 0x00009200000a7ab9 */ /* 0x000fc40000000800 */
[----:B------:R-:W-:Y:S02]  /*33ad0*/  ISETP.LT.AND P1, PT, R6, UR30, !P0 ;  /* 0x0000001e06007c0c */ /* 0x000fe4000c721270 */
[----:B------:R-:W-:Y:S01]  /*33ae0*/  LOP3.LUT R51, R51, 0xfffffff7, RZ, 0xc0, !PT ;  /* 0xfffffff733337812 */ /* 0x000fe200078ec0ff */
[----:B------:R0:W-:Y:S01]  /*33af0*/  STL [R1+0x888], R8 ;  /* 0x0008880801007387 */ /* 0x0001e20000100800 */
[----:B------:R-:W-:Y:S01]  /*33b00*/  VIADD R2, R4, 0xd7 ;  /* 0x000000d704027836 */ /* 0x000fe20000000000 */
[----:B------:R-:W-:Y:S01]  /*33b10*/  ULDC.64 UR12, c[0x0][0x228] ;  /* 0x00008a00000c7ab9 */ /* 0x000fe20000000a00 */
[----:B0-----:R-:W-:Y:S01]  /*33b20*/  VIADD R8, R8, UR10 ;  /* 0x0000000a08087c36 */ /* 0x001fe20008000000 */
[----:B------:R-:W-:-:S04]  /*33b30*/  ULDC UR10, c[0x0][0x248] ;  /* 0x00009200000a7ab9 */ /* 0x000fc80000000800 */
[----:B------:R0:W-:Y:S02]  /*33b40*/  STL [R1+0x88c], R8 ;  /* 0x00088c0801007387 */ /* 0x0001e40000100800 */
[----:B------:R-:W-:Y:S01]  /*33b50*/  @P1 LOP3.LUT R51, R51, 0x8, RZ, 0xfc, !PT ;  /* 0x0000000833331812 */ /* 0x000fe200078efcff */
[----:B0-----:R-:W-:Y:S01]  /*33b60*/  VIADD R8, R8, UR10 ;  /* 0x0000000a08087c36 */ /* 0x001fe20008000000 */
[----:B------:R-:W-:Y:S02]  /*33b70*/  ULDC.64 UR10, c[0x0][0x228] ;  /* 0x00008a00000a7ab9 */ /* 0x000fe40000000a00 */
[----:B------:R-:W-:Y:S01]  /*33b80*/  ISETP.LT.AND P0, PT, R5, UR10, !P0 ;  /* 0x0000000a05007c0c */ /* 0x000fe2000c701270 */
[----:B------:R-:W-:Y:S01]  /*33b90*/  ULDC UR10, c[0x0][0x248] ;  /* 0x00009200000a7ab9 */ /* 0x000fe20000000800 */
[----:B------:R-:W-:-:S11]  /*33ba0*/  LOP3.LUT R51, R51, 0xfffffffb, RZ, 0xc0, !PT ;  /* 0xfffffffb33337812 */ /* 0x000fd600078ec0ff */
[----:B------:R-:W-:Y:S02]  /*33bb0*/  @P0 LOP3.LUT R51, R51, 0x4, RZ, 0xfc, !PT ;  /* 0x0000000433330812 */ /* 0x000fe400078efcff */
[----:B------:R-:W-:Y:S02]  /*33bc0*/  ISETP.GE.AND P0, PT, R2, UR53, PT ;  /* 0x0000003502007c0c */ /* 0x000fe4000bf06270 */
[----:B------:R-:W-:Y:S01]  /*33bd0*/  LOP3.LUT R51, R51, 0xfffffffd, RZ, 0xc0, !PT ;  /* 0xfffffffd33337812 */ /* 0x000fe200078ec0ff */
[----:B------:R-:W-:Y:S01]  /*33be0*/  VIADD R2, R4, 0xd6 ;  /* 0x000000d604027836 */ /* 0x000fe20000000000 */
[----:B------:R-:W-:Y:S01]  /*33bf0*/  ISETP.LT.AND P1, PT, R6, UR28, !P0 ;  /* 0x0000001c06007c0c */ /* 0x000fe2000c721270 */
[----:B------:R-:W-:Y:S01]  /*33c00*/  ULDC.64 UR28, c[0x0][0x228] ;  /* 0x00008a00001c7ab9 */ /* 0x000fe20000000a00 */
[----:B------:R-:W-:Y:S01]  /*33c10*/  ISETP.LT.AND P0, PT, R5, UR12, !P0 ;  /* 0x0000000c05007c0c */ /* 0x000fe2000c701270 */
[----:B------:R0:W-:Y:S01]  /*33c20*/  STL [R1+0x890], R8 ;  /* 0x0008900801007387 */ /* 0x0001e20000100800 */
[----:B------:R-:W-:-:S09]  /*33c30*/  ULDC UR53, c[0x0][0x228] ;  /* 0x00008a0000357ab9 */ /* 0x000fd20000000800 */
[----:B------:R-:W-:-:S04]  /*33c40*/  @P1 LOP3.LUT R51, R51, 0x2, RZ, 0xfc, !PT ;  /* 0x0000000233331812 */ /* 0x000fc800078efcff */
[----:B------:R-:W-:-:S04]  /*33c50*/  LOP3.LUT R51, R51, 0xfffffffe, RZ, 0xc0, !PT ;  /* 0xfffffffe33337812 */ /* 0x000fc800078ec0ff */
[----:B------:R-:W-:Y:S02]  /*33c60*/  @P0 LOP3.LUT R51, R51, 0x1, RZ, 0xfc, !PT ;  /* 0x0000000133330812 */ /* 0x000fe400078efcff */
[----:B------:R-:W-:Y:S01]  /*33c70*/  ISETP.GE.AND P0, PT, R2, UR49, PT ;  /* 0x0000003102007c0c */ /* 0x000fe2000bf06270 */
[----:B------:R-:W-:Y:S01]  /*33c80*/  VIADD R2, R4, 0xd5 ;  /* 0x000000d504027836 */ /* 0x000fe20000000000 */
[----:B------:R-:W-:Y:S02]  /*33c90*/  ULDC UR49, c[0x0][0x228] ;  /* 0x00008a0000317ab9 */ /* 0x000fe40000000800 */
[----:B------:R-:W-:Y:S02]  /*33ca0*/  ISETP.LT.AND P1, PT, R6, UR22, !P0 ;  /* 0x0000001606007c0c */ /* 0x000fe4000c721270 */
[----:B------:R-:W-:-:S11]  /*33cb0*/  ISETP.LT.AND P0, PT, R5, UR26, !P0 ;  /* 0x0000001a05007c0c */ /* 0x000fd6000c701270 */
[----:B------:R-:W-:-:S04]  /*33cc0*/  @P1 LOP3.LUT R52, R52, 0x80000000, RZ, 0xfc, !PT ;  /* 0x8000000034341812 */ /* 0x000fc800078efcff */
[----:B------:R-:W-:-:S04]  /*33cd0*/  LOP3.LUT R52, R52, 0xbfffffff, RZ, 0xc0, !PT ;  /* 0xbfffffff34347812 */ /* 0x000fc800078ec0ff */
[----:B------:R-:W-:Y:S02]  /*33ce0*/  @P0 LOP3.LUT R52, R52, 0x40000000, RZ, 0xfc, !PT ;  /* 0x4000000034340812 */ /* 0x000fe400078efcff */
[----:B------:R-:W-:Y:S02]  /*33cf0*/  ISETP.GE.AND P0, PT, R2, UR45, PT ;  /* 0x0000002d02007c0c */ /* 0x000fe4000bf06270 */
[----:B------:R-:W-:Y:S01]  /*33d00*/  LOP3.LUT R52, R52, 0xdfffffff, RZ, 0xc0, !PT ;  /* 0xdfffffff34347812 */ /* 0x000fe200078ec0ff */
[----:B------:R-:W-:Y:S01]  /*33d10*/  VIADD R2, R4, 0xd4 ;  /* 0x000000d404027836 */ /* 0x000fe20000000000 */
[----:B------:R-:W-:Y:S01]  /*33d20*/  ISETP.LT.AND P1, PT, R6, UR16, !P0 ;  /* 0x0000001006007c0c */ /* 0x000fe2000c721270 */
[----:B------:R-:W-:Y:S01]  /*33d30*/  ULDC.64 UR44, c[0x0][0x228] ;  /* 0x00008a00002c7ab9 */ /* 0x000fe20000000a00 */
        /* <DEDUP_REMOVED lines=11> */
[----:B------:R-:W-:Y:S01]  /*33df0*/  ULDC.64 UR46, c[0x0][0x228] ;  /* 0x00008a00002e7ab9 */ /* 0x000fe20000000a00 */
[----:B------:R-:W-:-:S08]  /*33e00*/  ULDC UR43, c[0x0][0x228] ;  /* 0x00008a00002b7ab9 */ /* 0x000fd00000000800 */
[----:B------:R-:W-:-:S04]  /*33e10*/  @P1 LOP3.LUT R52, R52, 0x8000000, RZ, 0xfc, !PT ;  /* 0x0800000034341812 */ /* 0x000fc800078efcff */
[----:B------:R-:W-:Y:S01]  /*33e20*/  LOP3.LUT R52, R52, 0xfbffffff, RZ, 0xc0, !PT ;  /* 0xfbffffff34347812 */ /* 0x000fe200078ec0ff */
[----:B------:R0:W-:Y:S03]  /*33e30*/  STL [R1+0x894], R8 ;  /* 0x0008940801007387 */ /* 0x0001e60000100800 */
[----:B------:R-:W-:Y:S02]  /*33e40*/  @P0 LOP3.LUT R52, R52, 0x4000000, RZ, 0xfc, !PT ;  /* 0x0400000034340812 */ /* 0x000fe400078efcff */
[----:B------:R-:W-:Y:S01]  /*33e50*/  ISETP.GE.AND P0, PT, R2, UR41, PT ;  /* 0x0000002902007c0c */ /* 0x000fe2000bf06270 */
[----:B0-----:R-:W-:-:S03]  /*33e60*/  VIADD R8, R8, UR10 ;  /* 0x0000000a08087c36 */ /* 0x001fc60008000000 */
[----:B------:R-:W-:Y:S01]  /*33e70*/  ISETP.LT.AND P1, PT, R6, UR23, !P0 ;  /* 0x0000001706007c0c */ /* 0x000fe2000c721270 */
[----:B------:R-:W-:Y:S01]  /*33e80*/  ULDC UR10, c[0x0][0x248] ;  /* 0x00009200000a7ab9 */ /* 0x000fe20000000800 */
[----:B------:R-:W-:Y:S01]  /*33e90*/  LOP3.LUT R52, R52, 0xfdffffff, RZ, 0xc0, !PT ;  /* 0xfdffffff34347812 */ /* 0x000fe200078ec0ff */
[----:B------:R-:W-:Y:S01]  /*33ea0*/  VIADD R2, R4, 0xd2 ;  /* 0x000000d204027836 */ /* 0x000fe20000000000 */
[----:B------:R0:W-:Y:S01]  /*33eb0*/  STL [R1+0x898], R8 ;  /* 0x0008980801007387 */ /* 0x0001e20000100800 */
[----:B------:R-:W-:Y:S01]  /*33ec0*/  ISETP.LT.AND P0, PT, R5, UR46, !P0 ;  /* 0x0000002e05007c0c */ /* 0x000fe2000c701270 */
[----:B------:R-:W-:Y:S01]  /*33ed0*/  ULDC.64 UR22, c[0x0][0x228] ;  /* 0x00008a0000167ab9 */ /* 0x000fe20000000a00 */
        /* <DEDUP_REMOVED lines=12> */
[----:B------:R-:W-:Y:S01]  /*33fa0*/  ISETP.LT.AND P1, PT, R6, UR58, !P0 ;  /* 0x0000003a06007c0c */ /* 0x000fe2000c721270 */
[----:B------:R-:W-:Y:S01]  /*33fb0*/  ULDC UR7, c[0x0][0x248] ;  /* 0x0000920000077ab9 */ /* 0x000fe20000000800 */
[----:B------:R0:W-:Y:S01]  /*33fc0*/  STL [R1+0x8a4], R8 ;  /* 0x0008a40801007387 */ /* 0x0001e20000100800 */
[----:B------:R-:W-:Y:S01]  /*33fd0*/  LOP3.LUT R52, R52, 0xff7fffff, RZ, 0xc0, !PT ;  /* 0xff7fffff34347812 */ /* 0x000fe200078ec0ff */
[----:B------:R-:W-:Y:S01]  /*33fe0*/  VIADD R2, R4, 0xd1 ;  /* 0x000000d104027836 */ /* 0x000fe20000000000 */
[----:B------:R-:W-:Y:S01]  /*33ff0*/  ULDC UR58, c[0x0][0x228] ;  /* 0x00008a00003a7ab9 */ /* 0x000fe20000000800 */
[----:B0-----:R-:W-:Y:S01]  /*34000*/  VIADD R8, R8, UR10 ;  /* 0x0000000a08087c36 */ /* 0x001fe20008000000 */
[----:B------:R-:W-:-:S04]  /*34010*/  ULDC UR10, c[0x0][0x248] ;  /* 0x00009200000a7ab9 */ /* 0x000fc80000000800 */
[----:B------:R0:W-:Y:S01]  /*34020*/  STL [R1+0x8a8], R8 ;  /* 0x0008a80801007387 */ /* 0x0001e20000100800 */
[----:B------:R-:W-:Y:S01]  /*34030*/  ISETP.LT.AND P0, PT, R5, UR22, !P0 ;  /* 0x0000001605007c0c */ /* 0x000fe2000c701270 */
        /* <DEDUP_REMOVED lines=8> */
[----:B------:R-:W-:Y:S02]  /*340c0*/  @P0 LOP3.LUT R52, R52, 0x400000, RZ, 0xfc, !PT ;  /* 0x0040000034340812 */ /* 0x000fe400078efcff */
[----:B------:R-:W-:Y:S01]  /*340d0*/  ISETP.GE.AND P0, PT, R2, UR11, PT ;  /* 0x0000000b02007c0c */ /* 0x000fe2000bf06270 */
[----:B0-----:R-:W-:Y:S01]  /*340e0*/  VIADD R8, R8, UR7 ;  /* 0x0000000708087c36 */ /* 0x001fe20008000000 */
[----:B------:R-:W-:-:S04]  /*340f0*/  ULDC UR7, c[0x0][0x248] ;  /* 0x0000920000077ab9 */ /* 0x000fc80000000800 */
[----:B------:R0:W-:Y:S01]  /*34100*/  STL [R1+0x8b4], R8 ;  /* 0x0008b40801007387 */ /* 0x0001e20000100800 */
[----:B------:R-:W-:Y:S02]  /*34110*/  ISETP.LT.AND P1, PT, R6, UR57, !P0 ;  /* 0x0000003906007c0c */ /* 0x000fe4000c721270 */
[----:B------:R-:W-:Y:S01]  /*34120*/  LOP3.LUT R52, R52, 0xffdfffff, RZ, 0xc0, !PT ;  /* 0xffdfffff34347812 */ /* 0x000fe200078ec0ff */
[----:B------:R-:W-:Y:S02]  /*34130*/  VIADD R2, R4, 0xd0 ;  /* 0x000000d004027836 */ /* 0x000fe40000000000 */
[----:B0-----:R-:W-:Y:S01]  /*34140*/  VIADD R8, R8, UR10 ;  /* 0x0000000a08087c36 */ /* 0x001fe20008000000 */
[----:B------:R-:W-:Y:S01]  /*34150*/  ULDC UR10, c[0x0][0x248] ;  /* 0x00009200000a7ab9 */ /* 0x000fe20000000800 */
[----:B------:R-:W-:-:S03]  /*34160*/  ULDC UR57, c[0x0][0x228] ;  /* 0x00008a0000397ab9 */ /* 0x000fc60000000800 */
[----:B------:R0:W-:Y:S01]  /*34170*/  STL [R1+0x8b8], R8 ;  /* 0x0008b80801007387 */ /* 0x0001e20000100800 */
[----:B------:R-:W-:Y:S01]  /*34180*/  ISETP.LT.AND P0, PT, R5, UR50, !P0 ;  /* 0x0000003205007c0c */ /* 0x000fe2000c701270 */
[----:B------:R-:W-:Y:S01]  /*34190*/  ULDC UR50, c[0x0][0x228] ;  /* 0x00008a0000327ab9 */ /* 0x000fe20000000800 */
[----:B0-----:R-:W-:Y:S01]  /*341a0*/  VIADD R8, R8, UR7 ;  /* 0x0000000708087c36 */ /* 0x001fe20008000000 */
[----:B------:R-:W-:-:S04]  /*341b0*/  ULDC UR7, c[0x0][0x248] ;  /* 0x0000920000077ab9 */ /* 0x000fc80000000800 */
[----:B------:R0:W-:Y:S01]  /*341c0*/  STL [R1+0x8bc], R8 ;  /* 0x0008bc0801007387 */ /* 0x0001e20000100800 */
[----:B------:R-:W-:Y:S01]  /*341d0*/  @P1 LOP3.LUT R52, R52, 0x200000, RZ, 0xfc, !PT ;  /* 0x0020000034341812 */ /* 0x000fe200078efcff */
        /* <DEDUP_REMOVED lines=9> */
[----:B0-----:R-:W-:-:S03]  /*34270*/  VIADD R8, R8, UR10 ;  /* 0x0000000a08087c36 */ /* 0x001fc60008000000 */
[----:B------:R-:W-:Y:S01]  /*34280*/  ISETP.LT.AND P1, PT, R6, UR57, !P0 ;  /* 0x0000003906007c0c */ /* 0x000fe2000c721270 */
[----:B------:R-:W-:Y:S01]  /*34290*/  ULDC UR10, c[0x0][0x248] ;  /* 0x00009200000a7ab9 */ /* 0x000fe20000000800 */
[----:B------:R-:W-:Y:S01]  /*342a0*/  LOP3.LUT R52, R52, 0xfff7ffff, RZ, 0xc0, !PT ;  /* 0xfff7ffff34347812 */ /* 0x000fe200078ec0ff */
[----:B------:R-:W-:Y:S01]  /*342b0*/  VIADD R2, R4, 0xcf ;  /* 0x000000cf04027836 */ /* 0x000fe20000000000 */
[----:B------:R0:W-:Y:S01]  /*342c0*/  STL [R1+0x8c8], R8 ;  /* 0x0008c80801007387 */ /* 0x0001e20000100800 */
[----:B------:R-:W-:Y:S01]  /*342d0*/  ULDC UR57, c[0x0][0x228] ;  /* 0x00008a0000397ab9 */ /* 0x000fe20000000800 */
[----:B------:R-:W-:Y:S01]  /*342e0*/  ULDC.64 UR12, c[0x0][0x228] ;  /* 0x00008a00000c7ab9 */ /* 0x000fe20000000a00 */
[----:B0-----:R-:W-:-:S06]  /*342f0*/  VIADD R8, R8, UR7 ;  /* 0x0000000708087c36 */ /* 0x001fcc0008000000 */
[----:B------:R-:W-:Y:S01]  /*34300*/  @P1 LOP3.LUT R52, R52, 0x80000, RZ, 0xfc, !PT ;  /* 0x0008000034341812 */ /* 0x000fe200078efcff */
[----:B------:R-:W-:Y:S01]  /*34310*/  ULDC UR7, c[0x0][0x248] ;  /* 0x0000920000077ab9 */ /* 0x000fe20000000800 */
[----:B------:R0:W-:Y:S02]  /*34320*/  STL [R1+0x8cc], R8 ;  /* 0x0008cc0801007387 */ /* 0x0001e40000100800 */
        /* <DEDUP_REMOVED lines=10> */
[----:B------:R-:W-:Y:S01]  /*343d0*/  ULDC UR57, c[0x0][0x228] ;  /* 0x00008a0000397ab9 */ /* 0x000fe20000000800 */
[----:B------:R-:W-:Y:S01]  /*343e0*/  ISETP.LT.AND P0, PT, R5, UR12, !P0 ;  /* 0x0000000c05007c0c */ /* 0x000fe2000c701270 */
[----:B------:R-:W-:-:S10]  /*343f0*/  ULDC.64 UR26, c[0x0][0x228] ;  /* 0x00008a00001a7ab9 */ /* 0x000fd40000000a00 */
[----:B------:R-:W-:-:S04]  /*34400*/  @P1 LOP3.LUT R52, R52, 0x20000, RZ, 0xfc, !PT ;  /* 0x0002000034341812 */ /* 0x000fc800078efcff */
[----:B------:R-:W-:-:S04]  /*34410*/  LOP3.LUT R52, R52, 0xfffeffff, RZ, 0xc0, !PT ;  /* 0xfffeffff34347812 */ /* 0x000fc800078ec0ff */
        /* <DEDUP_REMOVED lines=17> */
[----:B------:R-:W-:Y:S01]  /*34530*/  ULDC.64 UR44, c[0x0][0x228] ;  /* 0x00008a00002c7ab9 */ /* 0x000fe20000000a00 */
[----:B------:R-:W-:-:S09]  /*34540*/  ULDC UR57, c[0x0][0x228] ;  /* 0x00008a0000397ab9 */ /* 0x000fd20000000800 */
[----:B------:R-:W-:-:S04]  /*34550*/  @P1 LOP3.LUT R52, R52, 0x2000, RZ, 0xfc, !PT ;  /* 0x0000200034341812 */ /* 0x000fc800078efcff */
[----:B------:R-:W-:-:S04]  /*34560*/  LOP3.LUT R52, R52, 0xffffefff, RZ, 0xc0, !PT ;  /* 0xffffefff34347812 */ /* 0x000fc800078ec0ff */
[----:B------:R-:W-:Y:S02]  /*34570*/  @P0 LOP3.LUT R52, R52, 0x1000, RZ, 0xfc, !PT ;  /* 0x0000100034340812 */ /* 0x000fe400078efcff */
[----:B------:R-:W-:Y:S01]  /*34580*/  ISETP.GE.AND P0, PT, R2, UR47, PT ;  /* 0x0000002f02007c0c */ /* 0x000fe2000bf06270 */
[----:B0-----:R-:W-:Y:S01]  /*34590*/  VIADD R8, R8, UR7 ;  /* 0x0000000708087c36 */ /* 0x001fe20008000000 */
[----:B------:R-:W-:Y:S01]  /*345a0*/  LOP3.LUT R52, R52, 0xfffff7ff, RZ, 0xc0, !PT ;  /* 0xfffff7ff34347812 */ /* 0x000fe200078ec0ff */
[----:B------:R-:W-:Y:S01]  /*345b0*/  ULDC UR7, c[0x0][0x248] ;  /* 0x0000920000077ab9 */ /* 0x000fe20000000800 */
[----:B------:R-:W-:Y:S01]  /*345c0*/  ISETP.LT.AND P1, PT, R6, UR5, !P0 ;  /* 0x0000000506007c0c */ /* 0x000fe2000c721270 */
[----:B------:R-:W-:Y:S01]  /*345d0*/  VIADD R2, R4, 0xcb ;  /* 0x000000cb04027836 */ /* 0x000fe20000000000 */
[----:B------:R-:W-:Y:S01]  /*345e0*/  ISETP.LT.AND P0, PT, R5, UR44, !P0 ;  /* 0x0000002c05007c0c */ /* 0x000fe2000c701270 */
[----:B------:R0:W-:Y:S01]  /*345f0*/  STL [R1+0x8d4], R8 ;  /* 0x0008d40801007387 */ /* 0x0001e20000100800 */
[----:B------:R-:W-:Y:S01]  /*34600*/  ULDC.64 UR46, c[0x0][0x228] ;  /* 0x00008a00002e7ab9 */ /* 0x000fe20000000a00 */
[----:B------:R-:W-:Y:S01]  /*34610*/  ULDC UR5, c[0x0][0x248] ;  /* 0x0000920000057ab9 */ /* 0x000fe20000000800 */
[----:B------:R-:W-:Y:S01]  /*34620*/  ULDC UR44, c[0x0][0x228] ;  /* 0x00008a00002c7ab9 */ /* 0x000fe20000000800 */
[----:B0-----:R-:W-:-:S06]  /*34630*/  VIADD R8, R8, UR10 ;  /* 0x0000000a08087c36 */ /* 0x001fcc0008000000 */
[----:B------:R-:W-:Y:S01]  /*34640*/  @P1 LOP3.LUT R52, R52, 0x800, RZ, 0xfc, !PT ;  /* 0x0000080034341812 */ /* 0x000fe200078efcff */
[----:B------:R-:W-:Y:S01]  /*34650*/  ULDC UR10, c[0x0][0x248] ;  /* 0x00009200000a7ab9 */ /* 0x000fe20000000800 */
[----:B------:R0:W-:Y:S02]  /*34660*/  STL [R1+0x8d8], R8 ;  /* 0x0008d80801007387 */ /* 0x0001e40000100800 */
[----:B------:R-:W-:-:S04]  /*34670*/  LOP3.LUT R52, R52, 0xfffffbff, RZ, 0xc0, !PT ;  /* 0xfffffbff34347812 */ /* 0x000fc800078ec0ff */
        /* <DEDUP_REMOVED lines=8> */
[----:B------:R-:W-:Y:S01]  /*34700*/  ULDC.64 UR22, c[0x0][0x228] ;  /* 0x00008a0000167ab9 */ /* 0x000fe20000000a00 */
[----:B0-----:R-:W-:Y:S01]  /*34710*/  VIADD R8, R8, UR10 ;  /* 0x0000000a08087c36 */ /* 0x001fe20008000000 */
[----:B------:R-:W-:Y:S01]  /*34720*/  ULDC UR10, c[0x0][0x248] ;  /* 0x00009200000a7ab9 */ /* 0x000fe20000000800 */
[----:B------:R-:W-:-:S03]  /*34730*/  ULDC.64 UR20, c[0x0][0x228] ;  /* 0x00008a0000147ab9 */ /* 0x000fc60000000a00 */
[----:B------:R0:W-:Y:S01]  /*34740*/  STL [R1+0x8e0], R8 ;  /* 0x0008e00801007387 */ /* 0x0001e20000100800 */
[----:B------:R-:W-:Y:S01]  /*34750*/  ISETP.LT.AND P0, PT, R5, UR46, !P0 ;  /* 0x0000002e05007c0c */ /* 0x000fe2000c701270 */
        /* <DEDUP_REMOVED lines=19> */
[----:B0-----:R-:W-:-:S05]  /*34890*/  VIADD R8, R8, UR10 ;  /* 0x0000000a08087c36 */ /* 0x001fca0008000000 */
[----:B------:R0:W-:Y:S01]  /*348a0*/  STL [R1+0x8f0], R8 ;  /* 0x0008f00801007387 */ /* 0x0001e20000100800 */
[----:B------:R-:W-:Y:S01]  /*348b0*/  ISETP.LT.AND P0, PT, R5, UR20, !P0 ;  /* 0x0000001405007c0c */ /* 0x000fe2000c701270 */
        /* <DEDUP_REMOVED lines=18> */
[----:B------:R-:W-:Y:S01]  /*349e0*/  ULDC.64 UR10, c[0x0][0x228] ;  /* 0x00008a00000a7ab9 */ /* 0x000fe20000000a00 */
        /* <DEDUP_REMOVED lines=17> */
[----:B------:R-:W-:Y:S01]  /*34b00*/  ULDC.64 UR24, c[0x0][0x228] ;  /* 0x00008a0000187ab9 */ /* 0x000fe20000000a00 */
[----:B------:R0:W-:Y:S01]  /*34b10*/  STL [R1+0x908], R8 ;  /* 0x0009080801007387 */ /* 0x0001e20000100800 */
        /* <DEDUP_REMOVED lines=12> */
[----:B------:R-:W-:Y:S01]  /*34be0*/  ULDC UR12, c[0x0][0x248] ;  /* 0x00009200000c7ab9 */ /* 0x000fe20000000800 */
[----:B------:R-:W-:-:S07]  /*34bf0*/  ULDC.64 UR32, c[0x0][0x228] ;  /* 0x00008a0000207ab9 */ /* 0x000fce0000000a00 */
[----:B------:R-:W-:-:S04]  /*34c00*/  @P1 LOP3.LUT R52, R52, 0x2, RZ, 0xfc, !PT ;  /* 0x0000000234341812 */ /* 0x000fc800078efcff */
[----:B------:R-:W-:-:S04]  /*34c10*/  LOP3.LUT R52, R52, 0xfffffffe, RZ, 0xc0, !PT ;  /* 0xfffffffe34347812 */ /* 0x000fc800078ec0ff */
[----:B------:R-:W-:Y:S02]  /*34c20*/  @P0 LOP3.LUT R52, R52, 0x1, RZ, 0xfc, !PT ;  /* 0x0000000134340812 */ /* 0x000fe400078efcff */
[----:B------:R-:W-:Y:S01]  /*34c30*/  ISETP.GE.AND P0, PT, R2, UR29, PT ;  /* 0x0000001d02007c0c */ /* 0x000fe2000bf06270 */
[----:B------:R-:W-:Y:S01]  /*34c40*/  VIADD R2, R4, 0xc5 ;  /* 0x000000c504027836 */ /* 0x000fe20000000000 */
[----:B------:R0:W-:Y:S01]  /*34c50*/  STL [R1+0x90c], R8 ;  /* 0x00090c0801007387 */ /* 0x0001e20000100800 */
[----:B------:R-:W-:Y:S01]  /*34c60*/  ULDC.64 UR28, c[0x0][0x228] ;  /* 0x00008a00001c7ab9 */ /* 0x000fe20000000a00 */
[----:B------:R-:W-:Y:S01]  /*34c70*/  ISETP.LT.AND P1, PT, R6, UR31, !P0 ;  /* 0x0000001f06007c0c */ /* 0x000fe2000c721270 */
[----:B------:R-:W-:Y:S01]  /*34c80*/  ULDC.64 UR30, c[0x0][0x228] ;  /* 0x00008a00001e7ab9 */ /* 0x000fe20000000a00 */
[----:B------:R-:W-:Y:S01]  /*34c90*/  ISETP.LT.AND P0, PT, R5, UR14, !P0 ;  /* 0x0000000e05007c0c */ /* 0x000fe2000c701270 */
[----:B------:R-:W-:-:S10]  /*34ca0*/  ULDC UR14, c[0x0][0x248] ;  /* 0x00009200000e7ab9 */ /* 0x000fd40000000800 */
        /* <DEDUP_REMOVED lines=8> */
[----:B------:R-:W-:Y:S01]  /*34d30*/  ISETP.LT.AND P0, PT, R5, UR22, !P0 ;  /* 0x0000001605007c0c */ /* 0x000fe2000c701270 */
[----:B0-----:R-:W-:Y:S01]  /*34d40*/  VIADD R8, R8, UR6 ;  /* 0x0000000608087c36 */ /* 0x001fe20008000000 */
        /* <DEDUP_REMOVED lines=12> */
[----:B------:R-:W-:-:S09]  /*34e10*/  ULDC UR47, c[0x0][0x228] ;  /* 0x00008a00002f7ab9 */ /* 0x000fd20000000800 */
        /* <DEDUP_REMOVED lines=10> */
[----:B------:R-:W-:-:S09]  /*34ec0*/  ULDC.64 UR20, c[0x0][0x228] ;  /* 0x00008a0000147ab9 */ /* 0x000fd20000000a00 */
        /* <DEDUP_REMOVED lines=8> */
[----:B------:R-:W-:Y:S01]  /*34f50*/  ULDC.64 UR34, c[0x0][0x228] ;  /* 0x00008a0000227ab9 */ /* 0x000fe20000000a00 */
[----:B------:R-:W-:Y:S01]  /*34f60*/  ULDC UR7, c[0x0][0x228] ;  /* 0x00008a0000077ab9 */ /* 0x000fe20000000800 */
[----:B0-----:R-:W-:Y:S01]  /*34f70*/  VIADD R8, R8, UR6 ;  /* 0x0000000608087c36 */ /* 0x001fe20008000000 */
[----:B------:R-:W-:Y:S01]  /*34f80*/  ISETP.LT.AND P0, PT, R5, UR20, !P0 ;  /* 0x0000001405007c0c */ /* 0x000fe2000c701270 */
[----:B------:R-:W-:Y:S01]  /*34f90*/  ULDC UR6, c[0x0][0x248] ;  /* 0x0000920000067ab9 */ /* 0x000fe20000000800 */
[----:B------:R-:W-:-:S02]  /*34fa0*/  ULDC UR20, c[0x0][0x248] ;  /* 0x0000920000147ab9 */ /* 0x000fc40000000800 */
[----:B------:R0:W-:Y:S05]  /*34fb0*/  STL [R1+0x91c], R8 ;  /* 0x00091c0801007387 */ /* 0x0001ea0000100800 */
        /* <DEDUP_REMOVED lines=17> */
[----:B------:R-:W-:Y:S01]  /*350d0*/  ULDC.64 UR16, c[0x0][0x228] ;  /* 0x00008a0000107ab9 */ /* 0x000fe20000000a00 */
[----:B------:R-:W-:Y:S01]  /*350e0*/  ULDC UR11, c[0x0][0x228] ;  /* 0x00008a00000b7ab9 */ /* 0x000fe20000000800 */
[----:B0-----:R-:W-:-:S05]  /*350f0*/  VIADD R8, R8, UR5 ;  /* 0x0000000508087c36 */ /* 0x001fca0008000000 */
[----:B------:R-:W-:Y:S01]  /*35100*/  @P1 LOP3.LUT R53, R53, 0x200000, RZ, 0xfc, !PT ;  /* 0x0020000035351812 */ /* 0x000fe200078efcff */
[----:B------:R-:W-:Y:S01]  /*35110*/  ULDC UR5, c[0x0][0x228] ;  /* 0x00008a0000057ab9 */ /* 0x000fe20000000800 */
        /* <DEDUP_REMOVED lines=17> */
[----:B0-----:R-:W-:Y:S01]  /*35230*/  VIADD R8, R8, UR10 ;  /* 0x0000000a08087c36 */ /* 0x001fe20008000000 */
[----:B------:R-:W-:Y:S01]  /*35240*/  ISETP.LT.AND P0, PT, R5, UR16, !P0 ;  /* 0x0000001005007c0c */ /* 0x000fe2000c701270 */
[----:B------:R-:W-:Y:S01]  /*35250*/  ULDC UR16, c[0x0][0x248] ;  /* 0x0000920000107ab9 */ /* 0x000fe20000000800 */
[----:B------:R-:W-:-:S02]  /*35260*/  ULDC UR10, c[0x0][0x228] ;  /* 0x00008a00000a7ab9 */ /* 0x000fc40000000800 */
[----:B------:R0:W-:Y:S02]  /*35270*/  STL [R1+0x93c], R8 ;  /* 0x00093c0801007387 */ /* 0x0001e40000100800 */
        /* <DEDUP_REMOVED lines=17> */
[----:B------:R-:W-:Y:S01]  /*35390*/  ISETP.LT.AND P0, PT, R5, UR28, !P0 ;  /* 0x0000001c05007c0c */ /* 0x000fe2000c701270 */
[----:B------:R-:W-:Y:S01]  /*353a0*/  ULDC UR14, c[0x0][0x248] ;  /* 0x00009200000e7ab9 */ /* 0x000fe20000000800 */
[----:B------:R-:W-:Y:S02]  /*353b0*/  ULDC.64 UR36, c[0x0][0x228] ;  /* 0x00008a0000247ab9 */ /* 0x000fe40000000a00 */
        /* <DEDUP_REMOVED lines=18> */
[----:B------:R-:W-:Y:S01]  /*354e0*/  ULDC UR42, c[0x0][0x228] ;  /* 0x00008a00002a7ab9 */ /* 0x000fe20000000800 */
[----:B0-----:R-:W-:Y:S01]  /*354f0*/  VIADD R8, R8, UR13 ;  /* 0x0000000d08087c36 */ /* 0x001fe20008000000 */
[----:B------:R-:W-:-:S04]  /*35500*/  ULDC UR13, c[0x0][0x228] ;  /* 0x00008a00000d7ab9 */ /* 0x000fc80000000800 */
[----:B------:R0:W-:Y:S02]  /*35510*/  STL [R1+0x95c], R8 ;  /* 0x00095c0801007387 */ /* 0x0001e40000100800 */
[----:B0-----:R-:W-:Y:S01]  /*35520*/  VIADD R8, R8, UR14 ;  /* 0x0000000e08087c36 */ /* 0x001fe20008000000 */
[----:B------:R-:W-:-:S04]  /*35530*/  ULDC UR14, c[0x0][0x248] ;  /* 0x00009200000e7ab9 */ /* 0x000fc80000000800 */
[----:B------:R0:W-:Y:S01]  /*35540*/  STL [R1+0x960], R8 ;  /* 0x0009600801007387 */ /* 0x0001e20000100800 */
[----:B------:R-:W-:Y:S01]  /*35550*/  @P1 LOP3.LUT R53, R53, 0x8000, RZ, 0xfc, !PT ;  /* 0x0000800035351812 */ /* 0x000fe200078efcff */
[----:B0-----:R-:W-:Y:S01]  /*35560*/  VIADD R8, R8, UR14 ;  /* 0x0000000e08087c36 */ /* 0x001fe20008000000 */
[----:B------:R-:W-:Y:S02]  /*35570*/  ULDC.64 UR14, c[0x0][0x228] ;  /* 0x00008a00000e7ab9 */ /* 0x000fe40000000a00 */
[----:B------:R-:W-:Y:S01]  /*35580*/  ISETP.LT.AND P0, PT, R5, UR14, !P0 ;  /* 0x0000000e05007c0c */ /* 0x000fe2000c701270 */
[----:B------:R-:W-:Y:S01]  /*35590*/  ULDC UR14, c[0x0][0x228] ;  /* 0x00008a00000e7ab9 */ /* 0x000fe20000000800 */
[----:B------:R-:W-:-:S11]  /*355a0*/  LOP3.LUT R53, R53, 0xffffbfff, RZ, 0xc0, !PT ;  /* 0xffffbfff35357812 */ /* 0x000fd600078ec0ff */
[----:B------:R-:W-:Y:S02]  /*355b0*/  @P0 LOP3.LUT R53, R53, 0x4000, RZ, 0xfc, !PT ;  /* 0x0000400035350812 */ /* 0x000fe400078efcff */
[----:B------:R-:W-:-:S04]  /*355c0*/  ISETP.GE.AND P0, PT, R2, UR19, PT ;  /* 0x0000001302007c0c */ /* 0x000fc8000bf06270 */
[----:B------:R-:W-:Y:S02]  /*355d0*/  ISETP.LT.AND P1, PT, R6, UR39, !P0 ;  /* 0x0000002706007c0c */ /* 0x000fe4000c721270 */
[----:B------:R-:W-:Y:S01]  /*355e0*/  LOP3.LUT R53, R53, 0xffffdfff, RZ, 0xc0, !PT ;  /* 0xffffdfff35357812 */ /* 0x000fe200078ec0ff */
[----:B------:R0:W-:Y:S01]  /*355f0*/  STL [R1+0x964], R8 ;  /* 0x0009640801007387 */ /* 0x0001e20000100800 */
[----:B------:R-:W-:Y:S01]  /*35600*/  ISETP.LT.AND P0, PT, R5, UR22, !P0 ;  /* 0x0000001605007c0c */ /* 0x000fe2000c701270 */
[----:B------:R-:W-:Y:S01]  /*35610*/  VIADD R2, R4, 0xbc ;  /* 0x000000bc04027836 */ /* 0x000fe20000000000 */
[----:B------:R-:W-:Y:S01]  /*35620*/  ULDC UR22, c[0x0][0x248] ;  /* 0x0000920000167ab9 */ /* 0x000fe20000000800 */
[----:B------:R-:W-:Y:S01]  /*35630*/  ULDC.64 UR38, c[0x0][0x228] ;  /* 0x00008a0000267ab9 */ /* 0x000fe20000000a00 */
[----:B0-----:R-:W-:-:S05]  /*35640*/  VIADD R8, R8, UR16 ;  /* 0x0000001008087c36 */ /* 0x001fca0008000000 */
[----:B------:R-:W-:Y:S01]  /*35650*/  @P1 LOP3.LUT R53, R53, 0x2000, RZ, 0xfc, !PT ;  /* 0x0000200035351812 */ /* 0x000fe200078efcff */
[----:B------:R-:W-:-:S03]  /*35660*/  ULDC UR16, c[0x0][0x248] ;  /* 0x0000920000107ab9 */ /* 0x000fc60000000800 */
[----:B------:R-:W-:Y:S01]  /*35670*/  LOP3.LUT R53, R53, 0xffffefff, RZ, 0xc0, !PT ;  /* 0xffffefff35357812 */ /* 0x000fe200078ec0ff */
[----:B------:R0:W-:Y:S03]  /*35680*/  STL [R1+0x968], R8 ;  /* 0x0009680801007387 */ /* 0x0001e60000100800 */
        /* <DEDUP_REMOVED lines=78> */
[----:B------:R-:W-:Y:S01]  /*35b70*/  ISETP.GE.AND P0, PT, R2, UR23, PT ;  /* 0x0000001702007c0c */ /* 0x000fe2000bf06270 */
[----:B------:R-:W-:Y:S01]  /*35b80*/  VIADD R2, R4, 0xb5 ;  /* 0x000000b504027836 */ /* 0x000fe20000000000 */
[----:B------:R-:W-:Y:S02]  /*35b90*/  ULDC UR23, c[0x0][0x228] ;  /* 0x00008a0000177ab9 */ /* 0x000fe40000000800 */
[----:B------:R-:W-:Y:S01]  /*35ba0*/  ISETP.LT.AND P1, PT, R6, UR61, !P0 ;  /* 0x0000003d06007c0c */ /* 0x000fe2000c721270 */
[----:B0-----:R-:W-:Y:S01]  /*35bb0*/  VIADD R8, R8, UR22 ;  /* 0x0000001608087c36 */ /* 0x001fe20008000000 */
[----:B------:R-:W-:Y:S01]  /*35bc0*/  ISETP.LT.AND P0, PT, R5, UR34, !P0 ;  /* 0x0000002205007c0c */ /* 0x000fe2000c701270 */
[----:B------:R-:W-:Y:S01]  /*35bd0*/  ULDC UR22, c[0x0][0x248] ;  /* 0x0000920000167ab9 */ /* 0x000fe20000000800 */
[----:B------:R-:W-:-:S09]  /*35be0*/  ULDC UR61, c[0x0][0x228] ;  /* 0x00008a00003d7ab9 */ /* 0x000fd20000000800 */
        /* <DEDUP_REMOVED lines=9> */
[----:B0-----:R-:W-:Y:S01]  /*35c80*/  VIADD R8, R8, UR21 ;  /* 0x0000001508087c36 */ /* 0x001fe20008000000 */
[----:B------:R-:W-:Y:S01]  /*35c90*/  ISETP.LT.AND P0, PT, R5, UR36, !P0 ;  /* 0x0000002405007c0c */ /* 0x000fe2000c701270 */
[----:B------:R-:W-:Y:S01]  /*35ca0*/  ULDC UR21, c[0x0][0x228] ;  /* 0x00008a0000157ab9 */ /* 0x000fe20000000800 */
[----:B------:R-:W-:-:S02]  /*35cb0*/  ULDC UR59, c[0x0][0x228] ;  /* 0x00008a00003b7ab9 */ /* 0x000fc40000000800 */
[----:B------:R0:W-:Y:S06]  /*35cc0*/  STL [R1+0x984], R8 ;  /* 0x0009840801007387 */ /* 0x0001ec0000100800 */
        /* <DEDUP_REMOVED lines=63> */
[----:B------:R-:W-:Y:S02]  /*360c0*/  ULDC UR50, c[0x0][0x228] ;  /* 0x00008a0000327ab9 */ /* 0x000fe40000000800 */
[----:B------:R0:W-:Y:S02]  /*360d0*/  STL [R1+0x9b4], R8 ;  /* 0x0009b40801007387 */ /* 0x0001e40000100800 */
        /* <DEDUP_REMOVED lines=68> */
[----:B------:R-:W-:-:S09]  /*36520*/  ULDC.64 UR38, c[0x0][0x228] ;  /* 0x00008a0000267ab9 */ /* 0x000fd20000000a00 */
        /* <DEDUP_REMOVED lines=11> */
[----:B------:R-:W-:Y:S01]  /*365e0*/  ULDC.64 UR40, c[0x0][0x228] ;  /* 0x00008a0000287ab9 */ /* 0x000fe20000000a00 */
[----:B0-----:R-:W-:Y:S01]  /*365f0*/  VIADD R8, R8, UR26 ;  /* 0x0000001a08087c36 */ /* 0x001fe20008000000 */
[----:B------:R-:W-:Y:S01]  /*36600*/  ISETP.LT.AND P0, PT, R5, UR38, !P0 ;  /* 0x0000002605007c0c */ /* 0x000fe2000c701270 */
[----:B------:R-:W-:-:S03]  /*36610*/  ULDC UR26, c[0x0][0x248] ;  /* 0x00009200001a7ab9 */ /* 0x000fc60000000800 */
[----:B------:R0:W-:Y:S05]  /*36620*/  STL [R1+0x9d4], R8 ;  /* 0x0009d40801007387 */ /* 0x0001ea0000100800 */
[----:B------:R-:W-:Y:S01]  /*36630*/  @P1 LOP3.LUT R54, R54, 0x800, RZ, 0xfc, !PT ;  /* 0x0000080036361812 */ /* 0x000fe200078efcff */
        /* <DEDUP_REMOVED lines=93> */
[----:B------:R-:W-:Y:S01]  /*36c10*/  ISETP.GE.AND P0, PT, R2, UR37, PT ;  /* 0x0000002502007c0c */ /* 0x000fe2000bf06270 */
[----:B------:R-:W-:Y:S01]  /*36c20*/  VIADD R2, R4, 0xa5 ;  /* 0x000000a504027836 */ /* 0x000fe20000000000 */
[----:B------:R-:W-:Y:S02]  /*36c30*/  ULDC.64 UR36, c[0x0][0x228] ;  /* 0x00008a0000247ab9 */ /* 0x000fe40000000a00 */
[----:B------:R-:W-:Y:S01]  /*36c40*/  ISETP.LT.AND P1, PT, R6, UR45, !P0 ;  /* 0x0000002d06007c0c */ /* 0x000fe2000c721270 */
[----:B------:R-:W-:Y:S01]  /*36c50*/  ULDC UR45, c[0x0][0x228] ;  /* 0x00008a00002d7ab9 */ /* 0x000fe20000000800 */
        /* <DEDUP_REMOVED lines=90> */
[----:B------:R-:W-:Y:S01]  /*37200*/  ULDC.64 UR32, c[0x0][0x228] ;  /* 0x00008a0000207ab9 */ /* 0x000fe20000000a00 */
[----:B------:R-:W-:Y:S01]  /*37210*/  ULDC UR60, c[0x0][0x228] ;  /* 0x00008a00003c7ab9 */ /* 0x000fe20000000800 */
        /* <DEDUP_REMOVED lines=50> */
[----:B------:R-:W-:Y:S01]  /*37540*/  ULDC.64 UR38, c[0x0][0x228] ;  /* 0x00008a0000267ab9 */ /* 0x000fe20000000a00 */
[----:B------:R-:W-:Y:S01]  /*37550*/  ULDC UR26, c[0x0][0x248] ;  /* 0x00009200001a7ab9 */ /* 0x000fe20000000800 */
[----:B------:R-:W-:-:S08]  /*37560*/  ULDC UR51, c[0x0][0x228] ;  /* 0x00008a0000337ab9 */ /* 0x000fd00000000800 */
        /* <DEDUP_REMOVED lines=9> */
[----:B------:R-:W-:Y:S01]  /*37600*/  ISETP.LT.AND P0, PT, R5, UR38, !P0 ;  /* 0x0000002605007c0c */ /* 0x000fe2000c701270 */
[----:B------:R-:W-:Y:S01]  /*37610*/  ULDC UR38, c[0x0][0x228] ;  /* 0x00008a0000267ab9 */ /* 0x000fe20000000800 */
[----:B------:R-:W-:Y:S01]  /*37620*/  ULDC UR49, c[0x0][0x228] ;  /* 0x00008a0000317ab9 */ /* 0x000fe20000000800 */
[----:B0-----:R-:W-:Y:S01]  /*37630*/  VIADD R8, R8, UR25 ;  /* 0x0000001908087c36 */ /* 0x001fe20008000000 */
[----:B------:R-:W-:-:S04]  /*37640*/  ULDC UR25, c[0x0][0x248] ;  /* 0x0000920000197ab9 */ /* 0x000fc80000000800 */
[----:B------:R0:W-:Y:S03]  /*37650*/  STL [R1+0xa58], R8 ;  /* 0x000a580801007387 */ /* 0x0001e60000100800 */
[----:B------:R-:W-:Y:S01]  /*37660*/  @P1 LOP3.LUT R55, R55, 0x800, RZ, 0xfc, !PT ;  /* 0x0000080037371812 */ /* 0x000fe200078efcff */
[----:B0-----:R-:W-:-:S03]  /*37670*/  VIADD R8, R8, UR26 ;  /* 0x0000001a08087c36 */ /* 0x001fc60008000000 */
[----:B------:R-:W-:Y:S01]  /*37680*/  LOP3.LUT R55, R55, 0xfffffbff, RZ, 0xc0, !PT ;  /* 0xfffffbff37377812 */ /* 0x000fe200078ec0ff */
[----:B------:R-:W-:Y:S01]  /*37690*/  ULDC UR26, c[0x0][0x248] ;  /* 0x00009200001a7ab9 */ /* 0x000fe20000000800 */
[----:B------:R0:W-:Y:S02]  /*376a0*/  STL [R1+0xa5c], R8 ;  /* 0x000a5c0801007387 */ /* 0x0001e40000100800 */
        /* <DEDUP_REMOVED lines=92> */
[----:B------:R-:W-:Y:S01]  /*37c70*/  VIADD R2, R4, 0x95 ;  /* 0x0000009504027836 */ /* 0x000fe20000000000 */
[----:B------:R-:W-:Y:S01]  /*37c80*/  ULDC.64 UR36, c[0x0][0x228] ;  /* 0x00008a0000247ab9 */ /* 0x000fe20000000a00 */
[----:B------:R-:W-:Y:S02]  /*37c90*/  ISETP.LT.AND P1, PT, R6, UR10, !P0 ;  /* 0x0000000a06007c0c */ /* 0x000fe4000c721270 */
[----:B------:R-:W-:Y:S01]  /*37ca0*/  ISETP.LT.AND P0, PT, R5, UR34, !P0 ;  /* 0x0000002205007c0c */ /* 0x000fe2000c701270 */
[----:B0-----:R-:W-:-:S05]  /*37cb0*/  VIADD R8, R8, UR26 ;  /* 0x0000001a08087c36 */ /* 0x001fca0008000000 */
[----:B------:R0:W-:Y:S05]  /*37cc0*/  STL [R1+0xa94], R8 ;  /* 0x000a940801007387 */ /* 0x0001ea0000100800 */
[----:B------:R-:W-:-:S04]  /*37cd0*/  @P1 LOP3.LUT R56, R56, 0x80000000, RZ, 0xfc, !PT ;  /* 0x8000000038381812 */ /* 0x000fc800078efcff */
[----:B------:R-:W-:Y:S01]  /*37ce0*/  LOP3.LUT R56, R56, 0xbfffffff, RZ, 0xc0, !PT ;  /* 0xbfffffff38387812 */ /* 0x000fe200078ec0ff */
[----:B0-----:R-:W-:Y:S01]  /*37cf0*/  VIADD R8, R8, UR25 ;  /* 0x0000001908087c36 */ /* 0x001fe20008000000 */
[----:B------:R-:W-:Y:S02]  /*37d00*/  ULDC UR25, c[0x0][0x248] ;  /* 0x0000920000197ab9 */ /* 0x000fe40000000800 */
[----:B------:R-:W-:Y:S02]  /*37d10*/  @P0 LOP3.LUT R56, R56, 0x40000000, RZ, 0xfc, !PT ;  /* 0x4000000038380812 */ /* 0x000fe400078efcff */
[----:B------:R0:W-:Y:S01]  /*37d20*/  STL [R1+0xa98], R8 ;  /* 0x000a980801007387 */ /* 0x0001e20000100800 */
[----:B------:R-:W-:-:S04]  /*37d30*/  ISETP.GE.AND P0, PT, R2, UR39, PT ;  /* 0x0000002702007c0c */ /* 0x000fc8000bf06270 */
[----:B------:R-:W-:Y:S01]  /*37d40*/  ISETP.LT.AND P1, PT, R6, UR7, !P0 ;  /* 0x0000000706007c0c */ /* 0x000fe2000c721270 */
[----:B0-----:R-:W-:-:S05]  /*37d50*/  VIADD R8, R8, UR25 ;  /* 0x0000001908087c36 */ /* 0x001fca0008000000 */
[----:B------:R0:W-:Y:S01]  /*37d60*/  STL [R1+0xa9c], R8 ;  /* 0x000a9c0801007387 */ /* 0x0001e20000100800 */
[----:B------:R-:W-:Y:S01]  /*37d70*/  ISETP.LT.AND P0, PT, R5, UR36, !P0 ;  /* 0x0000002405007c0c */ /* 0x000fe2000c701270 */
[----:B0-----:R-:W-:Y:S01]  /*37d80*/  VIADD R8, R8, UR5 ;  /* 0x0000000508087c36 */ /* 0x001fe20008000000 */
[----:B------:R-:W-:Y:S01]  /*37d90*/  LOP3.LUT R56, R56, 0xdfffffff, RZ, 0xc0, !PT ;  /* 0xdfffffff38387812 */ /* 0x000fe200078ec0ff */
[----:B------:R-:W-:-:S03]  /*37da0*/  ULDC UR5, c[0x0][0x248] ;  /* 0x0000920000057ab9 */ /* 0x000fc60000000800 */
[----:B------:R0:W-:Y:S01]  /*37db0*/  STL [R1+0xaa0], R8 ;  /* 0x000aa00801007387 */ /* 0x0001e20000100800 */
[----:B------:R-:W-:Y:S01]  /*37dc0*/  @P1 LOP3.LUT R56, R56, 0x20000000, RZ, 0xfc, !PT ;  /* 0x2000000038381812 */ /* 0x000fe200078efcff */
[----:B0-----:R-:W-:Y:S01]  /*37dd0*/  VIADD R8, R8, UR6 ;  /* 0x0000000608087c36 */ /* 0x001fe20008000000 */
[----:B------:R-:W-:-:S04]  /*37de0*/  ULDC UR6, c[0x0][0x248] ;  /* 0x0000920000067ab9 */ /* 0x000fc80000000800 */
[----:B------:R0:W-:Y:S01]  /*37df0*/  STL [R1+0xaa4], R8 ;  /* 0x000aa40801007387 */ /* 0x0001e20000100800 */
[----:B------:R-:W-:Y:S01]  /*37e00*/  LOP3.LUT R56, R56, 0xefffffff, RZ, 0xc0, !PT ;  /* 0xefffffff38387812 */ /* 0x000fe200078ec0ff */
[----:B------:R-:W-:Y:S02]  /*37e10*/  VIADD R2, R4, 0x94 ;  /* 0x0000009404027836 */ /* 0x000fe40000000000 */
[----:B0-----:R-:W-:Y:S01]  /*37e20*/  VIADD R8, R8, UR5 ;  /* 0x0000000508087c36 */ /* 0x001fe20008000000 */
[----:B------:R-:W-:Y:S01]  /*37e30*/  @P0 LOP3.LUT R56, R56, 0x10000000, RZ, 0xfc, !PT ;  /* 0x1000000038380812 */ /* 0x000fe200078efcff */
[----:B------:R-:W-:-:S03]  /*37e40*/  ULDC UR5, c[0x0][0x248] ;  /* 0x0000920000057ab9 */ /* 0x000fc60000000800 */
        /* <DEDUP_REMOVED lines=9> */
[----:B0-----:R-:W-:-:S07]  /*37ee0*/  VIADD R8, R8, UR5 ;  /* 0x0000000508087c36 */ /* 0x001fce0008000000 */
        /* <DEDUP_REMOVED lines=73> */
[----:B0-----:R-:W-:Y:S01]  /*38380*/  VIADD R8, R8, UR5 ;  /* 0x0000000508087c36 */ /* 0x001fe20008000000 */
[----:B------:R-:W-:-:S04]  /*38390*/  ULDC UR5, c[0x0][0x248] ;  /* 0x0000920000057ab9 */ /* 0x000fc80000000800 */
[----:B------:R0:W-:Y:S05]  /*383a0*/  STL [R1+0xac0], R8 ;  /* 0x000ac00801007387 */ /* 0x0001ea0000100800 */
        /* <DEDUP_REMOVED lines=14> */
[----:B------:R-:W-:Y:S01]  /*38490*/  ULDC.64 UR20, c[0x0][0x228] ;  /* 0x00008a0000147ab9 */ /* 0x000fe20000000a00 */
[----:B0-----:R-:W-:Y:S01]  /*384a0*/  VIADD R8, R8, UR5 ;  /* 0x0000000508087c36 */ /* 0x001fe20008000000 */
[----:B------:R-:W-:Y:S01]  /*384b0*/  ISETP.LT.AND P0, PT, R5, UR34, !P0 ;  /* 0x0000002205007c0c */ /* 0x000fe2000c701270 */
[----:B------:R-:W-:-:S03]  /*384c0*/  ULDC UR5, c[0x0][0x228] ;  /* 0x00008a0000057ab9 */ /* 0x000fc60000000800 */
        /* <DEDUP_REMOVED lines=41> */
[----:B------:R-:W-:-:S04]  /*38760*/  ULDC UR16, c[0x0][0x248] ;  /* 0x0000920000107ab9 */ /* 0x000fc80000000800 */
[----:B------:R0:W-:Y:S02]  /*38770*/  STL [R1+0xc0c], R8 ;  /* 0x000c0c0801007387 */ /* 0x0001e40000100800 */
[----:B0-----:R-:W-:Y:S01]  /*38780*/  VIADD R8, R8, UR14 ;  /* 0x0000000e08087c36 */ /* 0x001fe20008000000 */
[----:B------:R-:W-:Y:S01]  /*38790*/  @P1 LOP3.LUT R56, R56, 0x200, RZ, 0xfc, !PT ;  /* 0x0000020038381812 */ /* 0x000fe200078efcff */
[----:B------:R-:W-:-:S03]  /*387a0*/  ULDC UR14, c[0x0][0x248] ;  /* 0x00009200000e7ab9 */ /* 0x000fc60000000800 */
        /* <DEDUP_REMOVED lines=26> */
[----:B------:R-:W-:Y:S01]  /*38950*/  ULDC.64 UR22, c[0x0][0x228] ;  /* 0x00008a0000167ab9 */ /* 0x000fe20000000a00 */
[----:B------:R-:W-:Y:S01]  /*38960*/  ULDC.64 UR26, c[0x0][0x228] ;  /* 0x00008a00001a7ab9 */ /* 0x000fe20000000a00 */
[----:B0-----:R-:W-:Y:S01]  /*38970*/  VIADD R8, R8, UR14 ;  /* 0x0000000e08087c36 */ /* 0x001fe20008000000 */
[----:B------:R-:W-:-:S07]  /*38980*/  ULDC UR14, c[0x0][0x228] ;  /* 0x00008a00000e7ab9 */ /* 0x000fce0000000800 */
        /* <DEDUP_REMOVED lines=15> */
[----:B------:R-:W-:Y:S01]  /*38a80*/  ULDC.64 UR28, c[0x0][0x228] ;  /* 0x00008a00001c7ab9 */ /* 0x000fe20000000a00 */
        /* <DEDUP_REMOVED lines=11> */
[----:B------:R-:W-:-:S04]  /*38b40*/  ULDC UR16, c[0x0][0x248] ;  /* 0x0000920000107ab9 */ /* 0x000fc80000000800 */
        /* <DEDUP_REMOVED lines=20> */
[----:B------:R-:W-:Y:S01]  /*38c90*/  ISETP.GE.AND P0, PT, R2, UR35, PT ;  /* 0x0000002302007c0c */ /* 0x000fe2000bf06270 */
[----:B------:R-:W-:Y:S01]  /*38ca0*/  VIADD R2, R4, 0x85 ;  /* 0x0000008504027836 */ /* 0x000fe20000000000 */
[----:B------:R0:W-:Y:S01]  /*38cb0*/  STL [R1+0xc50], R8 ;  /* 0x000c500801007387 */ /* 0x0001e20000100800 */
[----:B------:R-:W-:Y:S01]  /*38cc0*/  ULDC.64 UR34, c[0x0][0x228] ;  /* 0x00008a0000227ab9 */ /* 0x000fe20000000a00 */
[----:B------:R-:W-:Y:S01]  /*38cd0*/  ISETP.LT.AND P1, PT, R6, UR47, !P0 ;  /* 0x0000002f06007c0c */ /* 0x000fe2000c721270 */
[----:B------:R-:W-:Y:S01]  /*38ce0*/  ULDC UR47, c[0x0][0x228] ;  /* 0x00008a00002f7ab9 */ /* 0x000fe20000000800 */
        /* <DEDUP_REMOVED lines=48> */
[----:B------:R0:W-:Y:S01]  /*38ff0*/  STL [R1+0xc60], R8 ;  /* 0x000c600801007387 */ /* 0x0001e20000100800 */
[----:B------:R-:W-:-:S09]  /*39000*/  ULDC.64 UR36, c[0x0][0x228] ;  /* 0x00008a0000247ab9 */ /* 0x000fd20000000a00 */
        /* <DEDUP_REMOVED lines=11> */
[----:B------:R-:W-:Y:S01]  /*390c0*/  ULDC UR38, c[0x0][0x228] ;  /* 0x00008a0000267ab9 */ /* 0x000fe20000000800 */
[----:B------:R-:W-:Y:S01]  /*390d0*/  ULDC UR23, c[0x0][0x228] ;  /* 0x00008a0000177ab9 */ /* 0x000fe20000000800 */
[----:B0-----:R-:W-:-:S07]  /*390e0*/  VIADD R8, R8, UR24 ;  /* 0x0000001808087c36 */ /* 0x001fce0008000000 */
[----:B------:R-:W-:Y:S01]  /*390f0*/  @P1 LOP3.LUT R57, R57, 0x200000, RZ, 0xfc, !PT ;  /* 0x0020000039391812 */ /* 0x000fe200078efcff */
[----:B------:R-:W-:-:S03]  /*39100*/  ULDC UR24, c[0x0][0x248] ;  /* 0x0000920000187ab9 */ /* 0x000fc60000000800 */
        /* <DEDUP_REMOVED lines=63> */
[----:B0-----:R-:W-:-:S05]  /*39500*/  VIADD R8, R8, UR28 ;  /* 0x0000001c08087c36 */ /* 0x001fca0008000000 */
[----:B------:R0:W-:Y:S01]  /*39510*/  STL [R1+0xcb8], R8 ;  /* 0x000cb80801007387 */ /* 0x0001e20000100800 */
[----:B------:R-:W-:Y:S01]  /*39520*/  LOP3.LUT R57, R57, 0xffffbfff, RZ, 0xc0, !PT ;  /* 0xffffbfff39397812 */ /* 0x000fe200078ec0ff */
[----:B0-----:R-:W-:Y:S01]  /*39530*/  VIADD R8, R8, UR26 ;  /* 0x0000001a08087c36 */ /* 0x001fe20008000000 */
[----:B------:R-:W-:Y:S02]  /*39540*/  ULDC UR26, c[0x0][0x248] ;  /* 0x00009200001a7ab9 */ /* 0x000fe40000000800 */
[----:B------:R-:W-:Y:S02]  /*39550*/  @P0 LOP3.LUT R57, R57, 0x4000, RZ, 0xfc, !PT ;  /* 0x0000400039390812 */ /* 0x000fe400078efcff */
        /* <DEDUP_REMOVED lines=109> */
[----:B------:R-:W-:Y:S01]  /*39c30*/  ISETP.LT.AND P1, PT, R6, UR47, !P0 ;  /* 0x0000002f06007c0c */ /* 0x000fe2000c721270 */
        /* <DEDUP_REMOVED lines=91> */
[----:B0-----:R-:W-:Y:S01]  /*3a1f0*/  VIADD R8, R8, UR25 ;  /* 0x0000001908087c36 */ /* 0x001fe20008000000 */
[----:B------:R-:W-:-:S04]  /*3a200*/  ULDC UR25, c[0x0][0x248] ;  /* 0x0000920000197ab9 */ /* 0x000fc80000000800 */
[----:B------:R0:W-:Y:S04]  /*3a210*/  STL [R1+0xd3c], R8 ;  /* 0x000d3c0801007387 */ /* 0x0001e80000100800 */
        /* <DEDUP_REMOVED lines=226> */
[----:B------:R-:W-:-:S10]  /*3b040*/  ULDC.64 UR34, c[0x0][0x228] ;  /* 0x00008a0000227ab9 */ /* 0x000fd40000000a00 */
[----:B------:R-:W-:-:S04]  /*3b050*/  @P1 LOP3.LUT R59, R59, 0x800000, RZ, 0xfc, !PT ;  /* 0x008000003b3b1812 */ /* 0x000fc800078efcff */
[----:B------:R-:W-:Y:S01]  /*3b060*/  LOP3.LUT R59, R59, 0xffbfffff, RZ, 0xc0, !PT ;  /* 0xffbfffff3b3b7812 */ /* 0x000fe200078ec0ff */
[----:B0-----:R-:W-:-:S03]  /*3b070*/  VIADD R8, R8, UR26 ;  /* 0x0000001a08087c36 */ /* 0x001fc60008000000 */
        /* <DEDUP_REMOVED lines=13> */
[----:B------:R-:W-:Y:S02]  /*3b150*/  LOP3.LUT R59, R59, 0xffefffff, RZ, 0xc0, !PT ;  /* 0xffefffff3b3b7812 */ /* 0x000fe400078ec0ff */
[----:B------:R0:W-:Y:S02]  /*3b160*/  STL [R1+0xdf4], R8 ;  /* 0x000df40801007387 */ /* 0x0001e40000100800 */
[----:B------:R-:W-:Y:S02]  /*3b170*/  @P0 LOP3.LUT R59, R59, 0x100000, RZ, 0xfc, !PT ;  /* 0x001000003b3b0812 */ /* 0x000fe400078efcff */
[----:B------:R-:W-:Y:S01]  /*3b180*/  ISETP.GE.AND P0, PT, R2, UR39, PT ;  /* 0x0000002702007c0c */ /* 0x000fe2000bf06270 */
[----:B0-----:R-:W-:Y:S01]  /*3b190*/  VIADD R8, R8, UR5 ;  /* 0x0000000508087c36 */ /* 0x001fe20008000000 */
[----:B------:R-:W-:Y:S01]  /*3b1a0*/  ULDC UR5, c[0x0][0x248] ;  /* 0x0000920000057ab9 */ /* 0x000fe20000000800 */
[----:B------:R-:W-:Y:S01]  /*3b1b0*/  LOP3.LUT R59, R59, 0xfff7ffff, RZ, 0xc0, !PT ;  /* 0xfff7ffff3b3b7812 */ /* 0x000fe200078ec0ff */
[----:B------:R-:W-:Y:S01]  /*3b1c0*/  VIADD R2, R4, 0x5f ;  /* 0x0000005f04027836 */ /* 0x000fe20000000000 */
[----:B------:R-:W-:Y:S01]  /*3b1d0*/  ULDC.64 UR38, c[0x0][0x228] ;  /* 0x00008a0000267ab9 */ /* 0x000fe20000000a00 */
        /* <DEDUP_REMOVED lines=65> */
[----:B0-----:R-:W-:Y:S01]  /*3b5f0*/  VIADD R8, R8, UR5 ;  /* 0x0000000508087c36 */ /* 0x001fe20008000000 */
        /* <DEDUP_REMOVED lines=57> */
[----:B------:R-:W-:-:S08]  /*3b990*/  ULDC UR17, c[0x0][0x228] ;  /* 0x00008a0000117ab9 */ /* 0x000fd00000000800 */
[----:B------:R-:W-:Y:S01]  /*3b9a0*/  @P1 LOP3.LUT R59, R59, 0x2, RZ, 0xfc, !PT ;  /* 0x000000023b3b1812 */ /* 0x000fe200078efcff */
[----:B------:R0:W-:Y:S01]  /*3b9b0*/  STL [R1+0xf54], R8 ;  /* 0x000f540801007387 */ /* 0x0001e20000100800 */
[----:B------:R-:W-:Y:S02]  /*3b9c0*/  ULDC UR20, c[0x0][0x228] ;  /* 0x00008a0000147ab9 */ /* 0x000fe40000000800 */
[----:B------:R-:W-:-:S04]  /*3b9d0*/  LOP3.LUT R59, R59, 0xfffffffe, RZ, 0xc0, !PT ;  /* 0xfffffffe3b3b7812 */ /* 0x000fc800078ec0ff */
[----:B------:R-:W-:Y:S02]  /*3b9e0*/  @P0 LOP3.LUT R59, R59, 0x1, RZ, 0xfc, !PT ;  /* 0x000000013b3b0812 */ /* 0x000fe400078efcff */
[----:B------:R-:W-:Y:S01]  /*3b9f0*/  ISETP.GE.AND P0, PT, R2, UR27, PT ;  /* 0x0000001b02007c0c */ /* 0x000fe2000bf06270 */
[----:B------:R-:W-:Y:S01]  /*3ba00*/  VIADD R2, R4, 0x55 ;  /* 0x0000005504027836 */ /* 0x000fe20000000000 */
[----:B------:R-:W-:Y:S02]  /*3ba10*/  ULDC.64 UR26, c[0x0][0x228] ;  /* 0x00008a00001a7ab9 */ /* 0x000fe40000000a00 */
        /* <DEDUP_REMOVED lines=237> */
[----:B------:R-:W-:Y:S01]  /*3c8f0*/  R2UR UR4, R28 ;  /* 0x000000001c0472ca */ /* 0x000fe200000e0000 */
[----:B------:R-:W-:Y:S01]  /*3c900*/  VIADD R27, R4, 0x1a ;  /* 0x0000001a041b7836 */ /* 0x000fe20000000000 */
        /* <DEDUP_REMOVED lines=11> */
[----:B------:R-:W-:Y:S01]  /*3c9c0*/  VIADD R28, R4, 0x1b ;  /* 0x0000001b041c7836 */ /* 0x000fe20000000000 */
        /* <DEDUP_REMOVED lines=13> */
[----:B------:R-:W-:Y:S01]  /*3caa0*/  VIADD R26, R4, 0x19 ;  /* 0x00000019041a7836 */ /* 0x000fe20000000000 */
[----:B------:R-:W-:Y:S01]  /*3cab0*/  ULDC UR59, c[0x0][0x228] ;  /* 0x00008a00003b7ab9 */ /* 0x000fe20000000800 */
[----:B0-----:R-:W-:Y:S01]  /*3cac0*/  VIADD R8, R8, UR12 ;  /* 0x0000000c08087c36 */ /* 0x001fe20008000000 */
[----:B------:R-:W-:-:S06]  /*3cad0*/  ULDC UR12, c[0x0][0x228] ;  /* 0x00008a00000c7ab9 */ /* 0x000fcc0000000800 */
[----:B------:R-:W-:Y:S01]  /*3cae0*/  @P1 LOP3.LUT R189, R189, 0x8000, RZ, 0xfc, !PT ;  /* 0x00008000bdbd1812 */ /* 0x000fe200078efcff */
[----:B------:R0:W-:Y:S03]  /*3caf0*/  STL [R1+0xf78], R8 ;  /* 0x000f780801007387 */ /* 0x0001e60000100800 */
        /* <DEDUP_REMOVED lines=9> */
[C---:B------:R-:W-:Y:S01]  /*3cb90*/  VIADD R2, R4.reuse, 0x3c ;  /* 0x0000003c04027836 */ /* 0x040fe20000000000 */
[----:B------:R0:W-:Y:S01]  /*3cba0*/  STL [R1+0xf84], R8 ;  /* 0x000f840801007387 */ /* 0x0001e20000100800 */
[----:B------:R-:W-:Y:S01]  /*3cbb0*/  ULDC.64 UR40, c[0x0][0x228] ;  /* 0x00008a0000287ab9 */ /* 0x000fe20000000a00 */
[----:B------:R-:W-:Y:S01]  /*3cbc0*/  ULDC UR14, c[0x0][0x228] ;  /* 0x00008a00000e7ab9 */ /* 0x000fe20000000800 */
        /* <DEDUP_REMOVED lines=46> */
[C---:B------:R-:W-:Y:S01]  /*3ceb0*/  VIADD R2, R4.reuse, 0x3a ;  /* 0x0000003a04027836 */ /* 0x040fe20000000000 */
[----:B------:R0:W-:Y:S01]  /*3cec0*/  STL [R1+0xfb8], R8 ;  /* 0x000fb80801007387 */ /* 0x0001e20000100800 */
[----:B------:R-:W-:Y:S01]  /*3ced0*/  ISETP.LT.AND P0, PT, R5, UR42, !P0 ;  /* 0x0000002a05007c0c */ /* 0x000fe2000c701270 */
[----:B------:R-:W-:Y:S01]  /*3cee0*/  ULDC.64 UR36, c[0x0][0x228] ;  /* 0x00008a0000247ab9 */ /* 0x000fe20000000a00 */
[----:B------:R-:W-:Y:S01]  /*3cef0*/  VIADD R23, R4, 0x16 ;  /* 0x0000001604177836 */ /* 0x000fe20000000000 */
        /* <DEDUP_REMOVED lines=18> */
[C---:B------:R-:W-:Y:S01]  /*3d020*/  VIADD R2, R4.reuse, 0x39 ;  /* 0x0000003904027836 */ /* 0x040fe20000000000 */
[----:B------:R0:W-:Y:S01]  /*3d030*/  STL [R1+0xfcc], R8 ;  /* 0x000fcc0801007387 */ /* 0x0001e20000100800 */
[----:B------:R-:W-:Y:S01]  /*3d040*/  ULDC.64 UR28, c[0x0][0x228] ;  /* 0x00008a00001c7ab9 */ /* 0x000fe20000000a00 */
        /* <DEDUP_REMOVED lines=23> */
[----:B------:R-:W-:-:S02]  /*3d1c0*/  VIADD R21, R4, 0x14 ;  /* 0x0000001404157836 */ /* 0x000fc40000000000 */
[----:B0-----:R-:W-:Y:S01]  /*3d1d0*/  VIADD R8, R8, UR11 ;  /* 0x0000000b08087c36 */ /* 0x001fe20008000000 */
[----:B------:R-:W-:Y:S01]  /*3d1e0*/  ULDC UR11, c[0x0][0x248] ;  /* 0x00009200000b7ab9 */ /* 0x000fe20000000800 */
[----:B------:R-:W-:Y:S01]  /*3d1f0*/  VIADD R20, R4, 0x13 ;  /* 0x0000001304147836 */ /* 0x000fe20000000000 */
[----:B------:R-:W-:Y:S02]  /*3d200*/  ULDC UR54, c[0x0][0x248] ;  /* 0x0000920000367ab9 */ /* 0x000fe40000000800 */
        /* <DEDUP_REMOVED lines=54> */
[----:B------:R0:W-:Y:S01]  /*3d570*/  STL [R1+0x1020], R8 ;  /* 0x0010200801007387 */ /* 0x0001e20000100800 */
        /* <DEDUP_REMOVED lines=8> */
[----:B------:R-:W-:Y:S01]  /*3d600*/  VIADD R2, R4, 0x35 ;  /* 0x0000003504027836 */ /* 0x000fe20000000000 */
[----:B------:R-:W-:Y:S02]  /*3d610*/  ULDC.64 UR38, c[0x0][0x228] ;  /* 0x00008a0000267ab9 */ /* 0x000fe40000000a00 */
[----:B------:R0:W-:Y:S01]  /*3d620*/  STL [R1+0x1030], R8 ;  /* 0x0010300801007387 */ /* 0x0001e20000100800 */
[----:B------:R-:W-:Y:S01]  /*3d630*/  ISETP.LT.AND P1, PT, R6, UR51, !P0 ;  /* 0x0000003306007c0c */ /* 0x000fe2000c721270 */
        /* <DEDUP_REMOVED lines=263> */
[----:B------:R-:W-:Y:S01]  /*3e6b0*/  VIADD R15, R4, 0xe ;  /* 0x0000000e040f7836 */ /* 0x000fe20000000000 */
[----:B------:R-:W-:Y:S01]  /*3e6c0*/  @P1 LOP3.LUT R190, R190, 0x200, RZ, 0xfc, !PT ;  /* 0x00000200bebe1812 */ /* 0x000fe200078efcff */
[----:B------:R-:W-:Y:S01]  /*3e6d0*/  VIADD R14, R4, 0xd ;  /* 0x0000000d040e7836 */ /* 0x000fe20000000000 */
[----:B------:R-:W-:Y:S01]  /*3e6e0*/  ULDC UR42, c[0x0][0x248] ;  /* 0x00009200002a7ab9 */ /* 0x000fe20000000800 */
        /* <DEDUP_REMOVED lines=16> */
[----:B0-----:R-:W-:Y:S01]  /*3e7f0*/  VIADD R8, R8, UR23 ;  /* 0x0000001708087c36 */ /* 0x001fe20008000000 */
[----:B------:R-:W-:-:S04]  /*3e800*/  ULDC UR23, c[0x0][0x248] ;  /* 0x0000920000177ab9 */ /* 0x000fc80000000800 */
[----:B------:R0:W-:Y:S01]  /*3e810*/  STL [R1+0x1048], R8 ;  /* 0x0010480801007387 */ /* 0x0001e20000100800 */
[----:B------:R-:W-:Y:S01]  /*3e820*/  ISETP.LT.AND P0, PT, R5, UR36, !P0 ;  /* 0x0000002405007c0c */ /* 0x000fe2000c701270 */
[----:B------:R-:W-:Y:S01]  /*3e830*/  ULDC UR36, c[0x0][0x248] ;  /* 0x0000920000247ab9 */ /* 0x000fe20000000800 */
[----:B0-----:R-:W-:Y:S01]  /*3e840*/  VIADD R8, R8, UR27 ;  /* 0x0000001b08087c36 */ /* 0x001fe20008000000 */
[----:B------:R-:W-:Y:S01]  /*3e850*/  @P1 LOP3.LUT R190, R190, 0x80, RZ, 0xfc, !PT ;  /* 0x00000080bebe1812 */ /* 0x000fe200078efcff */
[----:B------:R-:W-:-:S03]  /*3e860*/  ULDC UR27, c[0x0][0x248] ;  /* 0x00009200001b7ab9 */ /* 0x000fc60000000800 */
        /* <DEDUP_REMOVED lines=77> */
[----:B------:R-:W-:Y:S01]  /*3ed40*/  ISETP.LT.AND P1, PT, R6, UR19, !P0 ;  /* 0x0000001306007c0c */ /* 0x000fe2000c721270 */
[----:B------:R-:W-:Y:S01]  /*3ed50*/  VIADD R2, R4, 0x25 ;  /* 0x0000002504027836 */ /* 0x000fe20000000000 */
[----:B------:R-:W-:Y:S01]  /*3ed60*/  ULDC.64 UR30, c[0x0][0x228] ;  /* 0x00008a00001e7ab9 */ /* 0x000fe20000000a00 */
[----:B------:R-:W-:Y:S01]  /*3ed70*/  ULDC UR39, c[0x0][0x248] ;  /* 0x0000920000277ab9 */ /* 0x000fe20000000800 */
[----:B------:R0:W-:Y:S02]  /*3ed80*/  STL [R1+0xf6c], R8 ;  /* 0x000f6c0801007387 */ /* 0x0001e40000100800 */
[----:B0-----:R-:W-:-:S07]  /*3ed90*/  VIADD R8, R8, UR27 ;  /* 0x0000001b08087c36 */ /* 0x001fce0008000000 */
[----:B------:R-:W-:Y:S01]  /*3eda0*/  @P1 LOP3.LUT R191, R191, 0x80000000, RZ, 0xfc, !PT ;  /* 0x80000000bfbf1812 */ /* 0x000fe200078efcff */
[----:B------:R-:W-:Y:S01]  /*3edb0*/  ULDC UR27, c[0x0][0x248] ;  /* 0x00009200001b7ab9 */ /* 0x000fe20000000800 */
[----:B------:R0:W-:Y:S02]  /*3edc0*/  STL [R1+0xf64], R8 ;  /* 0x000f640801007387 */ /* 0x0001e40000100800 */
[----:B0-----:R-:W-:-:S05]  /*3edd0*/  VIADD R8, R8, UR28 ;  /* 0x0000001c08087c36 */ /* 0x001fca0008000000 */
[----:B------:R0:W-:Y:S02]  /*3ede0*/  STL [R1+0xf50], R8 ;  /* 0x000f500801007387 */ /* 0x0001e40000100800 */
[----:B0-----:R-:W-:Y:S01]  /*3edf0*/  VIADD R8, R8, UR29 ;  /* 0x0000001d08087c36 */ /* 0x001fe20008000000 */
[----:B------:R-:W-:Y:S02]  /*3ee00*/  ULDC.64 UR28, c[0x0][0x228] ;  /* 0x00008a00001c7ab9 */ /* 0x000fe40000000a00 */
[----:B------:R-:W-:Y:S01]  /*3ee10*/  ISETP.LT.AND P0, PT, R5, UR28, !P0 ;  /* 0x0000001c05007c0c */ /* 0x000fe2000c701270 */
[----:B------:R-:W-:Y:S01]  /*3ee20*/  ULDC UR28, c[0x0][0x248] ;  /* 0x00009200001c7ab9 */ /* 0x000fe20000000800 */
[----:B------:R-:W-:Y:S01]  /*3ee30*/  LOP3.LUT R191, R191, 0xbfffffff, RZ, 0xc0, !PT ;  /* 0xbfffffffbfbf7812 */ /* 0x000fe200078ec0ff */
[----:B------:R0:W-:Y:S10]  /*3ee40*/  STL [R1+0xf48], R8 ;  /* 0x000f480801007387 */ /* 0x0001f40000100800 */
[----:B------:R-:W-:-:S02]  /*3ee50*/  @P0 LOP3.LUT R191, R191, 0x40000000, RZ, 0xfc, !PT ;  /* 0x40000000bfbf0812 */ /* 0x000fc400078efcff */
[----:B------:R-:W-:Y:S01]  /*3ee60*/  ISETP.GE.AND P0, PT, R2, UR41, PT ;  /* 0x0000002902007c0c */ /* 0x000fe2000bf06270 */
[----:B0-----:R-:W-:Y:S01]  /*3ee70*/  VIADD R8, R8, UR14 ;  /* 0x0000000e08087c36 */ /* 0x001fe20008000000 */
[----:B------:R-:W-:Y:S01]  /*3ee80*/  ULDC.64 UR14, c[0x0][0x228] ;  /* 0x00008a00000e7ab9 */ /* 0x000fe20000000a00 */
        /* <DEDUP_REMOVED lines=10> */
[----:B------:R-:W-:-:S04]  /*3ef30*/  ISETP.GE.AND P0, PT, R2, UR43, PT ;  /* 0x0000002b02007c0c */ /* 0x000fc8000bf06270 */
[----:B------:R-:W-:Y:S01]  /*3ef40*/  ISETP.LT.AND P1, PT, R6, UR26, !P0 ;  /* 0x0000001a06007c0c */ /* 0x000fe2000c721270 */
[----:B0-----:R-:W-:Y:S01]  /*3ef50*/  VIADD R8, R8, UR12 ;  /* 0x0000000c08087c36 */ /* 0x001fe20008000000 */
[----:B------:R-:W-:Y:S02]  /*3ef60*/  ISETP.LT.AND P0, PT, R5, UR30, !P0 ;  /* 0x0000001e05007c0c */ /* 0x000fe4000c701270 */
[----:B------:R-:W-:Y:S01]  /*3ef70*/  LOP3.LUT R191, R191, 0xf7ffffff, RZ, 0xc0, !PT ;  /* 0xf7ffffffbfbf7812 */ /* 0x000fe200078ec0ff */
[----:B------:R-:W-:Y:S01]  /*3ef80*/  VIADD R2, R4, 0x23 ;  /* 0x0000002304027836 */ /* 0x000fe20000000000 */
[----:B------:R0:W-:Y:S01]  /*3ef90*/  STL [R1+0xf2c], R8 ;  /* 0x000f2c0801007387 */ /* 0x0001e20000100800 */
[----:B------:R-:W-:Y:S01]  /*3efa0*/  ULDC UR12, c[0x0][0x248] ;  /* 0x00009200000c7ab9 */ /* 0x000fe20000000800 */
[----:B------:R-:W-:Y:S01]  /*3efb0*/  ULDC UR26, c[0x0][0x248] ;  /* 0x00009200001a7ab9 */ /* 0x000fe20000000800 */
[----:B------:R-:W-:-:S04]  /*3efc0*/  ULDC UR30, c[0x0][0x248] ;  /* 0x00009200001e7ab9 */ /* 0x000fc80000000800 */
        /* <DEDUP_REMOVED lines=14> */
[----:B0-----:R-:W-:-:S05]  /*3f0b0*/  VIADD R8, R8, UR6 ;  /* 0x0000000608087c36 */ /* 0x001fca0008000000 */
[----:B------:R0:W-:Y:S01]  /*3f0c0*/  STL [R1+0xddc], R8 ;  /* 0x000ddc0801007387 */ /* 0x0001e20000100800 */
[----:B------:R-:W-:Y:S01]  /*3f0d0*/  @P1 LOP3.LUT R191, R191, 0x2000000, RZ, 0xfc, !PT ;  /* 0x02000000bfbf1812 */ /* 0x000fe200078efcff */
[----:B0-----:R-:W-:Y:S01]  /*3f0e0*/  VIADD R8, R8, UR7 ;  /* 0x0000000708087c36 */ /* 0x001fe20008000000 */
[----:B------:R-:W-:Y:S02]  /*3f0f0*/  ULDC.64 UR6, c[0x0][0x228] ;  /* 0x00008a0000067ab9 */ /* 0x000fe40000000a00 */
[----:B------:R-:W-:Y:S01]  /*3f100*/  ISETP.LT.AND P0, PT, R5, UR6, !P0 ;  /* 0x0000000605007c0c */ /* 0x000fe2000c701270 */
[C---:B------:R-:W-:Y:S01]  /*3f110*/  VIADD R13, R4.reuse, 0xc ;  /* 0x0000000c040d7836 */ /* 0x040fe20000000000 */
[----:B------:R-:W-:Y:S01]  /*3f120*/  LOP3.LUT R191, R191, 0xfeffffff, RZ, 0xc0, !PT ;  /* 0xfeffffffbfbf7812 */ /* 0x000fe200078ec0ff */
[----:B------:R0:W-:Y:S01]  /*3f130*/  STL [R1+0xdd4], R8 ;  /* 0x000dd40801007387 */ /* 0x0001e20000100800 */
[----:B------:R-:W-:Y:S01]  /*3f140*/  VIADD R11, R4, 0xb ;  /* 0x0000000b040b7836 */ /* 0x000fe20000000000 */
[----:B------:R-:W-:-:S08]  /*3f150*/  ULDC UR6, c[0x0][0x248] ;  /* 0x0000920000067ab9 */ /* 0x000fd00000000800 */
        /* <DEDUP_REMOVED lines=8> */
[----:B------:R-:W-:Y:S01]  /*3f1e0*/  ULDC.64 UR44, c[0x0][0x228] ;  /* 0x00008a00002c7ab9 */ /* 0x000fe20000000a00 */
[----:B0-----:R-:W-:Y:S01]  /*3f1f0*/  VIADD R8, R8, UR23 ;  /* 0x0000001708087c36 */ /* 0x001fe20008000000 */
[----:B------:R-:W-:-:S02]  /*3f200*/  ULDC.64 UR22, c[0x0][0x228] ;  /* 0x00008a0000167ab9 */ /* 0x000fc40000000a00 */
        /* <DEDUP_REMOVED lines=11> */
[----:B------:R-:W-:Y:S01]  /*3f2c0*/  ULDC.64 UR20, c[0x0][0x228] ;  /* 0x00008a0000147ab9 */ /* 0x000fe20000000a00 */
[----:B------:R0:W-:Y:S01]  /*3f2d0*/  STL [R1+0xda8], R8 ;  /* 0x000da80801007387 */ /* 0x0001e20000100800 */
[----:B------:R-:W-:Y:S01]  /*3f2e0*/  ULDC UR27, c[0x0][0x248] ;  /* 0x00009200001b7ab9 */ /* 0x000fe20000000800 */
[----:B0-----:R-:W-:Y:S01]  /*3f2f0*/  VIADD R8, R8, UR18 ;  /* 0x0000001208087c36 */ /* 0x001fe20008000000 */
[----:B------:R-:W-:-:S02]  /*3f300*/  ULDC.64 UR18, c[0x0][0x228] ;  /* 0x00008a0000127ab9 */ /* 0x000fc40000000a00 */
[----:B------:R-:W-:-:S06]  /*3f310*/  ISETP.LT.AND P0, PT, R5, UR18, !P0 ;  /* 0x0000001205007c0c */ /* 0x000fcc000c701270 */
        /* <DEDUP_REMOVED lines=8> */
[----:B------:R-:W-:Y:S01]  /*3f3a0*/  ULDC UR13, c[0x0][0x248] ;  /* 0x00009200000d7ab9 */ /* 0x000fe20000000800 */
[----:B0-----:R-:W-:Y:S01]  /*3f3b0*/  VIADD R8, R8, UR16 ;  /* 0x0000001008087c36 */ /* 0x001fe20008000000 */
[----:B------:R-:W-:Y:S02]  /*3f3c0*/  ULDC.64 UR16, c[0x0][0x228] ;  /* 0x00008a0000107ab9 */ /* 0x000fe40000000a00 */
[----:B------:R-:W-:-:S05]  /*3f3d0*/  ISETP.LT.AND P0, PT, R5, UR16, !P0 ;  /* 0x0000001005007c0c */ /* 0x000fca000c701270 */
[----:B------:R-:W-:-:S04]  /*3f3e0*/  @P1 LOP3.LUT R191, R191, 0x80000, RZ, 0xfc, !PT ;  /* 0x00080000bfbf1812 */ /* 0x000fc800078efcff */
[----:B------:R-:W-:-:S04]  /*3f3f0*/  LOP3.LUT R191, R191, 0xfffbffff, RZ, 0xc0, !PT ;  /* 0xfffbffffbfbf7812 */ /* 0x000fc800078ec0ff */
[----:B------:R-:W-:Y:S02]  /*3f400*/  @P0 LOP3.LUT R191, R191, 0x40000, RZ, 0xfc, !PT ;  /* 0x00040000bfbf0812 */ /* 0x000fe400078efcff */
[----:B------:R-:W-:-:S04]  /*3f410*/  ISETP.GE.AND P0, PT, R2, UR29, PT ;  /* 0x0000001d02007c0c */ /* 0x000fc8000bf06270 */
[----:B------:R-:W-:Y:S01]  /*3f420*/  ISETP.LT.AND P1, PT, R6, UR11, !P0 ;  /* 0x0000000b06007c0c */ /* 0x000fe2000c721270 */
[----:B------:R0:W-:Y:S01]  /*3f430*/  STL [R1+0xd8c], R8 ;  /* 0x000d8c0801007387 */ /* 0x0001e20000100800 */
[----:B------:R-:W-:Y:S02]  /*3f440*/  ISETP.LT.AND P0, PT, R5, UR20, !P0 ;  /* 0x0000001405007c0c */ /* 0x000fe4000c701270 */
[----:B------:R-:W-:Y:S01]  /*3f450*/  LOP3.LUT R191, R191, 0xfffdffff, RZ, 0xc0, !PT ;  /* 0xfffdffffbfbf7812 */ /* 0x000fe200078ec0ff */
[----:B------:R-:W-:Y:S01]  /*3f460*/  VIADD R2, R4, 0x1e ;  /* 0x0000001e04027836 */ /* 0x000fe20000000000 */
[----:B------:R-:W-:Y:S01]  /*3f470*/  ULDC UR11, c[0x0][0x248] ;  /* 0x00009200000b7ab9 */ /* 0x000fe20000000800 */
[----:B0-----:R-:W-:Y:S01]  /*3f480*/  VIADD R8, R8, UR34 ;  /* 0x0000002208087c36 */ /* 0x001fe20008000000 */
[----:B------:R-:W-:-:S05]  /*3f490*/  ULDC UR34, c[0x0][0x248] ;  /* 0x0000920000227ab9 */ /* 0x000fca0000000800 */
[----:B------:R-:W-:Y:S01]  /*3f4a0*/  @P1 LOP3.LUT R191, R191, 0x20000, RZ, 0xfc, !PT ;  /* 0x00020000bfbf1812 */ /* 0x000fe200078efcff */
[----:B------:R0:W-:Y:S03]  /*3f4b0*/  STL [R1+0xd84], R8 ;  /* 0x000d840801007387 */ /* 0x0001e60000100800 */
        /* <DEDUP_REMOVED lines=9> */
[C---:B------:R-:W-:Y:S01]  /*3f550*/  VIADD R2, R4.reuse, 0x1d ;  /* 0x0000001d04027836 */ /* 0x040fe20000000000 */
[----:B------:R0:W-:Y:S01]  /*3f560*/  STL [R1+0xd68], R8 ;  /* 0x000d680801007387 */ /* 0x0001e20000100800 */
[C---:B------:R-:W-:Y:S01]  /*3f570*/  VIADD R10, R4.reuse, 0xa ;  /* 0x0000000a040a7836 */ /* 0x040fe20000000000 */
[----:B------:R-:W-:Y:S01]  /*3f580*/  ULDC UR15, c[0x0][0x248] ;  /* 0x00009200000f7ab9 */ /* 0x000fe20000000800 */
[----:B------:R-:W-:Y:S01]  /*3f590*/  VIADD R9, R4, 0x9 ;  /* 0x0000000904097836 */ /* 0x000fe20000000000 */
[----:B------:R-:W-:Y:S01]  /*3f5a0*/  ULDC UR5, c[0x0][0x248] ;  /* 0x0000920000057ab9 */ /* 0x000fe20000000800 */
[----:B0-----:R-:W-:-:S04]  /*3f5b0*/  VIADD R8, R8, UR41 ;  /* 0x0000002908087c36 */ /* 0x001fc80008000000 */
[----:B------:R-:W-:Y:S01]  /*3f5c0*/  @P1 LOP3.LUT R191, R191, 0x8000, RZ, 0xfc, !PT ;  /* 0x00008000bfbf1812 */ /* 0x000fe200078efcff */
[----:B------:R-:W-:Y:S01]  /*3f5d0*/  ULDC.64 UR40, c[0x0][0x228] ;  /* 0x00008a0000287ab9 */ /* 0x000fe20000000a00 */
[----:B------:R0:W-:Y:S02]  /*3f5e0*/  STL [R1+0xd54], R8 ;  /* 0x000d540801007387 */ /* 0x0001e40000100800 */
[----:B0-----:R-:W-:Y:S01]  /*3f5f0*/  VIADD R8, R8, UR25 ;  /* 0x0000001908087c36 */ /* 0x001fe20008000000 */
[----:B------:R-:W-:Y:S02]  /*3f600*/  ULDC.64 UR24, c[0x0][0x228] ;  /* 0x00008a0000187ab9 */ /* 0x000fe40000000a00 */
[----:B------:R-:W-:Y:S02]  /*3f610*/  ISETP.LT.AND P0, PT, R5, UR24, !P0 ;  /* 0x0000001805007c0c */ /* 0x000fe4000c701270 */
[----:B------:R-:W-:Y:S01]  /*3f620*/  LOP3.LUT R191, R191, 0xffffbfff, RZ, 0xc0, !PT ;  /* 0xffffbfffbfbf7812 */ /* 0x000fe200078ec0ff */
[----:B------:R0:W-:Y:S10]  /*3f630*/  STL [R1+0xd4c], R8 ;  /* 0x000d4c0801007387 */ /* 0x0001f40000100800 */
[----:B------:R-:W-:-:S02]  /*3f640*/  @P0 LOP3.LUT R191, R191, 0x4000, RZ, 0xfc, !PT ;  /* 0x00004000bfbf0812 */ /* 0x000fc400078efcff */
[----:B------:R-:W-:Y:S01]  /*3f650*/  ISETP.GE.AND P0, PT, R2, UR31, PT ;  /* 0x0000001f02007c0c */ /* 0x000fe2000bf06270 */
[----:B0-----:R-:W-:Y:S01]  /*3f660*/  VIADD R8, R8, UR14 ;  /* 0x0000000e08087c36 */ /* 0x001fe20008000000 */
[----:B------:R-:W-:Y:S01]  /*3f670*/  LOP3.LUT R191, R191, 0xffffdfff, RZ, 0xc0, !PT ;  /* 0xffffdfffbfbf7812 */ /* 0x000fe200078ec0ff */
[----:B------:R-:W-:Y:S01]  /*3f680*/  VIADD R2, R4, 0x1c ;  /* 0x0000001c04027836 */ /* 0x000fe20000000000 */
[----:B------:R-:W-:Y:S01]  /*3f690*/  ISETP.LT.AND P1, PT, R6, UR51, !P0 ;  /* 0x0000003306007c0c */ /* 0x000fe2000c721270 */
[----:B------:R-:W-:Y:S01]  /*3f6a0*/  ULDC UR51, c[0x0][0x228] ;  /* 0x00008a0000337ab9 */ /* 0x000fe20000000800 */
[----:B------:R0:W-:Y:S01]  /*3f6b0*/  STL [R1+0xd38], R8 ;  /* 0x000d380801007387 */ /* 0x0001e20000100800 */
[----:B------:R-:W-:Y:S01]  /*3f6c0*/  VIADD R252, R4, 0x8 ;  /* 0x0000000804fc7836 */ /* 0x000fe20000000000 */
[----:B------:R-:W-:Y:S01]  /*3f6d0*/  ULDC UR14, c[0x0][0x248] ;  /* 0x00009200000e7ab9 */ /* 0x000fe20000000800 */
[----:B0-----:R-:W-:Y:S01]  /*3f6e0*/  VIADD R8, R8, UR28 ;  /* 0x0000001c08087c36 */ /* 0x001fe20008000000 */
[----:B------:R-:W-:-:S02]  /*3f6f0*/  ULDC.64 UR28, c[0x0][0x228] ;  /* 0x00008a00001c7ab9 */ /* 0x000fc40000000a00 */
[----:B------:R-:W-:-:S05]  /*3f700*/  ISETP.LT.AND P0, PT, R5, UR28, !P0 ;  /* 0x0000001c05007c0c */ /* 0x000fca000c701270 */
        /* <DEDUP_REMOVED lines=9> */
[----:B------:R-:W-:Y:S01]  /*3f7a0*/  ISETP.LT.AND P0, PT, R5, UR49, !P0 ;  /* 0x0000003105007c0c */ /* 0x000fe2000c701270 */
[----:B------:R-:W-:Y:S01]  /*3f7b0*/  ULDC.64 UR48, c[0x0][0x228] ;  /* 0x00008a0000307ab9 */ /* 0x000fe20000000a00 */
        /* <DEDUP_REMOVED lines=17> */
[----:B------:R-:W-:Y:S01]  /*3f8d0*/  LOP3.LUT R191, R191, 0xfffffdff, RZ, 0xc0, !PT ;  /* 0xfffffdffbfbf7812 */ /* 0x000fe200078ec0ff */
[----:B------:R0:W-:Y:S01]  /*3f8e0*/  STL [R1+0xcf8], R8 ;  /* 0x000cf80801007387 */ /* 0x0001e20000100800 */
[----:B------:R-:W-:-:S03]  /*3f8f0*/  ULDC UR51, c[0x0][0x228] ;  /* 0x00008a0000337ab9 */ /* 0x000fc60000000800 */
[----:B------:R-:W4:Y:S04]  /*3f900*/  LDL.LU R28, [R1+0x1740] ;  /* 0x00174000011c7983 */ /* 0x000f280000300800 */
[----:B------:R-:W-:-:S04]  /*3f910*/  @P1 LOP3.LUT R191, R191, 0x200, RZ, 0xfc, !PT ;  /* 0x00000200bfbf1812 */ /* 0x000fc800078efcff */
[----:B------:R-:W-:Y:S01]  /*3f920*/  LOP3.LUT R191, R191, 0xfffffeff, RZ, 0xc0, !PT ;  /* 0xfffffeffbfbf7812 */ /* 0x000fe200078ec0ff */
[----:B0-----:R-:W-:Y:S01]  /*3f930*/  VIADD R8, R8, UR36 ;  /* 0x0000002408087c36 */ /* 0x001fe20008000000 */
[----:B------:R-:W-:Y:S02]  /*3f940*/  ULDC.64 UR36, c[0x0][0x228] ;  /* 0x00008a0000247ab9 */ /* 0x000fe40000000a00 */
[----:B------:R-:W-:Y:S02]  /*3f950*/  @P0 LOP3.LUT R191, R191, 0x100, RZ, 0xfc, !PT ;  /* 0x00000100bfbf0812 */ /* 0x000fe400078efcff */
[----:B------:R-:W-:Y:S01]  /*3f960*/  ISETP.GE.AND P0, PT, R27, UR19, PT ;  /* 0x000000131b007c0c */ /* 0x000fe2000bf06270 */
[----:B------:R-:W-:-:S03]  /*3f970*/  ULDC.64 UR18, c[0x0][0x228] ;  /* 0x00008a0000127ab9 */ /* 0x000fc60000000a00 */
[----:B------:R-:W-:Y:S02]  /*3f980*/  ISETP.LT.AND P1, PT, R6, UR36, !P0 ;  /* 0x0000002406007c0c */ /* 0x000fe4000c721270 */
[----:B------:R-:W-:Y:S01]  /*3f990*/  ISETP.LT.AND P0, PT, R5, UR51, !P0 ;  /* 0x0000003305007c0c */ /* 0x000fe2000c701270 */
[----:B------:R-:W-:Y:S01]  /*3f9a0*/  ULDC UR51, c[0x0][0x228] ;  /* 0x00008a0000337ab9 */ /* 0x000fe20000000800 */
[----:B------:R-:W-:-:S09]  /*3f9b0*/  LOP3.LUT R191, R191, 0xffffff7f, RZ, 0xc0, !PT ;  /* 0xffffff7fbfbf7812 */ /* 0x000fd200078ec0ff */
[----:B------:R-:W-:-:S04]  /*3f9c0*/  @P1 LOP3.LUT R191, R191, 0x80, RZ, 0xfc, !PT ;  /* 0x00000080bfbf1812 */ /* 0x000fc800078efcff */
[----:B------:R-:W-:-:S04]  /*3f9d0*/  LOP3.LUT R191, R191, 0xffffffbf, RZ, 0xc0, !PT ;  /* 0xffffffbfbfbf7812 */ /* 0x000fc800078ec0ff */
        /* <DEDUP_REMOVED lines=20> */
[----:B------:R0:W-:Y:S01]  /*3fb20*/  STL [R1+0xce8], R8 ;  /* 0x000ce80801007387 */ /* 0x0001e20000100800 */
[----:B------:R-:W-:Y:S01]  /*3fb30*/  LOP3.LUT R191, R191, 0xfffffffd, RZ, 0xc0, !PT ;  /* 0xfffffffdbfbf7812 */ /* 0x000fe200078ec0ff */
[----:B------:R-:W-:Y:S01]  /*3fb40*/  ULDC.64 UR24, c[0x0][0x228] ;  /* 0x00008a0000187ab9 */ /* 0x000fe20000000a00 */
[----:B------:R-:W-:Y:S02]  /*3fb50*/  ISETP.LT.AND P1, PT, R6, UR48, !P0 ;  /* 0x0000003006007c0c */ /* 0x000fe4000c721270 */
[----:B------:R-:W-:Y:S01]  /*3fb60*/  ISETP.LT.AND P0, PT, R5, UR51, !P0 ;  /* 0x0000003305007c0c */ /* 0x000fe2000c701270 */
[----:B------:R-:W-:-:S10]  /*3fb70*/  ULDC UR51, c[0x0][0x228] ;  /* 0x00008a0000337ab9 */ /* 0x000fd40000000800 */
[----:B------:R-:W-:-:S04]  /*3fb80*/  @P1 LOP3.LUT R191, R191, 0x2, RZ, 0xfc, !PT ;  /* 0x00000002bfbf1812 */ /* 0x000fc800078efcff */
[----:B------:R-:W-:-:S04]  /*3fb90*/  LOP3.LUT R191, R191, 0xfffffffe, RZ, 0xc0, !PT ;  /* 0xfffffffebfbf7812 */ /* 0x000fc800078ec0ff */
[----:B------:R-:W-:Y:S02]  /*3fba0*/  @P0 LOP3.LUT R191, R191, 0x1, RZ, 0xfc, !PT ;  /* 0x00000001bfbf0812 */ /* 0x000fe400078efcff */
[----:B------:R-:W-:Y:S01]  /*3fbb0*/  ISETP.GE.AND P0, PT, R23, UR29, PT ;  /* 0x0000001d17007c0c */ /* 0x000fe2000bf06270 */
[----:B0-----:R-:W-:Y:S01]  /*3fbc0*/  VIADD R8, R8, UR39 ;  /* 0x0000002708087c36 */ /* 0x001fe20008000000 */
[----:B------:R-:W-:Y:S02]  /*3fbd0*/  ULDC.64 UR28, c[0x0][0x228] ;  /* 0x00008a00001c7ab9 */ /* 0x000fe40000000a00 */
[----:B------:R-:W-:Y:S01]  /*3fbe0*/  ISETP.LT.AND P1, PT, R6, UR16, !P0 ;  /* 0x0000001006007c0c */ /* 0x000fe2000c721270 */
[----:B------:R-:W-:Y:S01]  /*3fbf0*/  ULDC UR16, c[0x0][0x228] ;  /* 0x00008a0000107ab9 */ /* 0x000fe20000000800 */
[----:B------:R-:W-:Y:S01]  /*3fc00*/  ISETP.LT.AND P0, PT, R5, UR51, !P0 ;  /* 0x0000003305007c0c */ /* 0x000fe2000c701270 */
[----:B------:R-:W-:-:S10]  /*3fc10*/  ULDC UR51, c[0x0][0x228] ;  /* 0x00008a0000337ab9 */ /* 0x000fd40000000800 */
[----:B------:R-:W-:-:S04]  /*3fc20*/  @P1 LOP3.LUT R192, R192, 0x80000000, RZ, 0xfc, !PT ;  /* 0x80000000c0c01812 */ /* 0x000fc800078efcff */
[----:B------:R-:W-:-:S04]  /*3fc30*/  LOP3.LUT R192, R192, 0xbfffffff, RZ, 0xc0, !PT ;  /* 0xbfffffffc0c07812 */ /* 0x000fc800078ec0ff */
[----:B------:R-:W-:Y:S02]  /*3fc40*/  @P0 LOP3.LUT R192, R192, 0x40000000, RZ, 0xfc, !PT ;  /* 0x40000000c0c00812 */ /* 0x000fe400078efcff */
[----:B------:R-:W-:Y:S01]  /*3fc50*/  ISETP.GE.AND P0, PT, R22, UR33, PT ;  /* 0x0000002116007c0c */ /* 0x000fe2000bf06270 */
[----:B------:R0:W-:Y:S01]  /*3fc60*/  STL [R1+0xce0], R8 ;  /* 0x000ce00801007387 */ /* 0x0001e20000100800 */
[----:B------:R-:W-:Y:S01]  /*3fc70*/  LOP3.LUT R192, R192, 0xdfffffff, RZ, 0xc0, !PT ;  /* 0xdfffffffc0c07812 */ /* 0x000fe200078ec0ff */
[----:B------:R-:W-:Y:S01]  /*3fc80*/  ULDC.64 UR32, c[0x0][0x228] ;  /* 0x00008a0000207ab9 */ /* 0x000fe20000000a00 */
[----:B------:R-:W-:Y:S01]  /*3fc90*/  ISETP.LT.AND P1, PT, R6, UR18, !P0 ;  /* 0x0000001206007c0c */ /* 0x000fe2000c721270 */
[----:B------:R-:W4:Y:S01]  /*3fca0*/  LDL.LU R27, [R1+0x173c] ;  /* 0x00173c00011b7983 */ /* 0x000f220000300800 */
[----:B------:R-:W-:Y:S01]  /*3fcb0*/  ISETP.LT.AND P0, PT, R5, UR51, !P0 ;  /* 0x0000003305007c0c */ /* 0x000fe2000c701270 */
[----:B------:R-:W-:-:S10]  /*3fcc0*/  ULDC UR51, c[0x0][0x228] ;  /* 0x00008a0000337ab9 */ /* 0x000fd40000000800 */
[----:B------:R-:W-:-:S04]  /*3fcd0*/  @P1 LOP3.LUT R192, R192, 0x20000000, RZ, 0xfc, !PT ;  /* 0x20000000c0c01812 */ /* 0x000fc800078efcff */
[----:B------:R-:W-:-:S04]  /*3fce0*/  LOP3.LUT R192, R192, 0xefffffff, RZ, 0xc0, !PT ;  /* 0xefffffffc0c07812 */ /* 0x000fc800078ec0ff */
[----:B------:R-:W-:Y:S02]  /*3fcf0*/  @P0 LOP3.LUT R192, R192, 0x10000000, RZ, 0xfc, !PT ;  /* 0x10000000c0c00812 */ /* 0x000fe400078efcff */
[----:B------:R-:W-:Y:S01]  /*3fd00*/  ISETP.GE.AND P0, PT, R21, UR37, PT ;  /* 0x0000002515007c0c */ /* 0x000fe2000bf06270 */
[----:B0-----:R-:W-:Y:S01]  /*3fd10*/  VIADD R8, R8, UR35 ;  /* 0x0000002308087c36 */ /* 0x001fe20008000000 */
[----:B------:R-:W-:Y:S01]  /*3fd20*/  LOP3.LUT R192, R192, 0xf7ffffff, RZ, 0xc0, !PT ;  /* 0xf7ffffffc0c07812 */ /* 0x000fe200078ec0ff */
[----:B------:R-:W-:Y:S01]  /*3fd30*/  ULDC.64 UR36, c[0x0][0x228] ;  /* 0x00008a0000247ab9 */ /* 0x000fe20000000a00 */
[----:B------:R-:W-:Y:S02]  /*3fd40*/  ISETP.LT.AND P1, PT, R6, UR20, !P0 ;  /* 0x0000001406007c0c */ /* 0x000fe4000c721270 */
[----:B------:R-:W-:Y:S01]  /*3fd50*/  ISETP.LT.AND P0, PT, R5, UR51, !P0 ;  /* 0x0000003305007c0c */ /* 0x000fe2000c701270 */
[----:B------:R0:W-:Y:S01]  /*3fd60*/  STL [R1+0xccc], R8 ;  /* 0x000ccc0801007387 */ /* 0x0001e20000100800 */
[----:B------:R-:W-:-:S03]  /*3fd70*/  ULDC UR51, c[0x0][0x228] ;  /* 0x00008a0000337ab9 */ /* 0x000fc60000000800 */
[----:B------:R-:W4:Y:S06]  /*3fd80*/  LDL.LU R26, [R1+0x1738] ;  /* 0x00173800011a7983 */ /* 0x000f2c0000300800 */
[----:B------:R-:W-:Y:S01]  /*3fd90*/  @P1 LOP3.LUT R192, R192, 0x8000000, RZ, 0xfc, !PT ;  /* 0x08000000c0c01812 */ /* 0x000fe200078efcff */
[----:B0-----:R-:W-:-:S03]  /*3fda0*/  VIADD R8, R8, UR27 ;  /* 0x0000001b08087c36 */ /* 0x001fc60008000000 */
[----:B------:R-:W-:Y:S02]  /*3fdb0*/  LOP3.LUT R192, R192, 0xfbffffff, RZ, 0xc0, !PT ;  /* 0xfbffffffc0c07812 */ /* 0x000fe400078ec0ff */
[----:B------:R0:W-:Y:S02]  /*3fdc0*/  STL [R1+0xcc4], R8 ;  /* 0x000cc40801007387 */ /* 0x0001e40000100800 */
[----:B------:R-:W-:Y:S02]  /*3fdd0*/  @P0 LOP3.LUT R192, R192, 0x4000000, RZ, 0xfc, !PT ;  /* 0x04000000c0c00812 */ /* 0x000fe400078efcff */
[----:B------:R-:W-:Y:S01]  /*3fde0*/  ISETP.GE.AND P0, PT, R20, UR41, PT ;  /* 0x0000002914007c0c */ /* 0x000fe2000bf06270 */
[----:B------:R-:W4:Y:S01]  /*3fdf0*/  LDL.LU R25, [R1+0x1734] ;  /* 0x0017340001197983 */ /* 0x000f220000300800 */
[----:B0-----:R-:W-:Y:S01]  /*3fe00*/  VIADD R8, R8, UR22 ;  /* 0x0000001608087c36 */ /* 0x001fe20008000000 */
[----:B------:R-:W-:Y:S01]  /*3fe10*/  ULDC.64 UR22, c[0x0][0x228] ;  /* 0x00008a0000167ab9 */ /* 0x000fe20000000a00 */
[----:B------:R-:W-:Y:S01]  /*3fe20*/  LOP3.LUT R192, R192, 0xfdffffff, RZ, 0xc0, !PT ;  /* 0xfdffffffc0c07812 */ /* 0x000fe200078ec0ff */
[----:B------:R-:W-:Y:S01]  /*3fe30*/  ULDC.64 UR40, c[0x0][0x228] ;  /* 0x00008a0000287ab9 */ /* 0x000fe20000000a00 */
[----:B------:R-:W-:-:S02]  /*3fe40*/  ISETP.LT.AND P1, PT, R6, UR22, !P0 ;  /* 0x0000001606007c0c */ /* 0x000fc4000c721270 */
        /* <DEDUP_REMOVED lines=14> */
[----:B------:R-:W-:Y:S01]  /*3ff30*/  LOP3.LUT R192, R192, 0xffbfffff, RZ, 0xc0, !PT ;  /* 0xffbfffffc0c07812 */ /* 0x000fe200078ec0ff */
[----:B0-----:R-:W-:Y:S01]  /*3ff40*/  VIADD R8, R8, UR26 ;  /* 0x0000001a08087c36 */ /* 0x001fe20008000000 */
[----:B------:R-:W-:Y:S02]  /*3ff50*/  ULDC.64 UR26, c[0x0][0x228] ;  /* 0x00008a00001a7ab9 */ /* 0x000fe40000000a00 */
[----:B------:R-:W-:Y:S02]  /*3ff60*/  @P0 LOP3.LUT R192, R192, 0x400000, RZ, 0xfc, !PT ;  /* 0x00400000c0c00812 */ /* 0x000fe400078efcff */
[----:B------:R-:W-:Y:S01]  /*3ff70*/  ISETP.GE.AND P0, PT, R18, UR49, PT ;  /* 0x0000003112007c0c */ /* 0x000fe2000bf06270 */
[----:B------:R0:W-:Y:S01]  /*3ff80*/  STL [R1+0xca8], R8 ;  /* 0x000ca80801007387 */ /* 0x0001e20000100800 */
[----:B------:R-:W-:Y:S01]  /*3ff90*/  LOP3.LUT R192, R192, 0xffdfffff, RZ, 0xc0, !PT ;  /* 0xffdfffffc0c07812 */ /* 0x000fe200078ec0ff */
[----:B------:R-:W-:Y:S01]  /*3ffa0*/  VIADD R194, R4, 0x6 ;  /* 0x0000000604c27836 */ /* 0x000fe20000000000 */
[----:B------:R-:W-:Y:S01]  /*3ffb0*/  ISETP.LT.AND P1, PT, R6, UR26, !P0 ;  /* 0x0000001a06007c0c */ /* 0x000fe2000c721270 */
[----:B------:R-:W4:Y:S01]  /*3ffc0*/  LDL.LU R23, [R1+0x172c] ;  /* 0x00172c0001177983 */ /* 0x000f220000300800 */
[----:B------:R-:W-:Y:S01]  /*3ffd0*/  ISETP.LT.AND P0, PT, R5, UR51, !P0 ;  /* 0x0000003305007c0c */ /* 0x000fe2000c701270 */
[----:B------:R-:W-:Y:S01]  /*3ffe0*/  VIADD R193, R4, 0x5 ;  /* 0x0000000504c17836 */ /* 0x000fe20000000000 */
[----:B------:R-:W-:-:S09]  /*3fff0*/  ULDC.64 UR48, c[0x0][0x228] ;  /* 0x00008a0000307ab9 */ /* 0x000fd20000000a00 */
[----:B------:R-:W-:-:S04]  /*40000*/  @P1 LOP3.LUT R192, R192, 0x200000, RZ, 0xfc, !PT ;  /* 0x00200000c0c01812 */ /* 0x000fc800078efcff */
[----:B------:R-:W-:-:S04]  /*40010*/  LOP3.LUT R192, R192, 0xffefffff, RZ, 0xc0, !PT ;  /* 0xffefffffc0c07812 */ /* 0x000fc800078ec0ff */
[----:B------:R-:W-:Y:S02]  /*40020*/  @P0 LOP3.LUT R192, R192, 0x100000, RZ, 0xfc, !PT ;  /* 0x00100000c0c00812 */ /* 0x000fe400078efcff */
[----:B------:R-:W-:-:S04]  /*40030*/  ISETP.GE.AND P0, PT, R17, UR17, PT ;  /* 0x0000001111007c0c */ /* 0x000fc8000bf06270 */
[----:B------:R-:W-:Y:S02]  /*40040*/  ISETP.LT.AND P1, PT, R6, UR28, !P0 ;  /* 0x0000001c06007c0c */ /* 0x000fe4000c721270 */
[----:B------:R-:W-:Y:S01]  /*40050*/  ISETP.LT.AND P0, PT, R5, UR16, !P0 ;  /* 0x0000001005007c0c */ /* 0x000fe2000c701270 */
[----:B0-----:R-:W-:Y:S01]  /*40060*/  VIADD R8, R8, UR30 ;  /* 0x0000001e08087c36 */ /* 0x001fe20008000000 */
[----:B------:R-:W-:Y:S01]  /*40070*/  LOP3.LUT R192, R192, 0xfff7ffff, RZ, 0xc0, !PT ;  /* 0xfff7ffffc0c07812 */ /* 0x000fe200078ec0ff */
[----:B------:R-:W-:Y:S01]  /*40080*/  ULDC.64 UR30, c[0x0][0x228] ;  /* 0x00008a00001e7ab9 */ /* 0x000fe20000000a00 */
[----:B------:R-:W-:-:S07]  /*40090*/  ULDC UR16, c[0x0][0x228] ;  /* 0x00008a0000107ab9 */ /* 0x000fce0000000800 */
[----:B------:R-:W-:-:S04]  /*400a0*/  @P1 LOP3.LUT R192, R192, 0x80000, RZ, 0xfc, !PT ;  /* 0x00080000c0c01812 */ /* 0x000fc800078efcff */
[----:B------:R-:W-:-:S04]  /*400b0*/  LOP3.LUT R192, R192, 0xfffbffff, RZ, 0xc0, !PT ;  /* 0xfffbffffc0c07812 */ /* 0x000fc800078ec0ff */
[----:B------:R-:W-:Y:S02]  /*400c0*/  @P0 LOP3.LUT R192, R192, 0x40000, RZ, 0xfc, !PT ;  /* 0x00040000c0c00812 */ /* 0x000fe400078efcff */
[----:B------:R-:W-:-:S04]  /*400d0*/  ISETP.GE.AND P0, PT, R16, UR19, PT ;  /* 0x0000001310007c0c */ /* 0x000fc8000bf06270 */
[----:B------:R-:W-:Y:S02]  /*400e0*/  ISETP.LT.AND P1, PT, R6, UR30, !P0 ;  /* 0x0000001e06007c0c */ /* 0x000fe4000c721270 */
[----:B------:R-:W-:Y:S01]  /*400f0*/  ISETP.LT.AND P0, PT, R5, UR16, !P0 ;  /* 0x0000001005007c0c */ /* 0x000fe2000c701270 */
[----:B------:R-:W-:Y:S01]  /*40100*/  ULDC UR16, c[0x0][0x228] ;  /* 0x00008a0000107ab9 */ /* 0x000fe20000000800 */
[----:B------:R-:W-:-:S09]  /*40110*/  LOP3.LUT R192, R192, 0xfffdffff, RZ, 0xc0, !PT ;  /* 0xfffdffffc0c07812 */ /* 0x000fd200078ec0ff */
[----:B------:R-:W-:-:S04]  /*40120*/  @P1 LOP3.LUT R192, R192, 0x20000, RZ, 0xfc, !PT ;  /* 0x00020000c0c01812 */ /* 0x000fc800078efcff */
[----:B------:R-:W-:-:S04]  /*40130*/  LOP3.LUT R192, R192, 0xfffeffff, RZ, 0xc0, !PT ;  /* 0xfffeffffc0c07812 */ /* 0x000fc800078ec0ff */
[----:B------:R-:W-:Y:S02]  /*40140*/  @P0 LOP3.LUT R192, R192, 0x10000, RZ, 0xfc, !PT ;  /* 0x00010000c0c00812 */ /* 0x000fe400078efcff */
[----:B------:R-:W-:-:S04]  /*40150*/  ISETP.GE.AND P0, PT, R15, UR21, PT ;  /* 0x000000150f007c0c */ /* 0x000fc8000bf06270 */
[----:B------:R-:W-:Y:S02]  /*40160*/  ISETP.LT.AND P1, PT, R6, UR32, !P0 ;  /* 0x0000002006007c0c */ /* 0x000fe4000c721270 */
[----:B------:R-:W-:Y:S01]  /*40170*/  ISETP.LT.AND P0, PT, R5, UR16, !P0 ;  /* 0x0000001005007c0c */ /* 0x000fe2000c701270 */
[----:B------:R0:W-:Y:S01]  /*40180*/  STL [R1+0xca0], R8 ;  /* 0x000ca00801007387 */ /* 0x0001e20000100800 */
[----:B------:R-:W-:Y:S01]  /*40190*/  LOP3.LUT R192, R192, 0xffff7fff, RZ, 0xc0, !PT ;  /* 0xffff7fffc0c07812 */ /* 0x000fe200078ec0ff */
[----:B------:R-:W-:Y:S02]  /*401a0*/  ULDC UR16, c[0x0][0x228] ;  /* 0x00008a0000107ab9 */ /* 0x000fe40000000800 */
[----:B------:R-:W4:Y:S06]  /*401b0*/  LDL.LU R22, [R1+0x1728] ;  /* 0x0017280001167983 */ /* 0x000f2c0000300800 */
[----:B------:R-:W-:-:S04]  /*401c0*/  @P1 LOP3.LUT R192, R192, 0x8000, RZ, 0xfc, !PT ;  /* 0x00008000c0c01812 */ /* 0x000fc800078efcff */
[----:B------:R-:W-:Y:S01]  /*401d0*/  LOP3.LUT R192, R192, 0xffffbfff, RZ, 0xc0, !PT ;  /* 0xffffbfffc0c07812 */ /* 0x000fe200078ec0ff */
[----:B0-----:R-:W-:Y:S01]  /*401e0*/  VIADD R8, R8, UR34 ;  /* 0x0000002208087c36 */ /* 0x001fe20008000000 */
[----:B------:R-:W-:Y:S02]  /*401f0*/  ULDC.64 UR34, c[0x0][0x228] ;  /* 0x00008a0000227ab9 */ /* 0x000fe40000000a00 */
        /* <DEDUP_REMOVED lines=14> */
[----:B------:R-:W-:Y:S01]  /*402e0*/  LOP3.LUT R192, R192, 0xfffffbff, RZ, 0xc0, !PT ;  /* 0xfffffbffc0c07812 */ /* 0x000fe200078ec0ff */
[----:B------:R0:W-:Y:S03]  /*402f0*/  STL [R1+0xc90], R8 ;  /* 0x000c900801007387 */ /* 0x0001e60000100800 */
[----:B------:R-:W-:Y:S01]  /*40300*/  @P0 LOP3.LUT R192, R192, 0x400, RZ, 0xfc, !PT ;  /* 0x00000400c0c00812 */ /* 0x000fe200078efcff */
[----:B------:R-:W4:Y:S01]  /*40310*/  LDL.LU R21, [R1+0x1724] ;  /* 0x0017240001157983 */ /* 0x000f220000300800 */
[----:B------:R-:W-:Y:S01]  /*40320*/  ISETP.GE.AND P0, PT, R11, UR27, PT ;  /* 0x0000001b0b007c0c */ /* 0x000fe2000bf06270 */
[----:B0-----:R-:W-:Y:S01]  /*40330*/  VIADD R8, R8, UR38 ;  /* 0x0000002608087c36 */ /* 0x001fe20008000000 */
[----:B------:R-:W-:Y:S02]  /*40340*/  ULDC.64 UR38, c[0x0][0x228] ;  /* 0x00008a0000267ab9 */ /* 0x000fe40000000a00 */
[----:B------:R-:W-:-:S02]  /*40350*/  ISETP.LT.AND P2, PT, R6, UR38, !P0 ;  /* 0x0000002606007c0c */ /* 0x000fc4000c741270 */
[----:B------:R-:W-:Y:S02]  /*40360*/  ISETP.LT.AND P1, PT, R5, UR61, !P0 ;  /* 0x0000003d05007c0c */ /* 0x000fe4000c721270 */
[----:B------:R-:W-:Y:S01]  /*40370*/  LOP3.LUT R192, R192, 0xfffffdff, RZ, 0xc0, !PT ;  /* 0xfffffdffc0c07812 */ /* 0x000fe200078ec0ff */
[----:B------:R0:W-:Y:S01]  /*40380*/  STL [R1+0xc8c], R8 ;  /* 0x000c8c0801007387 */ /* 0x0001e20000100800 */
[----:B------:R-:W-:-:S03]  /*40390*/  ISETP.GE.AND P0, PT, R10, UR29, PT ;  /* 0x0000001d0a007c0c */ /* 0x000fc6000bf06270 */
[----:B------:R-:W4:Y:S04]  /*403a0*/  LDL.LU R20, [R1+0x1720] ;  /* 0x0017200001147983 */ /* 0x000f280000300800 */
[----:B------:R-:W-:Y:S01]  /*403b0*/  @P2 LOP3.LUT R192, R192, 0x200, RZ, 0xfc, !PT ;  /* 0x00000200c0c02812 */ /* 0x000fe200078efcff */
[----:B0-----:R-:W-:Y:S01]  /*403c0*/  VIADD R8, R8, UR42 ;  /* 0x0000002a08087c36 */ /* 0x001fe20008000000 */
[----:B------:R-:W-:Y:S01]  /*403d0*/  ISETP.LT.AND P2, PT, R6, UR40, !P0 ;  /* 0x0000002806007c0c */ /* 0x000fe2000c741270 */
[----:B------:R-:W-:Y:S01]  /*403e0*/  ULDC.64 UR42, c[0x0][0x228] ;  /* 0x00008a00002a7ab9 */ /* 0x000fe20000000a00 */
[----:B------:R-:W-:Y:S02]  /*403f0*/  LOP3.LUT R192, R192, 0xfffffeff, RZ, 0xc0, !PT ;  /* 0xfffffeffc0c07812 */ /* 0x000fe400078ec0ff */
[----:B------:R0:W-:Y:S02]  /*40400*/  STL [R1+0xc78], R8 ;  /* 0x000c780801007387 */ /* 0x0001e40000100800 */
[----:B------:R-:W-:-:S02]  /*40410*/  @P1 LOP3.LUT R192, R192, 0x100, RZ, 0xfc, !PT ;  /* 0x00000100c0c01812 */ /* 0x000fc400078efcff */
[----:B------:R-:W4:Y:S01]  /*40420*/  LDL.LU R19, [R1+0x171c] ;  /* 0x00171c0001137983 */ /* 0x000f220000300800 */
[----:B------:R-:W-:Y:S01]  /*40430*/  ISETP.LT.AND P1, PT, R5, UR60, !P0 ;  /* 0x0000003c05007c0c */ /* 0x000fe2000c721270 */
[----:B0-----:R-:W-:Y:S01]  /*40440*/  VIADD R8, R8, UR46 ;  /* 0x0000002e08087c36 */ /* 0x001fe20008000000 */
[----:B------:R-:W-:Y:S01]  /*40450*/  LOP3.LUT R192, R192, 0xffffff7f, RZ, 0xc0, !PT ;  /* 0xffffff7fc0c07812 */ /* 0x000fe200078ec0ff */
[----:B------:R-:W-:-:S03]  /*40460*/  ULDC.64 UR46, c[0x0][0x228] ;  /* 0x00008a00002e7ab9 */ /* 0x000fc60000000a00 */
[----:B------:R0:W-:Y:S01]  /*40470*/  STL [R1+0xc70], R8 ;  /* 0x000c700801007387 */ /* 0x0001e20000100800 */
[----:B------:R-:W-:Y:S02]  /*40480*/  ISETP.GE.AND P0, PT, R9, UR31, PT ;  /* 0x0000001f09007c0c */ /* 0x000fe4000bf06270 */
[----:B------:R-:W-:Y:S01]  /*40490*/  @P2 LOP3.LUT R192, R192, 0x80, RZ, 0xfc, !PT ;  /* 0x00000080c0c02812 */ /* 0x000fe200078efcff */
[----:B------:R-:W4:Y:S01]  /*404a0*/  LDL.LU R18, [R1+0x1718] ;  /* 0x0017180001127983 */ /* 0x000f220000300800 */
[----:B0-----:R-:W-:Y:S01]  /*404b0*/  VIADD R8, R8, UR50 ;  /* 0x0000003208087c36 */ /* 0x001fe20008000000 */
[----:B------:R-:W-:Y:S01]  /*404c0*/  ISETP.LT.AND P2, PT, R6, UR42, !P0 ;  /* 0x0000002a06007c0c */ /* 0x000fe2000c741270 */
[----:B------:R-:W-:Y:S01]  /*404d0*/  VIADD R2, R4, 0x4 ;  /* 0x0000000404027836 */ /* 0x000fe20000000000 */
[----:B------:R-:W-:Y:S01]  /*404e0*/  LOP3.LUT R192, R192, 0xffffffbf, RZ, 0xc0, !PT ;  /* 0xffffffbfc0c07812 */ /* 0x000fe200078ec0ff */
[----:B------:R-:W-:Y:S01]  /*404f0*/  ULDC.64 UR50, c[0x0][0x228] ;  /* 0x00008a0000327ab9 */ /* 0x000fe20000000a00 */
[----:B------:R0:W-:Y:S04]  /*40500*/  STL [R1+0xc68], R8 ;  /* 0x000c680801007387 */ /* 0x0001e80000100800 */
[----:B------:R-:W4:Y:S01]  /*40510*/  LDL.LU R17, [R1+0x1714] ;  /* 0x0017140001117983 */ /* 0x000f220000300800 */
[----:B------:R-:W-:-:S03]  /*40520*/  @P1 LOP3.LUT R192, R192, 0x40, RZ, 0xfc, !PT ;  /* 0x00000040c0c01812 */ /* 0x000fc600078efcff */
[----:B------:R-:W4:Y:S01]  /*40530*/  LDL.LU R16, [R1+0x1710] ;  /* 0x0017100001107983 */ /* 0x000f220000300800 */
[----:B0-----:R-:W-:Y:S01]  /*40540*/  VIADD R8, R8, UR54 ;  /* 0x0000003608087c36 */ /* 0x001fe20008000000 */
[----:B------:R-:W-:-:S04]  /*40550*/  ISETP.LT.AND P1, PT, R5, UR59, !P0 ;  /* 0x0000003b05007c0c */ /* 0x000fc8000c721270 */
[----:B------:R0:W-:Y:S01]  /*40560*/  STL [R1+0xc5c], R8 ;  /* 0x000c5c0801007387 */ /* 0x0001e20000100800 */
[----:B------:R-:W-:-:S03]  /*40570*/  LOP3.LUT R192, R192, 0xffffffdf, RZ, 0xc0, !PT ;  /* 0xffffffdfc0c07812 */ /* 0x000fc600078ec0ff */
[----:B------:R-:W4:Y:S01]  /*40580*/  LDL.LU R15, [R1+0x170c] ;  /* 0x00170c00010f7983 */ /* 0x000f220000300800 */
[----:B0-----:R-:W-:Y:S01]  /*40590*/  VIADD R8, R8, UR53 ;  /* 0x0000003508087c36 */ /* 0x001fe20008000000 */
[----:B------:R-:W-:-:S04]  /*405a0*/  @P2 LOP3.LUT R192, R192, 0x20, RZ, 0xfc, !PT ;  /* 0x00000020c0c02812 */ /* 0x000fc800078efcff */
[----:B------:R0:W-:Y:S01]  /*405b0*/  STL [R1+0xc54], R8 ;  /* 0x000c540801007387 */ /* 0x0001e20000100800 */
[----:B------:R-:W-:-:S03]  /*405c0*/  LOP3.LUT R192, R192, 0xffffffef, RZ, 0xc0, !PT ;  /* 0xffffffefc0c07812 */ /* 0x000fc600078ec0ff */
[----:B------:R-:W4:Y:S01]  /*405d0*/  LDL.LU R14, [R1+0x1708] ;  /* 0x00170800010e7983 */ /* 0x000f220000300800 */
[----:B0-----:R-:W-:Y:S01]  /*405e0*/  VIADD R8, R8, UR52 ;  /* 0x0000003408087c36 */ /* 0x001fe20008000000 */
[----:B------:R-:W-:-:S04]  /*405f0*/  ISETP.GE.AND P0, PT, R252, UR33, PT ;  /* 0x00000021fc007c0c */ /* 0x000fc8000bf06270 */
[----:B------:R0:W-:Y:S01]  /*40600*/  STL [R1+0xc4c], R8 ;  /* 0x000c4c0801007387 */ /* 0x0001e20000100800 */
[----:B------:R-:W-:Y:S02]  /*40610*/  @P1 LOP3.LUT R192, R192, 0x10, RZ, 0xfc, !PT ;  /* 0x00000010c0c01812 */ /* 0x000fe400078efcff */
[----:B------:R-:W-:Y:S01]  /*40620*/  ISETP.LT.AND P1, PT, R6, UR44, !P0 ;  /* 0x0000002c06007c0c */ /* 0x000fe2000c721270 */
[----:B------:R-:W4:Y:S01]  /*40630*/  LDL.LU R13, [R1+0x1704] ;  /* 0x00170400010d7983 */ /* 0x000f220000300800 */
[----:B0-----:R-:W-:Y:S01]  /*40640*/  VIADD R8, R8, UR15 ;  /* 0x0000000f08087c36 */ /* 0x001fe20008000000 */
[----:B------:R-:W-:-:S04]  /*40650*/  R2UR UR16, R12 ;  /* 0x000000000c1072ca */ /* 0x000fc800000e0000 */
[----:B------:R0:W-:Y:S01]  /*40660*/  STL [R1+0xc3c], R8 ;  /* 0x000c3c0801007387 */ /* 0x0001e20000100800 */
[----:B------:R-:W-:Y:S02]  /*40670*/  ISETP.LT.AND P0, PT, R5, UR58, !P0 ;  /* 0x0000003a05007c0c */ /* 0x000fe4000c701270 */
[----:B------:R-:W-:Y:S01]  /*40680*/  LOP3.LUT R192, R192, 0xfffffffb, RZ, 0xc0, !PT ;  /* 0xfffffffbc0c07812 */ /* 0x000fe200078ec0ff */
[----:B------:R-:W4:Y:S04]  /*40690*/  LDL.LU R12, [R1+0x1700] ;  /* 0x00170000010c7983 */ /* 0x000f280000300800 */
[----:B------:R-:W4:Y:S01]  /*406a0*/  LDL.LU R11, [R1+0x16fc] ;  /* 0x0016fc00010b7983 */ /* 0x000f220000300800 */
[----:B0-----:R-:W-:Y:S01]  /*406b0*/  VIADD R8, R8, UR14 ;  /* 0x0000000e08087c36 */ /* 0x001fe20008000000 */
[----:B------:R-:W-:-:S04]  /*406c0*/  LOP3.LUT R192, R192, 0xfffffff7, RZ, 0xc0, !PT ;  /* 0xfffffff7c0c07812 */ /* 0x000fc800078ec0ff */
[----:B------:R0:W-:Y:S01]  /*406d0*/  STL [R1+0xc30], R8 ;  /* 0x000c300801007387 */ /* 0x0001e20000100800 */
[----:B------:R-:W-:-:S03]  /*406e0*/  @P1 LOP3.LUT R192, R192, 0x8, RZ, 0xfc, !PT ;  /* 0x00000008c0c01812 */ /* 0x000fc600078efcff */
[----:B------:R-:W4:Y:S01]  /*406f0*/  LDL.LU R10, [R1+0x16f8] ;  /* 0x0016f800010a7983 */ /* 0x000f220000300800 */
[----:B0-----:R-:W-:-:S05]  /*40700*/  VIADD R8, R8, UR13 ;  /* 0x0000000d08087c36 */ /* 0x001fca0008000000 */
[----:B------:R0:W-:Y:S01]  /*40710*/  STL [R1+0xc20], R8 ;  /* 0x000c200801007387 */ /* 0x0001e20000100800 */
[----:B------:R-:W-:Y:S02]  /*40720*/  @P0 LOP3.LUT R192, R192, 0x4, RZ, 0xfc, !PT ;  /* 0x00000004c0c00812 */ /* 0x000fe400078efcff */
[----:B------:R-:W-:Y:S01]  /*40730*/  ISETP.GE.AND P0, PT, R195, UR35, PT ;  /* 0x00000023c3007c0c */ /* 0x000fe2000bf06270 */
[----:B------:R-:W4:Y:S01]  /*40740*/  LDL.LU R9, [R1+0x16f4] ;  /* 0x0016f40001097983 */ /* 0x000f220000300800 */
[----:B0-----:R-:W-:Y:S02]  /*40750*/  VIADD R8, R8, UR12 ;  /* 0x0000000c08087c36 */ /* 0x001fe40008000000 */
[----:B------:R-:W-:-:S03]  /*40760*/  ISETP.LT.AND P1, PT, R6, UR46, !P0 ;  /* 0x0000002e06007c0c */ /* 0x000fc6000c721270 */
[----:B------:R0:W-:Y:S02]  /*40770*/  STL [R1+0xc18], R8 ;  /* 0x000c180801007387 */ /* 0x0001e40000100800 */
[----:B0-----:R-:W-:-:S04]  /*40780*/  VIADD R8, R8, UR11 ;  /* 0x0000000b08087c36 */ /* 0x001fc80008000000 */
[----:B------:R-:W-:Y:S01]  /*40790*/  VIADD R252, R8, UR10 ;  /* 0x0000000a08fc7c36 */ /* 0x000fe20008000000 */
[----:B------:R0:W-:Y:S01]  /*407a0*/  STL [R1+0xc08], R8 ;  /* 0x000c080801007387 */ /* 0x0001e20000100800 */
[----:B------:R-:W-:-:S03]  /*407b0*/  LOP3.LUT R192, R192, 0xfffffffd, RZ, 0xc0, !PT ;  /* 0xfffffffdc0c07812 */ /* 0x000fc600078ec0ff */
[----:B0-----:R-:W4:Y:S04]  /*407c0*/  LDL.LU R8, [R1+0x16f0] ;  /* 0x0016f00001087983 */ /* 0x001f280000300800 */
[----:B------:R0:W-:Y:S01]  /*407d0*/  STL [R1+0xaec], R252 ;  /* 0x000aecfc01007387 */ /* 0x0001e20000100800 */
[----:B------:R-:W-:Y:S02]  /*407e0*/  @P1 LOP3.LUT R192, R192, 0x2, RZ, 0xfc, !PT ;  /* 0x00000002c0c01812 */ /* 0x000fe400078efcff */
[----:B------:R-:W-:Y:S01]  /*407f0*/  ISETP.GE.AND P1, PT, R194, UR37, PT ;  /* 0x00000025c2007c0c */ /* 0x000fe2000bf26270 */
[----:B0-----:R-:W-:-:S04]  /*40800*/  VIADD R252, R252, UR7 ;  /* 0x00000007fcfc7c36 */ /* 0x001fc80008000000 */
[----:B------:R-:W-:Y:S01]  /*40810*/  VIADD R195, R252, UR6 ;  /* 0x00000006fcc37c36 */ /* 0x000fe20008000000 */
[----:B------:R-:W-:Y:S03]  /*40820*/  STL [R1+0xadc], R252 ;  /* 0x000adcfc01007387 */ /* 0x000fe60000100800 */
[----:B------:R-:W-:Y:S01]  /*40830*/  VIADD R194, R195, UR5 ;  /* 0x00000005c3c27c36 */ /* 0x000fe20008000000 */
[----:B------:R-:W-:Y:S04]  /*40840*/  STL [R1+0xad4], R195 ;  /* 0x000ad4c301007387 */ /* 0x000fe80000100800 */
[----:B------:R0:W-:Y:S01]  /*40850*/  STL [R1+0x110c], R194 ;  /* 0x00110cc201007387 */ /* 0x0001e20000100800 */
[----:B------:R-:W-:-:S02]  /*40860*/  ISETP.LT.AND P0, PT, R5, UR57, !P0 ;  /* 0x0000003905007c0c */ /* 0x000fc4000c701270 */
[----:B------:R-:W-:Y:S02]  /*40870*/  LOP3.LUT R192, R192, 0xfffffffe, RZ, 0xc0, !PT ;  /* 0xfffffffec0c07812 */ /* 0x000fe400078ec0ff */
[----:B------:R-:W-:Y:S02]  /*40880*/  ISETP.GE.AND P3, PT, R193, UR39, PT ;  /* 0x00000027c1007c0c */ /* 0x000fe4000bf66270 */
[----:B------:R-:W-:Y:S02]  /*40890*/  ISETP.GE.AND P4, PT, R2, UR41, PT ;  /* 0x0000002902007c0c */ /* 0x000fe4000bf86270 */
[----:B------:R-:W-:Y:S02]  /*408a0*/  ISETP.LT.AND P2, PT, R6, UR56, !P3 ;  /* 0x0000003806007c0c */ /* 0x000fe4000df41270 */
[----:B------:R-:W-:-:S03]  /*408b0*/  ISETP.LT.AND P3, PT, R5, UR55, !P3 ;  /* 0x0000003705007c0c */ /* 0x000fc6000df61270 */
[----:B------:R-:W-:Y:S02]  /*408c0*/  @P0 LOP3.LUT R192, R192, 0x1, RZ, 0xfc, !PT ;  /* 0x00000001c0c00812 */ /* 0x000fe400078efcff */
[----:B------:R-:W-:Y:S02]  /*408d0*/  ISETP.LT.AND P0, PT, R6, UR48, !P1 ;  /* 0x0000003006007c0c */ /* 0x000fe4000cf01270 */
[C---:B------:R-:W-:Y:S02]  /*408e0*/  ISETP.LT.AND P1, PT, R5.reuse, UR50, !P1 ;  /* 0x0000003205007c0c */ /* 0x040fe4000cf21270 */
[----:B------:R-:W-:Y:S01]  /*408f0*/  ISETP.GE.AND P5, PT, R5, UR16, PT ;  /* 0x0000001005007c0c */ /* 0x000fe2000bfa6270 */
[----:B0-----:R-:W0:Y:S01]  /*40900*/  S2R R194, SR_TID.X ;  /* 0x0000000000c27919 */ /* 0x001e220000002100 */
[----:B------:R-:W2:Y:S01]  /*40910*/  LDL R195, [R1+0x914] ;  /* 0x0009140001c37983 */ /* 0x000ea20000100800 */
[----:B------:R-:W-:Y:S01]  /*40920*/  BAR.SYNC.DEFER_BLOCKING 0x0 ;  /* 0x0000000000007b1d */ /* 0x000fe20000010000 */
[----:B------:R-:W-:-:S05]  /*40930*/  ISETP.LT.AND P5, PT, R4, UR51, !P5 ;  /* 0x0000003304007c0c */ /* 0x000fca000efa1270 */
[----:B------:R-:W-:Y:S01]  /*40940*/  ULDC UR5, c[0x0][0x228] ;  /* 0x00008a0000057ab9 */ /* 0x000fe20000000800 */
[----:B------:R-:W-:Y:S01]  /*40950*/  ULDC UR6, c[0x0][0x22c] ;  /* 0x00008b0000067ab9 */ /* 0x000fe20000000800 */
[----:B------:R1:W-:Y:S04]  /*40960*/  STL [R1+0x1774], R192 ;  /* 0x001774c001007387 */ /* 0x0003e80000100800 */
[----:B------:R-:W-:Y:S04]  /*40970*/  STL [R1+0x1770], R193 ;  /* 0x001770c101007387 */ /* 0x000fe80000100800 */
[----:B------:R-:W-:Y:S04]  /*40980*/  STL [R1+0x1768], R191 ;  /* 0x001768bf01007387 */ /* 0x000fe80000100800 */
[----:B------:R-:W-:Y:S01]  /*40990*/  STL [R1+0x1760], R190 ;  /* 0x001760be01007387 */ /* 0x000fe20000100800 */
[----:B0-----:R-:W-:-:S03]  /*409a0*/  IMAD.SHL.U32 R252, R194, 0x10, RZ ;  /* 0x00000010c2fc7824 */ /* 0x001fc600078e00ff */
[----:B------:R-:W-:Y:S01]  /*409b0*/  STL [R1+0x1754], R189 ;  /* 0x001754bd01007387 */ /* 0x000fe20000100800 */
[C---:B------:R-:W-:Y:S02]  /*409c0*/  IMAD.SHL.U32 R2, R194.reuse, 0x80, RZ ;  /* 0x00000080c2027824 */ /* 0x040fe400078e00ff */
[----:B------:R-:W-:Y:S01]  /*409d0*/  IMAD.SHL.U32 R194, R194, 0x8, RZ ;  /* 0x00000008c2c27824 */ /* 0x000fe200078e00ff */
[----:B-1----:R-:W-:Y:S01]  /*409e0*/  LOP3.LUT R192, R252, 0xf0, RZ, 0xc0, !PT ;  /* 0x000000f0fcc07812 */ /* 0x002fe200078ec0ff */
[----:B------:R-:W-:Y:S01]  /*409f0*/  STL [R1+0x1750], R188 ;  /* 0x001750bc01007387 */ /* 0x000fe20000100800 */
[----:B------:R-:W-:Y:S02]  /*40a00*/  LOP3.LUT R2, R2, 0x800, RZ, 0xc0, !PT ;  /* 0x0000080002027812 */ /* 0x000fe400078ec0ff */
[----:B------:R-:W-:Y:S01]  /*40a10*/  LOP3.LUT R194, R194, 0x700, RZ, 0xc0, !PT ;  /* 0x00000700c2c27812 */ /* 0x000fe200078ec0ff */
[----:B------:R-:W0:Y:S01]  /*40a20*/  S2R R252, SR_TID.X ;  /* 0x0000000000fc7919 */ /* 0x000e220000002100 */
[----:B------:R-:W-:Y:S01]  /*40a30*/  IADD3 R2, R2, UR4, R192 ;  /* 0x0000000402027c10 */ /* 0x000fe2000fffe0c0 */
[----:B------:R-:W-:Y:S04]  /*40a40*/  STL [R1+0x1748], R59 ;  /* 0x0017483b01007387 */ /* 0x000fe80000100800 */
[----:B------:R-:W-:Y:S01]  /*40a50*/  IMAD.IADD R2, R2, 0x1, R194 ;  /* 0x0000000102027824 */ /* 0x000fe200078e02c2 */
[----:B------:R-:W-:Y:S04]  /*40a60*/  STL [R1+0x1740], R58 ;  /* 0x0017403a01007387 */ /* 0x000fe80000100800 */
[----:B------:R-:W-:Y:S04]  /*40a70*/  STSM.16.M88.4 [R2], R156 ;  /* 0x0000009c02007844 */ /* 0x000fe80000000200 */
[----:B------:R-:W-:Y:S04]  /*40a80*/  STL [R1+0x1738], R57 ;  /* 0x0017383901007387 */ /* 0x000fe80000100800 */
[----:B------:R-:W-:Y:S04]  /*40a90*/  STL [R1+0x1730], R56 ;  /* 0x0017303801007387 */ /* 0x000fe80000100800 */
[----:B------:R-:W-:Y:S04]  /*40aa0*/  STL [R1+0x1728], R55 ;  /* 0x0017283701007387 */ /* 0x000fe80000100800 */
[----:B------:R-:W-:Y:S01]  /*40ab0*/  STL [R1+0x1720], R54 ;  /* 0x0017203601007387 */ /* 0x000fe20000100800 */
[----:B0-----:R-:W-:-:S03]  /*40ac0*/  LOP3.LUT R252, R252, 0xff, RZ, 0xc0, !PT ;  /* 0x000000fffcfc7812 */ /* 0x001fc600078ec0ff */
[----:B------:R-:W-:Y:S01]  /*40ad0*/  STL [R1+0x171c], R53 ;  /* 0x00171c3501007387 */ /* 0x000fe20000100800 */
[----:B------:R-:W-:-:S03]  /*40ae0*/  LEA R252, R252, UR4, 0x4 ;  /* 0x00000004fcfc7c11 */ /* 0x000fc6000f8e20ff */
[----:B------:R-:W-:Y:S01]  /*40af0*/  STL [R1+0x1714], R52 ;  /* 0x0017143401007387 */ /* 0x000fe20000100800 */
[----:B------:R-:W-:-:S03]  /*40b00*/  ULDC UR4, c[0x0][0x228] ;  /* 0x00008a0000047ab9 */ /* 0x000fc60000000800 */
[----:B------:R-:W-:Y:S04]  /*40b10*/  STL [R1+0x1710], R51 ;  /* 0x0017103301007387 */ /* 0x000fe80000100800 */
[----:B------:R-:W-:Y:S04]  /*40b20*/  STL [R1+0x170c], R7 ;  /* 0x00170c0701007387 */ /* 0x000fe80000100800 */
[----:B------:R-:W-:Y:S04]  /*40b30*/  STL [R1+0x1708], R50 ;  /* 0x0017083201007387 */ /* 0x000fe80000100800 */
[----:B------:R-:W-:Y:S04]  /*40b40*/  STL [R1+0x1700], R0 ;  /* 0x0017000001007387 */ /* 0x000fe80000100800 */
[----:B------:R-:W-:Y:S04]  /*40b50*/  STL [R1+0x16fc], R49 ;  /* 0x0016fc3101007387 */ /* 0x000fe80000100800 */
[----:B------:R-:W-:Y:S01]  /*40b60*/  STL [R1+0x16f8], R48 ;  /* 0x0016f83001007387 */ /* 0x000fe20000100800 */
[----:B------:R-:W-:Y:S06]  /*40b70*/  BAR.SYNC.DEFER_BLOCKING 0x0 ;  /* 0x0000000000007b1d */ /* 0x000fec0000010000 */
[----:B------:R-:W-:Y:S04]  /*40b80*/  STL [R1+0x16f0], R3 ;  /* 0x0016f00301007387 */ /* 0x000fe80000100800 */
[----:B------:R-:W0:Y:S01]  /*40b90*/  LDS.128 R48, [R252] ;  /* 0x00000000fc307984 */ /* 0x000e220000000c00 */
[----:B------:R-:W-:Y:S06]  /*40ba0*/  BAR.SYNC.DEFER_BLOCKING 0x0 ;  /* 0x0000000000007b1d */ /* 0x000fec0000010000 */
[----:B------:R-:W-:Y:S04]  /*40bb0*/  STSM.16.M88.4 [R2], R148 ;  /* 0x0000009402007844 */ /* 0x000fe80000000200 */
[----:B0-----:R-:W-:Y:S01]  /*40bc0*/  STL [R1+0x4c0], R48 ;  /* 0x0004c03001007387 */ /* 0x001fe20000100800 */
[----:B------:R-:W-:-:S03]  /*40bd0*/  IMAD.MOV.U32 R193, RZ, RZ, R49 ;  /* 0x000000ffffc17224 */ /* 0x000fc600078e0031 */
[----:B------:R-:W-:Y:S01]  /*40be0*/  STL.64 [R1+0x4c8], R50 ;  /* 0x0004c83201007387 */ /* 0x000fe20000100a00 */
[----:B------:R-:W-:Y:S06]  /*40bf0*/  BAR.SYNC.DEFER_BLOCKING 0x0 ;  /* 0x0000000000007b1d */ /* 0x000fec0000010000 */
[----:B------:R-:W0:Y:S02]  /*40c00*/  LDS.128 R48, [R252] ;  /* 0x00000000fc307984 */ /* 0x000e240000000c00 */
        /* <DEDUP_REMOVED lines=8> */
[----:B------:R-:W-:Y:S01]  /*40c90*/  STSM.16.M88.4 [R2], R132 ;  /* 0x0000008402007844 */ /* 0x000fe20000000200 */
[----:B--2---:R-:W-:-:S03]  /*40ca0*/  IMAD.WIDE R194, R195, 0x2, R66 ;  /* 0x00000002c3c27825 */ /* 0x004fc600078e0242 */
[----:B0-----:R-:W-:Y:S04]  /*40cb0*/  STL.64 [R1+0x4a0], R48 ;  /* 0x0004a03001007387 */ /* 0x001fe80000100a00 */
[----:B------:R-:W-:Y:S01]  /*40cc0*/  STL.64 [R1+0x4a8], R50 ;  /* 0x0004a83201007387 */ /* 0x000fe20000100a00 */
[----:B------:R-:W-:Y:S06]  /*40cd0*/  BAR.SYNC.DEFER_BLOCKING 0x0 ;  /* 0x0000000000007b1d */ /* 0x000fec0000010000 */
[----:B------:R-:W0:Y:S02]  /*40ce0*/  LDS.128 R48, [R252] ;  /* 0x00000000fc307984 */ /* 0x000e240000000c00 */
[----:B------:R-:W-:Y:S06]  /*40cf0*/  BAR.SYNC.DEFER_BLOCKING 0x0 ;  /* 0x0000000000007b1d */ /* 0x000fec0000010000 */
[----:B------:R-:W-:Y:S04]  /*40d00*/  STSM.16.M88.4 [R2], R124 ;  /* 0x0000007c02007844 */ /* 0x000fe80000000200 */
[----:B0-----:R-:W-:Y:S04]  /*40d10*/  STL.64 [R1+0x490], R48 ;  /* 0x0004903001007387 */ /* 0x001fe80000100a00 */
        /* <DEDUP_REMOVED lines=9> */
[----:B------:R-:W-:Y:S04]  /*40db0*/  STL [R1+0x176c], R191 ;  /* 0x00176cbf01007387 */ /* 0x000fe80000100800 */
[----:B------:R-:W0:Y:S01]  /*40dc0*/  LDS.128 R48, [R252] ;  /* 0x00000000fc307984 */ /* 0x000e220000000c00 */
[----:B------:R-:W-:Y:S06]  /*40dd0*/  BAR.SYNC.DEFER_BLOCKING 0x0 ;  /* 0x0000000000007b1d */ /* 0x000fec0000010000 */
[----:B------:R-:W-:Y:S04]  /*40de0*/  STSM.16.M88.4 [R2], R108 ;  /* 0x0000006c02007844 */ /* 0x000fe80000000200 */
[----:B0-----:R-:W-:Y:S04]  /*40df0*/  STL.64 [R1+0x470], R48 ;  /* 0x0004703001007387 */ /* 0x001fe80000100a00 */
[----:B------:R-:W-:Y:S01]  /*40e00*/  STL.64 [R1+0x478], R50 ;  /* 0x0004783201007387 */ /* 0x000fe20000100a00 */
[----:B------:R-:W-:Y:S06]  /*40e10*/  BAR.SYNC.DEFER_BLOCKING 0x0 ;  /* 0x0000000000007b1d */ /* 0x000fec0000010000 */
[----:B------:R-:W0:Y:S02]  /*40e20*/  LDS.128 R48, [R252] ;  /* 0x00000000fc307984 */ /* 0x000e240000000c00 */
[----:B------:R-:W-:Y:S06]  /*40e30*/  BAR.SYNC.DEFER_BLOCKING 0x0 ;  /* 0x0000000000007b1d */ /* 0x000fec0000010000 */
[----:B------:R-:W-:Y:S02]  /*40e40*/  STSM.16.M88.4 [R2], R100 ;  /* 0x0000006402007844 */ /* 0x000fe40000000200 */
[----:B------:R-:W-:Y:S06]  /*40e50*/  BAR.SYNC.DEFER_BLOCKING 0x0 ;  /* 0x0000000000007b1d */ /* 0x000fec0000010000 */
[----:B0-----:R-:W-:Y:S04]  /*40e60*/  STL.64 [R1+0x460], R48 ;  /* 0x0004603001007387 */ /* 0x001fe80000100a00 */
[----:B------:R-:W-:Y:S04]  /*40e70*/  STL.64 [R1+0x468], R50 ;  /* 0x0004683201007387 */ /* 0x000fe80000100a00 */
[----:B------:R-:W0:Y:S01]  /*40e80*/  LDS.128 R48, [R252] ;  /* 0x00000000fc307984 */ /* 0x000e220000000c00 */
        /* <DEDUP_REMOVED lines=9> */
[----:B0-----:R-:W-:Y:S01]  /*40f20*/  STL [R1+0x440], R48 ;  /* 0x0004403001007387 */ /* 0x001fe20000100800 */
[----:B------:R-:W-:-:S03]  /*40f30*/  IMAD.MOV.U32 R190, RZ, RZ, R49 ;  /* 0x000000ffffbe7224 */ /* 0x000fc600078e0031 */
[----:B------:R-:W-:Y:S04]  /*40f40*/  STL.64 [R1+0x448], R50 ;  /* 0x0004483201007387 */ /* 0x000fe80000100a00 */
[----:B------:R-:W-:Y:S04]  /*40f50*/  STL [R1+0x1764], R190 ;  /* 0x001764be01007387 */ /* 0x000fe80000100800 */
        /* <DEDUP_REMOVED lines=20> */
[----:B---3--:R-:W-:Y:S02]  /*410a0*/  STSM.16.M88.4 [R2], R68 ;  /* 0x0000004402007844 */ /* 0x008fe40000000200 */
[----:B------:R-:W-:Y:S06]  /*410b0*/  BAR.SYNC.DEFER_BLOCKING 0x0 ;  /* 0x0000000000007b1d */ /* 0x000fec0000010000 */
[----:B0-----:R-:W-:Y:S01]  /*410c0*/  STL [R1+0x400], R48 ;  /* 0x0004003001007387 */ /* 0x001fe20000100800 */
[----:B------:R-:W-:-:S03]  /*410d0*/  IMAD.MOV.U32 R189, RZ, RZ, R49 ;  /* 0x000000ffffbd7224 */ /* 0x000fc600078e0031 */
[----:B------:R-:W-:Y:S04]  /*410e0*/  STL.64 [R1+0x408], R50 ;  /* 0x0004083201007387 */ /* 0x000fe80000100a00 */
[----:B------:R-:W-:Y:S04]  /*410f0*/  STL [R1+0x1758], R189 ;  /* 0x001758bd01007387 */ /* 0x000fe80000100800 */
[----:B------:R-:W0:Y:S01]  /*41100*/  LDS.128 R48, [R252] ;  /* 0x00000000fc307984 */ /* 0x000e220000000c00 */
[----:B------:R-:W-:Y:S06]  /*41110*/  BAR.SYNC.DEFER_BLOCKING 0x0 ;  /* 0x0000000000007b1d */ /* 0x000fec0000010000 */
[----:B----4-:R-:W-:Y:S02]  /*41120*/  STSM.16.M88.4 [R2], R60 ;  /* 0x0000003c02007844 */ /* 0x010fe40000000200 */
        /* <DEDUP_REMOVED lines=18> */
[----:B------:R-:W-:Y:S01]  /*41250*/  BAR.SYNC.DEFER_BLOCKING 0x0 ;  /* 0x0000000000007b1d */ /* 0x000fe20000010000 */
[----:B0-----:R-:W-:-:S05]  /*41260*/  IMAD.MOV.U32 R188, RZ, RZ, R45 ;  /* 0x000000ffffbc7224 */ /* 0x001fca00078e002d */
[----:B------:R-:W-:Y:S04]  /*41270*/  STL [R1+0x3a0], R44 ;  /* 0x0003a02c01007387 */ /* 0x000fe80000100800 */
        /* <DEDUP_REMOVED lines=215> */
[----:B------:R-:W2:Y:S04]  /*41ff0*/  LDL.LU R156, [R1+0x330] ;  /* 0x00033000019c7983 */ /* 0x000ea80000300800 */
[----:B------:R-:W0:Y:S01]  /*42000*/  LDS.128 R8, [R252] ;  /* 0x00000000fc087984 */ /* 0x000e220000000c00 */
[----:B------:R-:W-:Y:S06]  /*42010*/  BAR.SYNC.DEFER_BLOCKING 0x0 ;  /* 0x0000000000007b1d */ /* 0x000fec0000010000 */
[----:B0-----:R-:W-:Y:S04]  /*42020*/  STL.64 [R1+0x150], R8 ;  /* 0x0001500801007387 */ /* 0x001fe80000100a00 */
[----:B------:R-:W-:Y:S04]  /*42030*/  STL.64 [R1+0x158], R10 ;  /* 0x0001580a01007387 */ /* 0x000fe80000100a00 */
[----:B------:R-:W2:Y:S04]  /*42040*/  LDL.LU R157, [R1+0x334] ;  /* 0x00033400019d7983 */ /* 0x000ea80000300800 */
[----:B------:R-:W2:Y:S04]  /*42050*/  LDL.LU R158, [R1+0x338] ;  /* 0x00033800019e7983 */ /* 0x000ea80000300800 */
[----:B------:R-:W2:Y:S04]  /*42060*/  LDL.LU R159, [R1+0x33c] ;  /* 0x00033c00019f7983 */ /* 0x000ea80000300800 */
[----:B------:R-:W-:Y:S01]  /*42070*/  STSM.16.M88.4 [R2], R236 ;  /* 0x000000ec02007844 */ /* 0x000fe20000000200 */
        /* <DEDUP_REMOVED lines=9> */
[----:B0-----:R-:W-:Y:S04]  /*42110*/  STL [R1+0x130], R8 ;  /* 0x0001300801007387 */ /* 0x001fe80000100800 */
[----:B------:R-:W-:Y:S04]  /*42120*/  STL.64 [R1+0x138], R10 ;  /* 0x0001380a01007387 */ /* 0x000fe80000100a00 */
[----:B------:R-:W3:Y:S04]  /*42130*/  LDL.LU R124, [R1+0x360] ;  /* 0x00036000017c7983 */ /* 0x000ee80000300800 */
[----:B------:R-:W3:Y:S04]  /*42140*/  LDL.LU R125, [R1+0x364] ;  /* 0x00036400017d7983 */ /* 0x000ee80000300800 */
[----:B------:R-:W3:Y:S04]  /*42150*/  LDL.LU R126, [R1+0x368] ;  /* 0x00036800017e7983 */ /* 0x000ee80000300800 */
[----:B------:R-:W3:Y:S04]  /*42160*/  LDL.LU R127, [R1+0x36c] ;  /* 0x00036c00017f7983 */ /* 0x000ee80000300800 */
[----:B------:R-:W-:Y:S01]  /*42170*/  STSM.16.M88.4 [R2], R244 ;  /* 0x000000f402007844 */ /* 0x000fe20000000200 */
[----:B------:R-:W-:Y:S06]  /*42180*/  BAR.SYNC.DEFER_BLOCKING 0x0 ;  /* 0x0000000000007b1d */ /* 0x000fec0000010000 */
[----:B------:R-:W4:Y:S04]  /*42190*/  LDL.LU R132, [R1+0x390] ;  /* 0x0003900001847983 */ /* 0x000f280000300800 */
[----:B------:R-:W4:Y:S04]  /*421a0*/  LDL.LU R133, [R1+0x394] ;  /* 0x0003940001857983 */ /* 0x000f280000300800 */
[----:B------:R-:W4:Y:S04]  /*421b0*/  LDL.LU R134, [R1+0x398] ;  /* 0x0003980001867983 */ /* 0x000f280000300800 */
[----:B------:R-:W4:Y:S01]  /*421c0*/  LDL.LU R135, [R1+0x39c] ;  /* 0x00039c0001877983 */ /* 0x000f220000300800 */
[----:B------:R-:W-:-:S03]  /*421d0*/  IMAD.MOV.U32 R51, RZ, RZ, R9 ;  /* 0x000000ffff337224 */ /* 0x000fc600078e0009 */
[----:B------:R-:W0:Y:S01]  /*421e0*/  LDS.128 R8, [R252] ;  /* 0x00000000fc087984 */ /* 0x000e220000000c00 */
[----:B------:R-:W-:Y:S06]  /*421f0*/  BAR.SYNC.DEFER_BLOCKING 0x0 ;  /* 0x0000000000007b1d */ /* 0x000fec0000010000 */
[----:B------:R-:W4:Y:S04]  /*42200*/  LDL.LU R148, [R1+0x3c0] ;  /* 0x0003c00001947983 */ /* 0x000f280000300800 */
[----:B------:R-:W4:Y:S04]  /*42210*/  LDL.LU R149, [R1+0x3c4] ;  /* 0x0003c40001957983 */ /* 0x000f280000300800 */
[----:B------:R-:W4:Y:S04]  /*42220*/  LDL.LU R150, [R1+0x3c8] ;  /* 0x0003c80001967983 */ /* 0x000f280000300800 */
[----:B------:R-:W4:Y:S04]  /*42230*/  LDL.LU R151, [R1+0x3cc] ;  /* 0x0003cc0001977983 */ /* 0x000f280000300800 */
[----:B------:R-:W-:Y:S01]  /*42240*/  STSM.16.M88.4 [R2], R248 ;  /* 0x000000f802007844 */ /* 0x000fe20000000200 */
[----:B------:R-:W-:Y:S06]  /*42250*/  BAR.SYNC.DEFER_BLOCKING 0x0 ;  /* 0x0000000000007b1d */ /* 0x000fec0000010000 */
[----:B0-----:R-:W-:Y:S04]  /*42260*/  STL.64 [R1+0x120], R8 ;  /* 0x0001200801007387 */ /* 0x001fe80000100a00 */
[----:B------:R-:W-:Y:S04]  /*42270*/  STL.64 [R1+0x128], R10 ;  /* 0x0001280a01007387 */ /* 0x000fe80000100a00 */
[----:B------:R-:W0:Y:S01]  /*42280*/  LDS.128 R8, [R252] ;  /* 0x00000000fc087984 */ /* 0x000e220000000c00 */
[----:B------:R-:W-:Y:S06]  /*42290*/  BAR.SYNC.DEFER_BLOCKING 0x0 ;  /* 0x0000000000007b1d */ /* 0x000fec0000010000 */
[----:B0-----:R-:W-:Y:S04]  /*422a0*/  STL [R1+0x110], R8 ;  /* 0x0001100801007387 */ /* 0x001fe80000100800 */
[----:B--2---:R-:W-:Y:S01]  /*422b0*/  STSM.16.M88.4 [R2], R156 ;  /* 0x0000009c02007844 */ /* 0x004fe20000000200 */
[----:B------:R-:W-:-:S03]  /*422c0*/  IMAD.MOV.U32 R7, RZ, RZ, R9 ;  /* 0x000000ffff077224 */ /* 0x000fc600078e0009 */
[----:B------:R-:W-:Y:S01]  /*422d0*/  STL.64 [R1+0x118], R10 ;  /* 0x0001180a01007387 */ /* 0x000fe20000100a00 */
[----:B------:R-:W-:Y:S06]  /*422e0*/  BAR.SYNC.DEFER_BLOCKING 0x0 ;  /* 0x0000000000007b1d */ /* 0x000fec0000010000 */
        /* <DEDUP_REMOVED lines=8> */
[----:B------:R-:W2:Y:S04]  /*42370*/  LDL.LU R156, [R1+0x5f0] ;  /* 0x0005f000019c7983 */ /* 0x000ea80000300800 */
[----:B------:R-:W2:Y:S04]  /*42380*/  LDL.LU R157, [R1+0x5f4] ;  /* 0x0005f400019d7983 */ /* 0x000ea80000300800 */
[----:B------:R-:W2:Y:S04]  /*42390*/  LDL.LU R158, [R1+0x5f8] ;  /* 0x0005f800019e7983 */ /* 0x000ea80000300800 */
[----:B------:R-:W2:Y:S04]  /*423a0*/  LDL.LU R159, [R1+0x5fc] ;  /* 0x0005fc00019f7983 */ /* 0x000ea80000300800 */
[----:B---3--:R-:W-:Y:S01]  /*423b0*/  STSM.16.M88.4 [R2], R124 ;  /* 0x0000007c02007844 */ /* 0x008fe20000000200 */
[----:B------:R-:W-:Y:S06]  /*423c0*/  BAR.SYNC.DEFER_BLOCKING 0x0 ;  /* 0x0000000000007b1d */ /* 0x000fec0000010000 */
[----:B------:R-:W0:Y:S02]  /*423d0*/  LDS.128 R8, [R252] ;  /* 0x00000000fc087984 */ /* 0x000e240000000c00 */
[----:B------:R-:W-:Y:S06]  /*423e0*/  BAR.SYNC.DEFER_BLOCKING 0x0 ;  /* 0x0000000000007b1d */ /* 0x000fec0000010000 */
[----:B----4-:R-:W-:Y:S04]  /*423f0*/  STSM.16.M88.4 [R2], R132 ;  /* 0x0000008402007844 */ /* 0x010fe80000000200 */
[----:B0-----:R-:W-:Y:S04]  /*42400*/  STL.64 [R1+0xf0], R8 ;  /* 0x0000f00801007387 */ /* 0x001fe80000100a00 */
[----:B------:R-:W-:Y:S01]  /*42410*/  STL.64 [R1+0xf8], R10 ;  /* 0x0000f80a01007387 */ /* 0x000fe20000100a00 */
[----:B------:R-:W-:Y:S06]  /*42420*/  BAR.SYNC.DEFER_BLOCKING 0x0 ;  /* 0x0000000000007b1d */ /* 0x000fec0000010000 */
[----:B------:R-:W0:Y:S02]  /*42430*/  LDS.128 R8, [R252] ;  /* 0x00000000fc087984 */ /* 0x000e240000000c00 */
[----:B------:R-:W-:Y:S06]  /*42440*/  BAR.SYNC.DEFER_BLOCKING 0x0 ;  /* 0x0000000000007b1d */ /* 0x000fec0000010000 */
[----:B0-----:R-:W-:Y:S04]  /*42450*/  STL.64 [R1+0xe0], R8 ;  /* 0x0000e00801007387 */ /* 0x001fe80000100a00 */
[----:B------:R-:W-:Y:S04]  /*42460*/  STL.64 [R1+0xe8], R10 ;  /* 0x0000e80a01007387 */ /* 0x000fe80000100a00 */
[----:B------:R-:W3:Y:S04]  /*42470*/  LDL.LU R124, [R1+0x600] ;  /* 0x00060000017c7983 */ /* 0x000ee80000300800 */
[----:B------:R-:W3:Y:S04]  /*42480*/  LDL.LU R125, [R1+0x604] ;  /* 0x00060400017d7983 */ /* 0x000ee80000300800 */
[----:B------:R-:W3:Y:S04]  /*42490*/  LDL.LU R126, [R1+0x608] ;  /* 0x00060800017e7983 */ /* 0x000ee80000300800 */
[----:B------:R-:W3:Y:S04]  /*424a0*/  LDL.LU R127, [R1+0x60c] ;  /* 0x00060c00017f7983 */ /* 0x000ee80000300800 */
[----:B------:R0:W-:Y:S01]  /*424b0*/  STSM.16.M88.4 [R2], R148 ;  /* 0x0000009402007844 */ /* 0x0001e20000000200 */
[----:B------:R-:W-:Y:S06]  /*424c0*/  BAR.SYNC.DEFER_BLOCKING 0x0 ;  /* 0x0000000000007b1d */ /* 0x000fec0000010000 */
[----:B------:R-:W4:Y:S04]  /*424d0*/  LDL.LU R132, [R1+0x610] ;  /* 0x0006100001847983 */ /* 0x000f280000300800 */
[----:B------:R-:W4:Y:S04]  /*424e0*/  LDL.LU R133, [R1+0x614] ;  /* 0x0006140001857983 */ /* 0x000f280000300800 */
[----:B------:R-:W4:Y:S04]  /*424f0*/  LDL.LU R134, [R1+0x618] ;  /* 0x0006180001867983 */ /* 0x000f280000300800 */
[----:B------:R-:W4:Y:S04]  /*42500*/  LDL.LU R135, [R1+0x61c] ;  /* 0x00061c0001877983 */ /* 0x000f280000300800 */
[----:B------:R-:W1:Y:S01]  /*42510*/  LDS.128 R8, [R252] ;  /* 0x00000000fc087984 */ /* 0x000e620000000c00 */
[----:B------:R-:W-:Y:S06]  /*42520*/  BAR.SYNC.DEFER_BLOCKING 0x0 ;  /* 0x0000000000007b1d */ /* 0x000fec0000010000 */
[----:B0-----:R-:W4:Y:S04]  /*42530*/  LDL.LU R148, [R1+0x620] ;  /* 0x0006200001947983 */ /* 0x001f280000300800 */
[----:B------:R-:W4:Y:S04]  /*42540*/  LDL.LU R149, [R1+0x624] ;  /* 0x0006240001957983 */ /* 0x000f280000300800 */
[----:B------:R-:W4:Y:S04]  /*42550*/  LDL.LU R150, [R1+0x628] ;  /* 0x0006280001967983 */ /* 0x000f280000300800 */
[----:B------:R-:W4:Y:S04]  /*42560*/  LDL.LU R151, [R1+0x62c] ;  /* 0x00062c0001977983 */ /* 0x000f280000300800 */
[----:B--2---:R-:W-:Y:S01]  /*42570*/  STSM.16.M88.4 [R2], R140 ;  /* 0x0000008c02007844 */ /* 0x004fe20000000200 */
[----:B-1----:R-:W-:-:S03]  /*42580*/  IMAD.MOV.U32 R50, RZ, RZ, R9 ;  /* 0x000000ffff327224 */ /* 0x002fc600078e0009 */
[----:B------:R-:W-:Y:S04]  /*42590*/  STL [R1+0xd0], R8 ;  /* 0x0000d00801007387 */ /* 0x000fe80000100800 */
[----:B------:R-:W-:Y:S01]  /*425a0*/  STL.64 [R1+0xd8], R10 ;  /* 0x0000d80a01007387 */ /* 0x000fe20000100a00 */
[----:B------:R-:W-:Y:S06]  /*425b0*/  BAR.SYNC.DEFER_BLOCKING 0x0 ;  /* 0x0000000000007b1d */ /* 0x000fec0000010000 */
[----:B------:R-:W0:Y:S02]  /*425c0*/  LDS.128 R8, [R252] ;  /* 0x00000000fc087984 */ /* 0x000e240000000c00 */
[----:B------:R-:W-:Y:S06]  /*425d0*/  BAR.SYNC.DEFER_BLOCKING 0x0 ;  /* 0x0000000000007b1d */ /* 0x000fec0000010000 */
[----:B0-----:R-:W-:Y:S04]  /*425e0*/  STL.64 [R1+0xc0], R8 ;  /* 0x0000c00801007387 */ /* 0x001fe80000100a00 */
[----:B------:R-:W-:Y:S04]  /*425f0*/  STL.64 [R1+0xc8], R10 ;  /* 0x0000c80a01007387 */ /* 0x000fe80000100a00 */
[----:B------:R-:W2:Y:S04]  /*42600*/  LDL.LU R140, [R1+0x630] ;  /* 0x00063000018c7983 */ /* 0x000ea80000300800 */
[----:B------:R-:W2:Y:S04]  /*42610*/  LDL.LU R141, [R1+0x634] ;  /* 0x00063400018d7983 */ /* 0x000ea80000300800 */
[----:B------:R-:W2:Y:S04]  /*42620*/  LDL.LU R142, [R1+0x638] ;  /* 0x00063800018e7983 */ /* 0x000ea80000300800 */
[----:B------:R-:W2:Y:S04]  /*42630*/  LDL.LU R143, [R1+0x63c] ;  /* 0x00063c00018f7983 */ /* 0x000ea80000300800 */
[----:B------:R-:W-:Y:S01]  /*42640*/  STSM.16.M88.4 [R2], R156 ;  /* 0x0000009c02007844 */ /* 0x000fe20000000200 */
[----:B------:R-:W-:Y:S06]  /*42650*/  BAR.SYNC.DEFER_BLOCKING 0x0 ;  /* 0x0000000000007b1d */ /* 0x000fec0000010000 */
[----:B------:R-:W0:Y:S02]  /*42660*/  LDS.128 R8, [R252] ;  /* 0x00000000fc087984 */ /* 0x000e240000000c00 */
[----:B------:R-:W-:Y:S06]  /*42670*/  BAR.SYNC.DEFER_BLOCKING 0x0 ;  /* 0x0000000000007b1d */ /* 0x000fec0000010000 */
[----:B0-----:R-:W-:Y:S01]  /*42680*/  STL [R1+0xb0], R8 ;  /* 0x0000b00801007387 */ /* 0x001fe20000100800 */
[----:B------:R-:W-:-:S02]  /*42690*/  IMAD.MOV.U32 R0, RZ, RZ, R9 ;  /* 0x000000ffff007224 */ /* 0x000fc400078e0009 */
[----:B------:R-:W-:Y:S01]  /*426a0*/  IMAD.MOV.U32 R49, RZ, RZ, R10 ;  /* 0x000000ffff317224 */ /* 0x000fe200078e000a */
[----:B------:R-:W-:Y:S04]  /*426b0*/  STL [R1+0xbc], R11 ;  /* 0x0000bc0b01007387 */ /* 0x000fe80000100800 */
        /* <DEDUP_REMOVED lines=9> */
[----:B------:R1:W-:Y:S04]  /*42750*/  STL [R1+0x1704], R49 ;  /* 0x0017043101007387 */ /* 0x0003e80000100800 */
[----:B0-----:R-:W-:Y:S01]  /*42760*/  STL [R1+0xa4], R9 ;  /* 0x0000a40901007387 */ /* 0x001fe20000100800 */
[----:B-1----:R-:W-:-:S03]  /*42770*/  IMAD.MOV.U32 R49, RZ, RZ, R8 ;  /* 0x000000ffff317224 */ /* 0x002fc600078e0008 */
[----:B------:R-:W-:Y:S01]  /*42780*/  STL.64 [R1+0xa8], R10 ;  /* 0x0000a80a01007387 */ /* 0x000fe20000100a00 */
[----:B------:R-:W-:Y:S06]  /*42790*/  BAR.SYNC.DEFER_BLOCKING 0x0 ;  /* 0x0000000000007b1d */ /* 0x000fec0000010000 */
[----:B------:R-:W0:Y:S02]  /*427a0*/  LDS.128 R8, [R252] ;  /* 0x00000000fc087984 */ /* 0x000e240000000c00 */
[----:B------:R-:W-:Y:S06]  /*427b0*/  BAR.SYNC.DEFER_BLOCKING 0x0 ;  /* 0x0000000000007b1d */ /* 0x000fec0000010000 */
[----:B------:R1:W-:Y:S04]  /*427c0*/  STSM.16.M88.4 [R2], R148 ;  /* 0x0000009402007844 */ /* 0x0003e80000000200 */
[----:B0-----:R-:W-:Y:S04]  /*427d0*/  STL.64 [R1+0x90], R8 ;  /* 0x0000900801007387 */ /* 0x001fe80000100a00 */
[----:B------:R-:W-:Y:S01]  /*427e0*/  STL.64 [R1+0x98], R10 ;  /* 0x0000980a01007387 */ /* 0x000fe20000100a00 */
[----:B------:R-:W-:Y:S06]  /*427f0*/  BAR.SYNC.DEFER_BLOCKING 0x0 ;  /* 0x0000000000007b1d */ /* 0x000fec0000010000 */
[----:B------:R-:W3:Y:S04]  /*42800*/  LDL.LU R116, [R1+0x650] ;  /* 0x0006500001747983 */ /* 0x000ee80000300800 */
[----:B------:R-:W3:Y:S04]  /*42810*/  LDL.LU R117, [R1+0x654] ;  /* 0x0006540001757983 */ /* 0x000ee80000300800 */
[----:B------:R-:W3:Y:S04]  /*42820*/  LDL.LU R118, [R1+0x658] ;  /* 0x0006580001767983 */ /* 0x000ee80000300800 */
[----:B------:R-:W3:Y:S04]  /*42830*/  LDL.LU R119, [R1+0x65c] ;  /* 0x00065c0001777983 */ /* 0x000ee80000300800 */
[----:B------:R-:W0:Y:S01]  /*42840*/  LDS.128 R8, [R252] ;  /* 0x00000000fc087984 */ /* 0x000e220000000c00 */
[----:B------:R-:W-:Y:S06]  /*42850*/  BAR.SYNC.DEFER_BLOCKING 0x0 ;  /* 0x0000000000007b1d */ /* 0x000fec0000010000 */
[----:B-1----:R-:W4:Y:S04]  /*42860*/  LDL.LU R148, [R1+0x660] ;  /* 0x0006600001947983 */ /* 0x002f280000300800 */
[----:B--2---:R-:W-:Y:S04]  /*42870*/  STSM.16.M88.4 [R2], R140 ;  /* 0x0000008c02007844 */ /* 0x004fe80000000200 */
[----:B0-----:R-:W-:Y:S04]  /*42880*/  STL.64 [R1+0x80], R8 ;  /* 0x0000800801007387 */ /* 0x001fe80000100a00 */
[----:B------:R-:W-:Y:S01]  /*42890*/  STL.64 [R1+0x88], R10 ;  /* 0x0000880a01007387 */ /* 0x000fe20000100a00 */
[----:B------:R-:W-:Y:S06]  /*428a0*/  BAR.SYNC.DEFER_BLOCKING 0x0 ;  /* 0x0000000000007b1d */ /* 0x000fec0000010000 */
[----:B------:R-:W4:Y:S04]  /*428b0*/  LDL.LU R149, [R1+0x664] ;  /* 0x0006640001957983 */ /* 0x000f280000300800 */
[----:B------:R-:W4:Y:S04]  /*428c0*/  LDL.LU R150, [R1+0x668] ;  /* 0x0006680001967983 */ /* 0x000f280000300800 */
[----:B------:R-:W4:Y:S04]  /*428d0*/  LDL.LU R151, [R1+0x66c] ;  /* 0x00066c0001977983 */ /* 0x000f280000300800 */
        /* <DEDUP_REMOVED lines=16> */
[----:B------:R0:W-:Y:S01]  /*429e0*/  STSM.16.M88.4 [R2], R156 ;  /* 0x0000009c02007844 */ /* 0x0001e20000000200 */
[----:B------:R-:W-:Y:S06]  /*429f0*/  BAR.SYNC.DEFER_BLOCKING 0x0 ;  /* 0x0000000000007b1d */ /* 0x000fec0000010000 */
[----:B0-----:R-:W2:Y:S04]  /*42a00*/  LDL.LU R156, [R1+0x6a0] ;  /* 0x0006a000019c7983 */ /* 0x001ea80000300800 */
[----:B------:R-:W2:Y:S04]  /*42a10*/  LDL.LU R157, [R1+0x6a4] ;  /* 0x0006a400019d7983 */ /* 0x000ea80000300800 */
[----:B------:R-:W2:Y:S04]  /*42a20*/  LDL.LU R158, [R1+0x6a8] ;  /* 0x0006a800019e7983 */ /* 0x000ea80000300800 */
[----:B------:R-:W0:Y:S01]  /*42a30*/  LDS.128 R8, [R252] ;  /* 0x00000000fc087984 */ /* 0x000e220000000c00 */
[----:B------:R-:W-:Y:S06]  /*42a40*/  BAR.SYNC.DEFER_BLOCKING 0x0 ;  /* 0x0000000000007b1d */ /* 0x000fec0000010000 */
[----:B------:R-:W2:Y:S04]  /*42a50*/  LDL.LU R159, [R1+0x6ac] ;  /* 0x0006ac00019f7983 */ /* 0x000ea80000300800 */
[----:B0-----:R-:W-:Y:S04]  /*42a60*/  STL.64 [R1+0x60], R8 ;  /* 0x0000600801007387 */ /* 0x001fe80000100a00 */
[----:B------:R-:W-:Y:S04]  /*42a70*/  STL.64 [R1+0x68], R10 ;  /* 0x0000680a01007387 */ /* 0x000fe80000100a00 */
[----:B---3--:R-:W-:Y:S01]  /*42a80*/  STSM.16.M88.4 [R2], R116 ;  /* 0x0000007402007844 */ /* 0x008fe20000000200 */
[----:B------:R-:W-:Y:S06]  /*42a90*/  BAR.SYNC.DEFER_BLOCKING 0x0 ;  /* 0x0000000000007b1d */ /* 0x000fec0000010000 */
[----:B------:R-:W0:Y:S02]  /*42aa0*/  LDS.128 R8, [R252] ;  /* 0x00000000fc087984 */ /* 0x000e240000000c00 */
[----:B------:R-:W-:Y:S06]  /*42ab0*/  BAR.SYNC.DEFER_BLOCKING 0x0 ;  /* 0x0000000000007b1d */ /* 0x000fec0000010000 */
[----:B----4-:R1:W-:Y:S01]  /*42ac0*/  STSM.16.M88.4 [R2], R148 ;  /* 0x0000009402007844 */ /* 0x0103e20000000200 */
[----:B0-----:R-:W-:-:S03]  /*42ad0*/  IMAD.MOV.U32 R48, RZ, RZ, R9 ;  /* 0x000000ffff307224 */ /* 0x001fc600078e0009 */
[----:B------:R-:W-:Y:S04]  /*42ae0*/  STL [R1+0x50], R8 ;  /* 0x0000500801007387 */ /* 0x000fe80000100800 */
[----:B------:R-:W-:Y:S01]  /*42af0*/  STL.64 [R1+0x58], R10 ;  /* 0x0000580a01007387 */ /* 0x000fe20000100a00 */
[----:B------:R-:W-:Y:S06]  /*42b00*/  BAR.SYNC.DEFER_BLOCKING 0x0 ;  /* 0x0000000000007b1d */ /* 0x000fec0000010000 */
[----:B-1----:R-:W3:Y:S04]  /*42b10*/  LDL.LU R148, [R1+0x6b0] ;  /* 0x0006b00001947983 */ /* 0x002ee80000300800 */
[----:B------:R-:W3:Y:S04]  /*42b20*/  LDL.LU R149, [R1+0x6b4] ;  /* 0x0006b40001957983 */ /* 0x000ee80000300800 */
[----:B------:R-:W3:Y:S04]  /*42b30*/  LDL.LU R150, [R1+0x6b8] ;  /* 0x0006b80001967983 */ /* 0x000ee80000300800 */
[----:B------:R-:W3:Y:S04]  /*42b40*/  LDL.LU R151, [R1+0x6bc] ;  /* 0x0006bc0001977983 */ /* 0x000ee80000300800 */
[----:B------:R-:W0:Y:S01]  /*42b50*/  LDS.128 R8, [R252] ;  /* 0x00000000fc087984 */ /* 0x000e220000000c00 */
[----:B------:R-:W-:Y:S06]  /*42b60*/  BAR.SYNC.DEFER_BLOCKING 0x0 ;  /* 0x0000000000007b1d */ /* 0x000fec0000010000 */
[----:B--2---:R-:W-:Y:S04]  /*42b70*/  STSM.16.M88.4 [R2], R124 ;  /* 0x0000007c02007844 */ /* 0x004fe80000000200 */
[----:B0-----:R-:W-:Y:S04]  /*42b80*/  STL.64 [R1+0x40], R8 ;  /* 0x0000400801007387 */ /* 0x001fe80000100a00 */
[----:B------:R-:W-:Y:S01]  /*42b90*/  STL.64 [R1+0x48], R10 ;  /* 0x0000480a01007387 */ /* 0x000fe20000100a00 */
[----:B------:R-:W-:Y:S06]  /*42ba0*/  BAR.SYNC.DEFER_BLOCKING 0x0 ;  /* 0x0000000000007b1d */ /* 0x000fec0000010000 */
[----:B------:R-:W0:Y:S02]  /*42bb0*/  LDS.128 R8, [R252] ;  /* 0x00000000fc087984 */ /* 0x000e240000000c00 */
[----:B------:R-:W-:Y:S06]  /*42bc0*/  BAR.SYNC.DEFER_BLOCKING 0x0 ;  /* 0x0000000000007b1d */ /* 0x000fec0000010000 */
[----:B------:R-:W-:Y:S04]  /*42bd0*/  STSM.16.M88.4 [R2], R132 ;  /* 0x0000008402007844 */ /* 0x000fe80000000200 */
[----:B0-----:R-:W-:Y:S01]  /*42be0*/  STL.64 [R1+0x30], R8 ;  /* 0x0000300801007387 */ /* 0x001fe20000100a00 */
[----:B------:R-:W-:-:S03]  /*42bf0*/  IMAD.MOV.U32 R3, RZ, RZ, R10 ;  /* 0x000000ffff037224 */ /* 0x000fc600078e000a */
[----:B------:R-:W-:Y:S01]  /*42c00*/  STL [R1+0x3c], R11 ;  /* 0x00003c0b01007387 */ /* 0x000fe20000100800 */
[----:B------:R-:W-:Y:S06]  /*42c10*/  BAR.SYNC.DEFER_BLOCKING 0x0 ;  /* 0x0000000000007b1d */ /* 0x000fec0000010000 */
[----:B------:R-:W0:Y:S02]  /*42c20*/  LDS.128 R8, [R252] ;  /* 0x00000000fc087984 */ /* 0x000e240000000c00 */
[----:B------:R-:W-:Y:S06]  /*42c30*/  BAR.SYNC.DEFER_BLOCKING 0x0 ;  /* 0x0000000000007b1d */ /* 0x000fec0000010000 */
[----:B------:R-:W-:Y:S04]  /*42c40*/  STSM.16.M88.4 [R2], R140 ;  /* 0x0000008c02007844 */ /* 0x000fe80000000200 */
[----:B------:R1:W-:Y:S04]  /*42c50*/  STL [R1+0x16f4], R3 ;  /* 0x0016f40301007387 */ /* 0x0003e80000100800 */
[----:B0-----:R-:W-:Y:S01]  /*42c60*/  STL [R1+0x24], R9 ;  /* 0x0000240901007387 */ /* 0x001fe20000100800 */
[----:B-1----:R-:W-:-:S03]  /*42c70*/  IMAD.MOV.U32 R3, RZ, RZ, R8 ;  /* 0x000000ffff037224 */ /* 0x002fc600078e0008 */
        /* <DEDUP_REMOVED lines=10> */
[----:B------:R0:W-:Y:S01]  /*42d20*/  STSM.16.M88.4 [R2], R156 ;  /* 0x0000009c02007844 */ /* 0x0001e20000000200 */
[----:B------:R-:W-:Y:S06]  /*42d30*/  BAR.SYNC.DEFER_BLOCKING 0x0 ;  /* 0x0000000000007b1d */ /* 0x000fec0000010000 */
[----:B0-----:R-:W4:Y:S04]  /*42d40*/  LDL.LU R156, [R1+0x6d0] ;  /* 0x0006d000019c7983 */ /* 0x001f280000300800 */
[----:B------:R-:W4:Y:S04]  /*42d50*/  LDL.LU R157, [R1+0x6d4] ;  /* 0x0006d400019d7983 */ /* 0x000f280000300800 */
[----:B------:R-:W4:Y:S04]  /*42d60*/  LDL.LU R158, [R1+0x6d8] ;  /* 0x0006d800019e7983 */ /* 0x000f280000300800 */
[----:B------:R-:W4:Y:S04]  /*42d70*/  LDL.LU R159, [R1+0x6dc] ;  /* 0x0006dc00019f7983 */ /* 0x000f280000300800 */
[----:B------:R-:W0:Y:S01]  /*42d80*/  LDS.128 R8, [R252] ;  /* 0x00000000fc087984 */ /* 0x000e220000000c00 */
[----:B------:R-:W-:Y:S06]  /*42d90*/  BAR.SYNC.DEFER_BLOCKING 0x0 ;  /* 0x0000000000007b1d */ /* 0x000fec0000010000 */
[----:B0-----:R-:W-:Y:S04]  /*42da0*/  STL.64 [R1], R8 ;  /* 0x0000000801007387 */ /* 0x001fe80000100a00 */
[----:B------:R-:W-:Y:S04]  /*42db0*/  STL.64 [R1+0x8], R10 ;  /* 0x0000080a01007387 */ /* 0x000fe80000100a00 */
        /* <DEDUP_REMOVED lines=15> */
[----:B---3--:R0:W-:Y:S04]  /*42eb0*/  STSM.16.M88.4 [R2], R148 ;  /* 0x0000009402007844 */ /* 0x0081e80000000200 */
[----:B------:R-:W3:Y:S01]  /*42ec0*/  LDL.LU R143, [R1+0x71c] ;  /* 0x00071c00018f7983 */ /* 0x000ee20000300800 */
[----:B------:R-:W-:Y:S06]  /*42ed0*/  BAR.SYNC.DEFER_BLOCKING 0x0 ;  /* 0x0000000000007b1d */ /* 0x000fec0000010000 */
[----:B0-----:R-:W3:Y:S04]  /*42ee0*/  LDL.LU R148, [R1+0x720] ;  /* 0x0007200001947983 */ /* 0x001ee80000300800 */
[----:B------:R-:W3:Y:S04]  /*42ef0*/  LDL.LU R149, [R1+0x724] ;  /* 0x0007240001957983 */ /* 0x000ee80000300800 */
[----:B------:R-:W3:Y:S04]  /*42f00*/  LDL.LU R150, [R1+0x728] ;  /* 0x0007280001967983 */ /* 0x000ee80000300800 */
[----:B------:R-:W3:Y:S04]  /*42f10*/  LDL.LU R151, [R1+0x72c] ;  /* 0x00072c0001977983 */ /* 0x000ee80000300800 */
[----:B------:R-:W0:Y:S01]  /*42f20*/  LDS.128 R248, [R252] ;  /* 0x00000000fcf87984 */ /* 0x000e220000000c00 */
[----:B------:R-:W-:Y:S06]  /*42f30*/  BAR.SYNC.DEFER_BLOCKING 0x0 ;  /* 0x0000000000007b1d */ /* 0x000fec0000010000 */
[----:B--2---:R-:W-:Y:S02]  /*42f40*/  STSM.16.M88.4 [R2], R108 ;  /* 0x0000006c02007844 */ /* 0x004fe40000000200 */
[----:B------:R-:W-:Y:S06]  /*42f50*/  BAR.SYNC.DEFER_BLOCKING 0x0 ;  /* 0x0000000000007b1d */ /* 0x000fec0000010000 */
[----:B------:R-:W1:Y:S02]  /*42f60*/  LDS.128 R244, [R252] ;  /* 0x00000000fcf47984 */ /* 0x000e640000000c00 */
[----:B------:R-:W-:Y:S06]  /*42f70*/  BAR.SYNC.DEFER_BLOCKING 0x0 ;  /* 0x0000000000007b1d */ /* 0x000fec0000010000 */
[----:B----4-:R2:W-:Y:S02]  /*42f80*/  STSM.16.M88.4 [R2], R156 ;  /* 0x0000009c02007844 */ /* 0x0105e40000000200 */
[----:B------:R-:W-:Y:S06]  /*42f90*/  BAR.SYNC.DEFER_BLOCKING 0x0 ;  /* 0x0000000000007b1d */ /* 0x000fec0000010000 */
[----:B--2---:R-:W2:Y:S04]  /*42fa0*/  LDL.LU R156, [R1+0x730] ;  /* 0x00073000019c7983 */ /* 0x004ea80000300800 */
[----:B------:R-:W2:Y:S04]  /*42fb0*/  LDL.LU R157, [R1+0x734] ;  /* 0x00073400019d7983 */ /* 0x000ea80000300800 */
[----:B------:R-:W2:Y:S04]  /*42fc0*/  LDL.LU R158, [R1+0x738] ;  /* 0x00073800019e7983 */ /* 0x000ea80000300800 */
[----:B------:R-:W4:Y:S01]  /*42fd0*/  LDS.128 R240, [R252] ;  /* 0x00000000fcf07984 */ /* 0x000f220000000c00 */
[----:B------:R-:W-:Y:S06]  /*42fe0*/  BAR.SYNC.DEFER_BLOCKING 0x0 ;  /* 0x0000000000007b1d */ /* 0x000fec0000010000 */
[----:B------:R-:W2:Y:S04]  /*42ff0*/  LDL.LU R159, [R1+0x73c] ;  /* 0x00073c00019f7983 */ /* 0x000ea80000300800 */
[----:B------:R-:W4:Y:S04]  /*43000*/  LDL.LU R108, [R1+0x740] ;  /* 0x00074000016c7983 */ /* 0x000f280000300800 */
[----:B------:R-:W4:Y:S04]  /*43010*/  LDL.LU R109, [R1+0x744] ;  /* 0x00074400016d7983 */ /* 0x000f280000300800 */
[----:B------:R-:W4:Y:S04]  /*43020*/  LDL.LU R110, [R1+0x748] ;  /* 0x00074800016e7983 */ /* 0x000f280000300800 */
[----:B------:R-:W-:Y:S01]  /*43030*/  STSM.16.M88.4 [R2], R116 ;  /* 0x0000007402007844 */ /* 0x000fe20000000200 */
[----:B------:R-:W-:Y:S06]  /*43040*/  BAR.SYNC.DEFER_BLOCKING 0x0 ;  /* 0x0000000000007b1d */ /* 0x000fec0000010000 */
[----:B------:R-:W4:Y:S04]  /*43050*/  LDL.LU R111, [R1+0x74c] ;  /* 0x00074c00016f7983 */ /* 0x000f280000300800 */
[----:B------:R-:W1:Y:S01]  /*43060*/  LDS.128 R236, [R252] ;  /* 0x00000000fcec7984 */ /* 0x000e620000000c00 */
[----:B------:R-:W-:Y:S06]  /*43070*/  BAR.SYNC.DEFER_BLOCKING 0x0 ;  /* 0x0000000000007b1d */ /* 0x000fec0000010000 */
[----:B------:R-:W-:Y:S02]  /*43080*/  STSM.16.M88.4 [R2], R124 ;  /* 0x0000007c02007844 */ /* 0x000fe40000000200 */
[----:B------:R-:W-:Y:S06]  /*43090*/  BAR.SYNC.DEFER_BLOCKING 0x0 ;  /* 0x0000000000007b1d */ /* 0x000fec0000010000 */
[----:B------:R-:W1:Y:S02]  /*430a0*/  LDS.128 R232, [R252] ;  /* 0x00000000fce87984 */ /* 0x000e640000000c00 */
[----:B------:R-:W-:Y:S06]  /*430b0*/  BAR.SYNC.DEFER_BLOCKING 0x0 ;  /* 0x0000000000007b1d */ /* 0x000fec0000010000 */
[----:B------:R-:W-:Y:S02]  /*430c0*/  STSM.16.M88.4 [R2], R132 ;  /* 0x0000008402007844 */ /* 0x000fe40000000200 */
[----:B------:R-:W-:Y:S06]  /*430d0*/  BAR.SYNC.DEFER_BLOCKING 0x0 ;  /* 0x0000000000007b1d */ /* 0x000fec0000010000 */
[----:B------:R-:W1:Y:S02]  /*430e0*/  LDS.128 R228, [R252] ;  /* 0x00000000fce47984 */ /* 0x000e640000000c00 */
[----:B------:R-:W-:Y:S06]  /*430f0*/  BAR.SYNC.DEFER_BLOCKING 0x0 ;  /* 0x0000000000007b1d */ /* 0x000fec0000010000 */
[----:B---3--:R-:W-:Y:S02]  /*43100*/  STSM.16.M88.4 [R2], R140 ;  /* 0x0000008c02007844 */ /* 0x008fe40000000200 */
[----:B------:R-:W-:Y:S06]  /*43110*/  BAR.SYNC.DEFER_BLOCKING 0x0 ;  /* 0x0000000000007b1d */ /* 0x000fec0000010000 */
[----:B------:R-:W3:Y:S02]  /*43120*/  LDS.128 R224, [R252] ;  /* 0x00000000fce07984 */ /* 0x000ee40000000c00 */
[----:B------:R-:W-:Y:S06]  /*43130*/  BAR.SYNC.DEFER_BLOCKING 0x0 ;  /* 0x0000000000007b1d */ /* 0x000fec0000010000 */
[----:B------:R0:W-:Y:S02]  /*43140*/  STSM.16.M88.4 [R2], R148 ;  /* 0x0000009402007844 */ /* 0x0001e40000000200 */
[----:B------:R-:W-:Y:S06]  /*43150*/  BAR.SYNC.DEFER_BLOCKING 0x0 ;  /* 0x0000000000007b1d */ /* 0x000fec0000010000 */
[----:B0-----:R-:W3:Y:S04]  /*43160*/  LDL.LU R148, [R1+0x750] ;  /* 0x0007500001947983 */ /* 0x001ee80000300800 */
[----:B------:R-:W3:Y:S04]  /*43170*/  LDL.LU R149, [R1+0x754] ;  /* 0x0007540001957983 */ /* 0x000ee80000300800 */
        /* <DEDUP_REMOVED lines=14> */
[----:B------:R-:W0:Y:S01]  /*43260*/  LDS.128 R220, [R252] ;  /* 0x00000000fcdc7984 */ /* 0x000e220000000c00 */
[----:B------:R-:W-:Y:S06]  /*43270*/  BAR.SYNC.DEFER_BLOCKING 0x0 ;  /* 0x0000000000007b1d */ /* 0x000fec0000010000 */
[----:B------:R-:W3:Y:S04]  /*43280*/  LDL.LU R140, [R1+0x790] ;  /* 0x00079000018c7983 */ /* 0x000ee80000300800 */
[----:B------:R-:W3:Y:S04]  /*43290*/  LDL.LU R141, [R1+0x794] ;  /* 0x00079400018d7983 */ /* 0x000ee80000300800 */
[----:B------:R-:W3:Y:S04]  /*432a0*/  LDL.LU R142, [R1+0x798] ;  /* 0x00079800018e7983 */ /* 0x000ee80000300800 */
[----:B------:R-:W3:Y:S04]  /*432b0*/  LDL.LU R143, [R1+0x79c] ;  /* 0x00079c00018f7983 */ /* 0x000ee80000300800 */
[----:B--2---:R2:W-:Y:S01]  /*432c0*/  STSM.16.M88.4 [R2], R156 ;  /* 0x0000009c02007844 */ /* 0x0045e20000000200 */
[----:B------:R-:W-:Y:S06]  /*432d0*/  BAR.SYNC.DEFER_BLOCKING 0x0 ;  /* 0x0000000000007b1d */ /* 0x000fec0000010000 */
[----:B--2---:R-:W2:Y:S04]  /*432e0*/  LDL.LU R156, [R1+0x7a0] ;  /* 0x0007a000019c7983 */ /* 0x004ea80000300800 */
[----:B------:R-:W2:Y:S04]  /*432f0*/  LDL.LU R157, [R1+0x7a4] ;  /* 0x0007a400019d7983 */ /* 0x000ea80000300800 */
[----:B------:R-:W2:Y:S04]  /*43300*/  LDL.LU R158, [R1+0x7a8] ;  /* 0x0007a800019e7983 */ /* 0x000ea80000300800 */
[----:B------:R-:W0:Y:S01]  /*43310*/  LDS.128 R216, [R252] ;  /* 0x00000000fcd87984 */ /* 0x000e220000000c00 */
[----:B------:R-:W-:Y:S06]  /*43320*/  BAR.SYNC.DEFER_BLOCKING 0x0 ;  /* 0x0000000000007b1d */ /* 0x000fec0000010000 */
[----:B------:R-:W2:Y:S04]  /*43330*/  LDL.LU R159, [R1+0x7ac] ;  /* 0x0007ac00019f7983 */ /* 0x000ea80000300800 */
[----:B----4-:R-:W-:Y:S01]  /*43340*/  STSM.16.M88.4 [R2], R108 ;  /* 0x0000006c02007844 */ /* 0x010fe20000000200 */
[----:B------:R-:W-:Y:S06]  /*43350*/  BAR.SYNC.DEFER_BLOCKING 0x0 ;  /* 0x0000000000007b1d */ /* 0x000fec0000010000 */
[----:B------:R-:W4:Y:S02]  /*43360*/  LDS.128 R212, [R252] ;  /* 0x00000000fcd47984 */ /* 0x000f240000000c00 */
[----:B------:R-:W-:Y:S06]  /*43370*/  BAR.SYNC.DEFER_BLOCKING 0x0 ;  /* 0x0000000000007b1d */ /* 0x000fec0000010000 */
[----:B---3--:R3:W-:Y:S02]  /*43380*/  STSM.16.M88.4 [R2], R148 ;  /* 0x0000009402007844 */ /* 0x0087e40000000200 */
[----:B------:R-:W-:Y:S06]  /*43390*/  BAR.SYNC.DEFER_BLOCKING 0x0 ;  /* 0x0000000000007b1d */ /* 0x000fec0000010000 */
[----:B---3--:R-:W3:Y:S04]  /*433a0*/  LDL.LU R148, [R1+0x7b0] ;  /* 0x0007b00001947983 */ /* 0x008ee80000300800 */
[----:B------:R-:W3:Y:S04]  /*433b0*/  LDL.LU R149, [R1+0x7b4] ;  /* 0x0007b40001957983 */ /* 0x000ee80000300800 */
[----:B------:R-:W3:Y:S04]  /*433c0*/  LDL.LU R150, [R1+0x7b8] ;  /* 0x0007b80001967983 */ /* 0x000ee80000300800 */
[----:B------:R-:W4:Y:S01]  /*433d0*/  LDS.128 R208, [R252] ;  /* 0x00000000fcd07984 */ /* 0x000f220000000c00 */
[----:B------:R-:W-:Y:S06]  /*433e0*/  BAR.SYNC.DEFER_BLOCKING 0x0 ;  /* 0x0000000000007b1d */ /* 0x000fec0000010000 */
[----:B------:R-:W3:Y:S04]  /*433f0*/  LDL.LU R151, [R1+0x7bc] ;  /* 0x0007bc0001977983 */ /* 0x000ee80000300800 */
[----:B------:R-:W4:Y:S04]  /*43400*/  LDL.LU R108, [R1+0x7c0] ;  /* 0x0007c000016c7983 */ /* 0x000f280000300800 */
[----:B------:R-:W4:Y:S04]  /*43410*/  LDL.LU R109, [R1+0x7c4] ;  /* 0x0007c400016d7983 */ /* 0x000f280000300800 */
[----:B------:R-:W4:Y:S04]  /*43420*/  LDL.LU R110, [R1+0x7c8] ;  /* 0x0007c800016e7983 */ /* 0x000f280000300800 */
[----:B------:R-:W-:Y:S01]  /*43430*/  STSM.16.M88.4 [R2], R116 ;  /* 0x0000007402007844 */ /* 0x000fe20000000200 */
[----:B------:R-:W-:Y:S06]  /*43440*/  BAR.SYNC.DEFER_BLOCKING 0x0 ;  /* 0x0000000000007b1d */ /* 0x000fec0000010000 */
[----:B------:R-:W4:Y:S04]  /*43450*/  LDL.LU R111, [R1+0x7cc] ;  /* 0x0007cc00016f7983 */ /* 0x000f280000300800 */
[----:B------:R-:W0:Y:S01]  /*43460*/  LDS.128 R204, [R252] ;  /* 0x00000000fccc7984 */ /* 0x000e220000000c00 */
[----:B------:R-:W-:Y:S06]  /*43470*/  BAR.SYNC.DEFER_BLOCKING 0x0 ;  /* 0x0000000000007b1d */ /* 0x000fec0000010000 */
[----:B------:R-:W-:Y:S02]  /*43480*/  STSM.16.M88.4 [R2], R124 ;  /* 0x0000007c02007844 */ /* 0x000fe40000000200 */
[----:B------:R-:W-:Y:S06]  /*43490*/  BAR.SYNC.DEFER_BLOCKING 0x0 ;  /* 0x0000000000007b1d */ /* 0x000fec0000010000 */
[----:B------:R-:W0:Y:S02]  /*434a0*/  LDS.128 R200, [R252] ;  /* 0x00000000fcc87984 */ /* 0x000e240000000c00 */
        /* <DEDUP_REMOVED lines=9> */
[----:B--2---:R2:W-:Y:S02]  /*43540*/  STSM.16.M88.4 [R2], R156 ;  /* 0x0000009c02007844 */ /* 0x0045e40000000200 */
[----:B------:R-:W-:Y:S06]  /*43550*/  BAR.SYNC.DEFER_BLOCKING 0x0 ;  /* 0x0000000000007b1d */ /* 0x000fec0000010000 */
[----:B--2---:R-:W2:Y:S04]  /*43560*/  LDL.LU R156, [R1+0x7d0] ;  /* 0x0007d000019c7983 */ /* 0x004ea80000300800 */
        /* <DEDUP_REMOVED lines=15> */
[----:B------:R-:W0:Y:S01]  /*43660*/  LDS.128 R12, [R252] ;  /* 0x00000000fc0c7984 */ /* 0x000e220000000c00 */
[----:B------:R-:W-:Y:S06]  /*43670*/  BAR.SYNC.DEFER_BLOCKING 0x0 ;  /* 0x0000000000007b1d */ /* 0x000fec0000010000 */
[----:B------:R-:W2:Y:S04]  /*43680*/  LDL.LU R140, [R1+0xb00] ;  /* 0x000b0000018c7983 */ /* 0x000ea80000300800 */
[----:B------:R-:W2:Y:S04]  /*43690*/  LDL.LU R141, [R1+0xb04] ;  /* 0x000b0400018d7983 */ /* 0x000ea80000300800 */
[----:B------:R-:W2:Y:S04]  /*436a0*/  LDL.LU R142, [R1+0xb08] ;  /* 0x000b0800018e7983 */ /* 0x000ea80000300800 */
[----:B------:R-:W2:Y:S04]  /*436b0*/  LDL.LU R143, [R1+0xb0c] ;  /* 0x000b0c00018f7983 */ /* 0x000ea80000300800 */
[----:B---3--:R3:W-:Y:S01]  /*436c0*/  STSM.16.M88.4 [R2], R148 ;  /* 0x0000009402007844 */ /* 0x0087e20000000200 */
[----:B------:R-:W-:Y:S06]  /*436d0*/  BAR.SYNC.DEFER_BLOCKING 0x0 ;  /* 0x0000000000007b1d */ /* 0x000fec0000010000 */
[----:B---3--:R-:W3:Y:S04]  /*436e0*/  LDL.LU R148, [R1+0xb10] ;  /* 0x000b100001947983 */ /* 0x008ee80000300800 */
[----:B------:R-:W3:Y:S04]  /*436f0*/  LDL.LU R149, [R1+0xb14] ;  /* 0x000b140001957983 */ /* 0x000ee80000300800 */
[----:B------:R-:W3:Y:S04]  /*43700*/  LDL.LU R150, [R1+0xb18] ;  /* 0x000b180001967983 */ /* 0x000ee80000300800 */
[----:B------:R-:W0:Y:S01]  /*43710*/  LDS.128 R16, [R252] ;  /* 0x00000000fc107984 */ /* 0x000e220000000c00 */
[----:B------:R-:W-:Y:S06]  /*43720*/  BAR.SYNC.DEFER_BLOCKING 0x0 ;  /* 0x0000000000007b1d */ /* 0x000fec0000010000 */
[----:B------:R-:W3:Y:S04]  /*43730*/  LDL.LU R151, [R1+0xb1c] ;  /* 0x000b1c0001977983 */ /* 0x000ee80000300800 */
[----:B----4-:R-:W-:Y:S01]  /*43740*/  STSM.16.M88.4 [R2], R108 ;  /* 0x0000006c02007844 */ /* 0x010fe20000000200 */
[----:B------:R-:W-:Y:S06]  /*43750*/  BAR.SYNC.DEFER_BLOCKING 0x0 ;  /* 0x0000000000007b1d */ /* 0x000fec0000010000 */
[----:B------:R-:W4:Y:S02]  /*43760*/  LDS.128 R20, [R252] ;  /* 0x00000000fc147984 */ /* 0x000f240000000c00 */
[----:B------:R-:W-:Y:S06]  /*43770*/  BAR.SYNC.DEFER_BLOCKING 0x0 ;  /* 0x0000000000007b1d */ /* 0x000fec0000010000 */
[----:B--2---:R2:W-:Y:S02]  /*43780*/  STSM.16.M88.4 [R2], R156 ;  /* 0x0000009c02007844 */ /* 0x0045e40000000200 */
        /* <DEDUP_REMOVED lines=27> */
[----:B---3--:R3:W-:Y:S02]  /*43940*/  STSM.16.M88.4 [R2], R148 ;  /* 0x0000009402007844 */ /* 0x0087e40000000200 */
[----:B------:R-:W-:Y:S06]  /*43950*/  BAR.SYNC.DEFER_BLOCKING 0x0 ;  /* 0x0000000000007b1d */ /* 0x000fec0000010000 */
[----:B---3--:R-:W3:Y:S04]  /*43960*/  LDL.LU R148, [R1+0xb40] ;  /* 0x000b400001947983 */ /* 0x008ee80000300800 */
        /* <DEDUP_REMOVED lines=105> */
[----:B------:R-:W-:Y:S01]  /*44000*/  STSM.16.M88.4 [R2], R116 ;  /* 0x0000007402007844 */ /* 0x000fe20000000200 */
[----:B------:R-:W-:Y:S06]  /*44010*/  BAR.SYNC.DEFER_BLOCKING 0x0 ;  /* 0x0000000000007b1d */ /* 0x000fec0000010000 */
[----:B------:R-:W4:Y:S02]  /*44020*/  LDS.128 R108, [R252] ;  /* 0x00000000fc6c7984 */ /* 0x000f240000000c00 */
[----:B------:R-:W-:Y:S06]  /*44030*/  BAR.SYNC.DEFER_BLOCKING 0x0 ;  /* 0x0000000000007b1d */ /* 0x000fec0000010000 */
[----:B------:R-:W-:Y:S02]  /*44040*/  STSM.16.M88.4 [R2], R124 ;  /* 0x0000007c02007844 */ /* 0x000fe40000000200 */
[----:B------:R-:W-:Y:S06]  /*44050*/  BAR.SYNC.DEFER_BLOCKING 0x0 ;  /* 0x0000000000007b1d */ /* 0x000fec0000010000 */
[----:B------:R-:W4:Y:S02]  /*44060*/  LDS.128 R112, [R252] ;  /* 0x00000000fc707984 */ /* 0x000f240000000c00 */
[----:B------:R-:W-:Y:S06]  /*44070*/  BAR.SYNC.DEFER_BLOCKING 0x0 ;  /* 0x0000000000007b1d */ /* 0x000fec0000010000 */
[----:B------:R1:W-:Y:S02]  /*44080*/  STSM.16.M88.4 [R2], R132 ;  /* 0x0000008402007844 */ /* 0x0003e40000000200 */
[----:B------:R-:W-:Y:S06]  /*44090*/  BAR.SYNC.DEFER_BLOCKING 0x0 ;  /* 0x0000000000007b1d */ /* 0x000fec0000010000 */
[----:B-1----:R-:W4:Y:S04]  /*440a0*/  LDL.LU R132, [R1+0xe30] ;  /* 0x000e300001847983 */ /* 0x002f280000300800 */
[----:B------:R-:W4:Y:S04]  /*440b0*/  LDL.LU R133, [R1+0xe34] ;  /* 0x000e340001857983 */ /* 0x000f280000300800 */
[----:B------:R-:W4:Y:S04]  /*440c0*/  LDL.LU R134, [R1+0xe38] ;  /* 0x000e380001867983 */ /* 0x000f280000300800 */
[----:B------:R-:W4:Y:S04]  /*440d0*/  LDL.LU R135, [R1+0xe3c] ;  /* 0x000e3c0001877983 */ /* 0x000f280000300800 */
[----:B------:R-:W4:Y:S04]  /*440e0*/  LDL.LU R188, [R1+0xe40] ;  /* 0x000e400001bc7983 */ /* 0x000f280000300800 */
[----:B------:R-:W4:Y:S04]  /*440f0*/  LDL.LU R189, [R1+0xe44] ;  /* 0x000e440001bd7983 */ /* 0x000f280000300800 */
[----:B------:R-:W4:Y:S04]  /*44100*/  LDL.LU R190, [R1+0xe48] ;  /* 0x000e480001be7983 */ /* 0x000f280000300800 */
[----:B------:R-:W4:Y:S04]  /*44110*/  LDL.LU R191, [R1+0xe4c] ;  /* 0x000e4c0001bf7983 */ /* 0x000f280000300800 */
[----:B------:R-:W1:Y:S01]  /*44120*/  LDS.128 R116, [R252] ;  /* 0x00000000fc747984 */ /* 0x000e620000000c00 */
[----:B------:R-:W-:Y:S06]  /*44130*/  BAR.SYNC.DEFER_BLOCKING 0x0 ;  /* 0x0000000000007b1d */ /* 0x000fec0000010000 */
[----:B------:R0:W-:Y:S02]  /*44140*/  STSM.16.M88.4 [R2], R140 ;  /* 0x0000008c02007844 */ /* 0x0001e40000000200 */
[----:B------:R-:W-:Y:S06]  /*44150*/  BAR.SYNC.DEFER_BLOCKING 0x0 ;  /* 0x0000000000007b1d */ /* 0x000fec0000010000 */
        /* <DEDUP_REMOVED lines=8> */
[----:B------:R-:W0:Y:S01]  /*441e0*/  LDS.128 R120, [R252] ;  /* 0x00000000fc787984 */ /* 0x000e220000000c00 */
[----:B------:R-:W-:Y:S06]  /*441f0*/  BAR.SYNC.DEFER_BLOCKING 0x0 ;  /* 0x0000000000007b1d */ /* 0x000fec0000010000 */
[----:B---3--:R3:W-:Y:S02]  /*44200*/  STSM.16.M88.4 [R2], R148 ;  /* 0x0000009402007844 */ /* 0x0087e40000000200 */
[----:B------:R-:W-:Y:S06]  /*44210*/  BAR.SYNC.DEFER_BLOCKING 0x0 ;  /* 0x0000000000007b1d */ /* 0x000fec0000010000 */
[----:B---3--:R-:W3:Y:S04]  /*44220*/  LDL.LU R148, [R1+0xe70] ;  /* 0x000e700001947983 */ /* 0x008ee80000300800 */
        /* <DEDUP_REMOVED lines=27> */
[----:B------:R-:W1:Y:S01]  /*443e0*/  LDS.128 R136, [R252] ;  /* 0x00000000fc887984 */ /* 0x000e620000000c00 */
[----:B------:R-:W-:Y:S06]  /*443f0*/  BAR.SYNC.DEFER_BLOCKING 0x0 ;  /* 0x0000000000007b1d */ /* 0x000fec0000010000 */
[----:B------:R-:W4:Y:S04]  /*44400*/  LDL.LU R164, [R1+0xeb0] ;  /* 0x000eb00001a47983 */ /* 0x000f280000300800 */
[----:B------:R-:W4:Y:S04]  /*44410*/  LDL.LU R165, [R1+0xeb4] ;  /* 0x000eb40001a57983 */ /* 0x000f280000300800 */
[----:B------:R-:W4:Y:S04]  /*44420*/  LDL.LU R166, [R1+0xeb8] ;  /* 0x000eb80001a67983 */ /* 0x000f280000300800 */
[----:B------:R-:W4:Y:S04]  /*44430*/  LDL.LU R167, [R1+0xebc] ;  /* 0x000ebc0001a77983 */ /* 0x000f280000300800 */
[----:B------:R-:W-:Y:S01]  /*44440*/  STSM.16.M88.4 [R2], R140 ;  /* 0x0000008c02007844 */ /* 0x000fe20000000200 */
[----:B------:R-:W-:Y:S06]  /*44450*/  BAR.SYNC.DEFER_BLOCKING 0x0 ;  /* 0x0000000000007b1d */ /* 0x000fec0000010000 */
[----:B------:R-:W4:Y:S04]  /*44460*/  LDL.LU R168, [R1+0xec0] ;  /* 0x000ec00001a87983 */ /* 0x000f280000300800 */
        /* <DEDUP_REMOVED lines=21> */
[----:B---3--:R-:W-:Y:S01]  /*445c0*/  STSM.16.M88.4 [R2], R148 ;  /* 0x0000009402007844 */ /* 0x008fe20000000200 */
[----:B------:R-:W-:Y:S06]  /*445d0*/  BAR.SYNC.DEFER_BLOCKING 0x0 ;  /* 0x0000000000007b1d */ /* 0x000fec0000010000 */
[----:B------:R-:W3:Y:S04]  /*445e0*/  LDL.LU R184, [R1+0xf00] ;  /* 0x000f000001b87983 */ /* 0x000ee80000300800 */
[----:B------:R-:W3:Y:S04]  /*445f0*/  LDL.LU R185, [R1+0xf04] ;  /* 0x000f040001b97983 */ /* 0x000ee80000300800 */
[----:B------:R-:W3:Y:S04]  /*44600*/  LDL.LU R186, [R1+0xf08] ;  /* 0x000f080001ba7983 */ /* 0x000ee80000300800 */
[----:B------:R-:W3:Y:S04]  /*44610*/  LDL.LU R187, [R1+0xf0c] ;  /* 0x000f0c0001bb7983 */ /* 0x000ee80000300800 */
[----:B------:R-:W1:Y:S01]  /*44620*/  LDS.128 R148, [R252] ;  /* 0x00000000fc947984 */ /* 0x000e620000000c00 */
[----:B------:R-:W-:Y:S06]  /*44630*/  BAR.SYNC.DEFER_BLOCKING 0x0 ;  /* 0x0000000000007b1d */ /* 0x000fec0000010000 */
[----:B------:R0:W-:Y:S02]  /*44640*/  STSM.16.M88.4 [R2], R56 ;  /* 0x0000003802007844 */ /* 0x0001e40000000200 */
[----:B------:R-:W-:Y:S06]  /*44650*/  BAR.SYNC.DEFER_BLOCKING 0x0 ;  /* 0x0000000000007b1d */ /* 0x000fec0000010000 */
[----:B0-----:R-:W3:Y:S04]  /*44660*/  LDL.LU R56, [R1+0xf10] ;  /* 0x000f100001387983 */ /* 0x001ee80000300800 */
[----:B------:R-:W3:Y:S04]  /*44670*/  LDL.LU R57, [R1+0xf14] ;  /* 0x000f140001397983 */ /* 0x000ee80000300800 */
[----:B------:R-:W3:Y:S04]  /*44680*/  LDL.LU R58, [R1+0xf18] ;  /* 0x000f1800013a7983 */ /* 0x000ee80000300800 */
[----:B------:R-:W0:Y:S01]  /*44690*/  LDS.128 R152, [R252] ;  /* 0x00000000fc987984 */ /* 0x000e220000000c00 */
[----:B------:R-:W-:Y:S06]  /*446a0*/  BAR.SYNC.DEFER_BLOCKING 0x0 ;  /* 0x0000000000007b1d */ /* 0x000fec0000010000 */
[----:B------:R-:W3:Y:S04]  /*446b0*/  LDL.LU R59, [R1+0xf1c] ;  /* 0x000f1c00013b7983 */ /* 0x000ee80000300800 */
[----:B--2---:R-:W-:Y:S01]  /*446c0*/  STSM.16.M88.4 [R2], R156 ;  /* 0x0000009c02007844 */ /* 0x004fe20000000200 */
[----:B------:R-:W-:Y:S06]  /*446d0*/  BAR.SYNC.DEFER_BLOCKING 0x0 ;  /* 0x0000000000007b1d */ /* 0x000fec0000010000 */
[----:B------:R-:W2:Y:S02]  /*446e0*/  LDS.128 R156, [R252] ;  /* 0x00000000fc9c7984 */ /* 0x000ea40000000c00 */
[----:B------:R-:W-:Y:S06]  /*446f0*/  BAR.SYNC.DEFER_BLOCKING 0x0 ;  /* 0x0000000000007b1d */ /* 0x000fec0000010000 */
[----:B----4-:R4:W-:Y:S02]  /*44700*/  STSM.16.M88.4 [R2], R188 ;  /* 0x000000bc02007844 */ /* 0x0109e40000000200 */
[----:B------:R-:W-:Y:S06]  /*44710*/  BAR.SYNC.DEFER_BLOCKING 0x0 ;  /* 0x0000000000007b1d */ /* 0x000fec0000010000 */
[----:B----4-:R-:W4:Y:S04]  /*44720*/  LDL.LU R188, [R1+0x4c0] ;  /* 0x0004c00001bc7983 */ /* 0x010f280000300800 */
[----:B------:R-:W2:Y:S04]  /*44730*/  LDL.LU R189, [R1+0x914] ;  /* 0x0009140001bd7983 */ /* 0x000ea80000300800 */
[----:B------:R-:W2:Y:S04]  /*44740*/  LDL.LU R190, [R1+0x81c] ;  /* 0x00081c0001be7983 */ /* 0x000ea80000300800 */
[----:B------:R-:W0:Y:S01]  /*44750*/  LDS.128 R160, [R252] ;  /* 0x00000000fca07984 */ /* 0x000e220000000c00 */
[----:B------:R-:W-:Y:S06]  /*44760*/  BAR.SYNC.DEFER_BLOCKING 0x0 ;  /* 0x0000000000007b1d */ /* 0x000fec0000010000 */
[----:B------:R-:W2:Y:S04]  /*44770*/  LDL.LU R191, [R1+0x55c] ;  /* 0x00055c0001bf7983 */ /* 0x000ea80000300800 */
[----:B------:R-:W-:Y:S01]  /*44780*/  STSM.16.M88.4 [R2], R164 ;  /* 0x000000a402007844 */ /* 0x000fe20000000200 */
        /* <DEDUP_REMOVED lines=19> */
[----:B---3--:R-:W-:Y:S02]  /*448c0*/  STSM.16.M88.4 [R2], R184 ;  /* 0x000000b802007844 */ /* 0x008fe40000000200 */
[----:B------:R-:W-:Y:S06]  /*448d0*/  BAR.SYNC.DEFER_BLOCKING 0x0 ;  /* 0x0000000000007b1d */ /* 0x000fec0000010000 */
[----:B------:R-:W3:Y:S02]  /*448e0*/  LDS.128 R184, [R252] ;  /* 0x00000000fcb87984 */ /* 0x000ee40000000c00 */
[----:B------:R-:W-:Y:S06]  /*448f0*/  BAR.SYNC.DEFER_BLOCKING 0x0 ;  /* 0x0000000000007b1d */ /* 0x000fec0000010000 */
[----:B------:R1:W-:Y:S02]  /*44900*/  STSM.16.M88.4 [R2], R56 ;  /* 0x0000003802007844 */ /* 0x0003e40000000200 */
[----:B------:R-:W-:Y:S06]  /*44910*/  BAR.SYNC.DEFER_BLOCKING 0x0 ;  /* 0x0000000000007b1d */ /* 0x000fec0000010000 */
[----:B-1----:R-:W3:Y:S04]  /*44920*/  LDL.LU R59, [R1+0x4b4] ;  /* 0x0004b400013b7983 */ /* 0x002ee80000300800 */
[----:B----4-:R2:W-:Y:S01]  /*44930*/  @P5 STG.E.U16 desc[UR8][R194.64], R188 ;  /* 0x000000bcc2005986 */ /* 0x0105e2000c101508 */
[----:B------:R-:W-:-:S04]  /*44940*/  ISETP.GE.AND P5, PT, R4, UR49, PT ;  /* 0x0000003104007c0c */ /* 0x000fc8000bfa6270 */
[----:B------:R-:W-:Y:S02]  /*44950*/  ISETP.LT.AND P5, PT, R6, UR4, !P5 ;  /* 0x0000000406007c0c */ /* 0x000fe4000efa1270 */
[----:B------:R-:W-:Y:S01]  /*44960*/  PRMT R2, R188, 0x7632, R2 ;  /* 0x00007632bc027816 */ /* 0x000fe20000000002 */
[----:B--2---:R-:W-:Y:S01]  /*44970*/  IMAD.WIDE R194, R189, 0x2, R64 ;  /* 0x00000002bdc27825 */ /* 0x004fe200078e0240 */
[----:B------:R-:W2:Y:S09]  /*44980*/  LDL.LU R188, [R1+0x4d0] ;  /* 0x0004d00001bc7983 */ /* 0x000eb20000300800 */
[----:B------:R1:W-:Y:S02]  /*44990*/  @P5 STG.E.U16 desc[UR8][R194.64], R2 ;  /* 0x00000002c2005986 */ /* 0x0003e4000c101508 */
[----:B-1----:R-:W-:-:S05]  /*449a0*/  VIADD R2, R4, 0x1 ;  /* 0x0000000104027836 */ /* 0x002fca0000000000 */
[----:B------:R-:W-:-:S04]  /*449b0*/  ISETP.GE.AND P5, PT, R2, UR47, PT ;  /* 0x0000002f02007c0c */ /* 0x000fc8000bfa6270 */
[----:B------:R-:W-:Y:S01]  /*449c0*/  ISETP.LT.AND P6, PT, R5, UR5, !P5 ;  /* 0x0000000505007c0c */ /* 0x000fe2000efc1270 */
[----:B------:R-:W-:Y:S02]  /*449d0*/  ULDC UR5, c[0x0][0x228] ;  /* 0x00008a0000057ab9 */ /* 0x000fe40000000800 */
[----:B------:R-:W-:Y:S01]  /*449e0*/  ISETP.LT.AND P5, PT, R6, UR5, !P5 ;  /* 0x0000000506007c0c */ /* 0x000fe2000efa1270 */
[----:B------:R-:W-:Y:S01]  /*449f0*/  IMAD.WIDE R194, R190, 0x2, R66 ;  /* 0x00000002bec27825 */ /* 0x000fe200078e0242 */
[----:B------:R-:W-:Y:S01]  /*44a00*/  PRMT R2, R192, 0x7632, R2 ;  /* 0x00007632c0027816 */ /* 0x000fe20000000002 */
[----:B------:R-:W-:-:S07]  /*44a10*/  ULDC UR5, c[0x0][0x228] ;  /* 0x00008a0000057ab9 */ /* 0x000fce0000000800 */
[----:B------:R1:W-:Y:S02]  /*44a20*/  @P6 STG.E.U16 desc[UR8][R194.64], R192 ;  /* 0x000000c0c2006986 */ /* 0x0003e4000c101508 */
[----:B-1----:R-:W-:Y:S02]  /*44a30*/  IMAD.WIDE R194, R190, 0x2, R64 ;  /* 0x00000002bec27825 */ /* 0x002fe400078e0240 */
[----:B------:R-:W4:Y:S04]  /*44a40*/  LDL.LU R192, [R1+0x1774] ;  /* 0x0017740001c07983 */ /* 0x000f280000300800 */
[----:B------:R1:W-:Y:S02]  /*44a50*/  @P5 STG.E.U16 desc[UR8][R194.64], R2 ;  /* 0x00000002c2005986 */ /* 0x0003e4000c101508 */
[----:B-1----:R-:W-:-:S05]  /*44a60*/  VIADD R2, R4, 0x2 ;  /* 0x0000000204027836 */ /* 0x002fca0000000000 */
[----:B------:R-:W-:-:S04]  /*44a70*/  ISETP.GE.AND P5, PT, R2, UR45, PT ;  /* 0x0000002d02007c0c */ /* 0x000fc8000bfa6270 */
[----:B------:R-:W-:Y:S01]  /*44a80*/  ISETP.LT.AND P6, PT, R5, UR5, !P5 ;  /* 0x0000000505007c0c */ /* 0x000fe2000efc1270 */
[----:B------:R-:W-:Y:S01]  /*44a90*/  IMAD.WIDE R194, R191, 0x2, R66 ;  /* 0x00000002bfc27825 */ /* 0x000fe200078e0242 */
[----:B------:R-:W-:Y:S01]  /*44aa0*/  PRMT R2, R193, 0x7632, R2 ;  /* 0x00007632c1027816 */ /* 0x000fe20000000002 */
[----:B------:R-:W-:-:S10]  /*44ab0*/  ULDC UR5, c[0x0][0x228] ;  /* 0x00008a0000057ab9 */ /* 0x000fd40000000800 */
[----:B------:R1:W-:Y:S04]  /*44ac0*/  @P6 STG.E.U16 desc[UR8][R194.64], R193 ;  /* 0x000000c1c2006986 */ /* 0x0003e8000c101508 */
[----:B-1----:R-:W4:Y:S04]  /*44ad0*/  LDL.LU R193, [R1+0x1770] ;  /* 0x0017700001c17983 */ /* 0x002f280000300800 */
[----:B------:R-:W4:Y:S04]  /*44ae0*/  LDL.LU R56, [R1+0x4c8] ;  /* 0x0004c80001387983 */ /* 0x000f280000300800 */
[----:B------:R-:W4:Y:S04]  /*44af0*/  LDL.LU R58, [R1+0x4d4] ;  /* 0x0004d400013a7983 */ /* 0x000f280000300800 */
[----:B------:R-:W4:Y:S01]  /*44b00*/  LDL.LU R189, [R1+0x4d8] ;  /* 0x0004d80001bd7983 */ /* 0x000f220000300800 */
[----:B------:R-:W-:-:S03]  /*44b10*/  IMAD.WIDE R194, R191, 0x2, R64 ;  /* 0x00000002bfc27825 */ /* 0x000fc600078e0240 */
[----:B------:R-:W4:Y:S04]  /*44b20*/  LDL.LU R191, [R1+0x4b8] ;  /* 0x0004b80001bf7983 */ /* 0x000f280000300800 */
[----:B------:R-:W4:Y:S04]  /*44b30*/  LDL.LU R57, [R1+0x4dc] ;  /* 0x0004dc0001397983 */ /* 0x000f280000300800 */
[----:B------:R-:W4:Y:S01]  /*44b40*/  LDL.LU R190, [R1+0x4cc] ;  /* 0x0004cc0001be7983 */ /* 0x000f220000300800 */
[----:B------:R-:W-:Y:S01]  /*44b50*/  ISETP.LT.AND P5, PT, R6, UR5, !P5 ;  /* 0x0000000506007c0c */ /* 0x000fe2000efa1270 */
[----:B------:R-:W-:-:S12]  /*44b60*/  ULDC UR5, c[0x0][0x228] ;  /* 0x00008a0000057ab9 */ /* 0x000fd80000000800 */
[----:B------:R1:W-:Y:S02]  /*44b70*/  @P5 STG.E.U16 desc[UR8][R194.64], R2 ;  /* 0x00000002c2005986 */ /* 0x0003e4000c101508 */
[----:B-1----:R-:W-:-:S05]  /*44b80*/  VIADD R2, R4, 0x3 ;  /* 0x0000000304027836 */ /* 0x002fca0000000000 */
[----:B------:R-:W-:-:S04]  /*44b90*/  ISETP.GE.AND P5, PT, R2, UR43, PT ;  /* 0x0000002b02007c0c */ /* 0x000fc8000bfa6270 */
[----:B------:R-:W-:Y:S01]  /*44ba0*/  ISETP.LT.AND P6, PT, R5, UR5, !P5 ;  /* 0x0000000505007c0c */ /* 0x000fe2000efc1270 */
[----:B------:R-:W-:Y:S02]  /*44bb0*/  ULDC UR5, c[0x0][0x228] ;  /* 0x00008a0000057ab9 */ /* 0x000fe40000000800 */
[----:B------:R-:W-:Y:S01]  /*44bc0*/  ISETP.LT.AND P5, PT, R6, UR5, !P5 ;  /* 0x0000000506007c0c */ /* 0x000fe2000efa1270 */
[----:B------:R-:W-:Y:S01]  /*44bd0*/  ULDC UR5, c[0x0][0x228] ;  /* 0x00008a0000057ab9 */ /* 0x000fe20000000800 */
[----:B---3--:R-:W-:Y:S01]  /*44be0*/  PRMT R2, R59, 0x7632, R2 ;  /* 0x000076323b027816 */ /* 0x008fe20000000002 */
[----:B--2---:R-:W-:-:S07]  /*44bf0*/  IMAD.WIDE R194, R188, 0x2, R66 ;  /* 0x00000002bcc27825 */ /* 0x004fce00078e0242 */
[----:B------:R1:W-:Y:S04]  /*44c00*/  @P6 STG.E.U16 desc[UR8][R194.64], R59 ;  /* 0x0000003bc2006986 */ /* 0x0003e8000c101508 */
[----:B-1----:R-:W2:Y:S01]  /*44c10*/  LDL.LU R59, [R1+0x4e0] ;  /* 0x0004e000013b7983 */ /* 0x002ea20000300800 */
[----:B------:R-:W-:-:S03]  /*44c20*/  IMAD.WIDE R194, R188, 0x2, R64 ;  /* 0x00000002bcc27825 */ /* 0x000fc600078e0240 */
[----:B------:R-:W3:Y:S04]  /*44c30*/  LDL.LU R188, [R1+0x4bc] ;  /* 0x0004bc0001bc7983 */ /* 0x000ee80000300800 */
[----:B------:R-:W3:Y:S04]  /*44c40*/  LDL.LU R52, [R1+0x4e8] ;  /* 0x0004e80001347983 */ /* 0x000ee80000300800 */
[----:B------:R-:W3:Y:S04]  /*44c50*/  LDL.LU R54, [R1+0x4a0] ;  /* 0x0004a00001367983 */ /* 0x000ee80000300800 */
[----:B------:R4:W-:Y:S01]  /*44c60*/  @P5 STG.E.U16 desc[UR8][R194.64], R2 ;  /* 0x00000002c2005986 */ /* 0x0009e2000c101508 */
[----:B------:R-:W-:Y:S01]  /*44c70*/  ISETP.LT.AND P5, PT, R5, UR5, !P4 ;  /* 0x0000000505007c0c */ /* 0x000fe2000e7a1270 */
[----:B------:R-:W-:-:S02]  /*44c80*/  ULDC UR5, c[0x0][0x228] ;  /* 0x00008a0000057ab9 */ /* 0x000fc40000000800 */
[----:B------:R-:W-:Y:S01]  /*44c90*/  ISETP.LT.AND P4, PT, R6, UR5, !P4 ;  /* 0x0000000506007c0c */ /* 0x000fe2000e781270 */
[----:B------:R-:W3:Y:S01]  /*44ca0*/  LDL.LU R55, [R1+0x4f0] ;  /* 0x0004f00001377983 */ /* 0x000ee20000300800 */
[----:B------:R-:W-:Y:S01]  /*44cb0*/  ULDC UR5, c[0x0][0x22c] ;  /* 0x00008b0000057ab9 */ /* 0x000fe20000000800 */
[----:B----4-:R-:W-:Y:S01]  /*44cc0*/  IMAD.WIDE R194, R58, 0x2, R66 ;  /* 0x000000023ac27825 */ /* 0x010fe200078e0242 */
[----:B------:R-:W-:-:S06]  /*44cd0*/  PRMT R2, R56, 0x7632, R2 ;  /* 0x0000763238027816 */ /* 0x000fcc0000000002 */
[----:B------:R1:W-:Y:S02]  /*44ce0*/  @P5 STG.E.U16 desc[UR8][R194.64], R56 ;  /* 0x00000038c2005986 */ /* 0x0003e4000c101508 */
[----:B-1----:R-:W-:Y:S02]  /*44cf0*/  IMAD.WIDE R194, R58, 0x2, R64 ;  /* 0x000000023ac27825 */ /* 0x002fe400078e0240 */
[----:B------:R-:W4:Y:S04]  /*44d00*/  LDL.LU R56, [R1+0x490] ;  /* 0x0004900001387983 */ /* 0x000f280000300800 */
[----:B------:R1:W-:Y:S04]  /*44d10*/  @P4 STG.E.U16 desc[UR8][R194.64], R2 ;  /* 0x00000002c2004986 */ /* 0x0003e8000c101508 */
[----:B------:R-:W4:Y:S01]  /*44d20*/  LDL.LU R58, [R1+0x4f8] ;  /* 0x0004f800013a7983 */ /* 0x000f220000300800 */
[----:B-1----:R-:W-:Y:S01]  /*44d30*/  IMAD.WIDE R194, R189, 0x2, R66 ;  /* 0x00000002bdc27825 */ /* 0x002fe200078e0242 */
[----:B------:R-:W-:-:S04]  /*44d40*/  PRMT R2, R191, 0x7632, R2 ;  /* 0x00007632bf027816 */ /* 0x000fc80000000002 */
[----:B------:R1:W-:Y:S02]  /*44d50*/  @P3 STG.E.U16 desc[UR8][R194.64], R191 ;  /* 0x000000bfc2003986 */ /* 0x0003e4000c101508 */
[----:B-1----:R-:W-:Y:S02]  /*44d60*/  IMAD.WIDE R194, R189, 0x2, R64 ;  /* 0x00000002bdc27825 */ /* 0x002fe400078e0240 */
[----:B------:R-:W4:Y:S04]  /*44d70*/  LDL.LU R189, [R1+0x4a4] ;  /* 0x0004a40001bd7983 */ /* 0x000f280000300800 */
[----:B------:R1:W-:Y:S04]  /*44d80*/  @P2 STG.E.U16 desc[UR8][R194.64], R2 ;  /* 0x00000002c2002986 */ /* 0x0003e8000c101508 */
[----:B------:R-:W4:Y:S01]  /*44d90*/  LDL.LU R191, [R1+0x176c] ;  /* 0x00176c0001bf7983 */ /* 0x000f220000300800 */
[----:B-1----:R-:W-:Y:S01]  /*44da0*/  IMAD.WIDE R194, R57, 0x2, R66 ;  /* 0x0000000239c27825 */ /* 0x002fe200078e0242 */
[----:B------:R-:W-:-:S04]  /*44db0*/  PRMT R2, R190, 0x7632, R2 ;  /* 0x00007632be027816 */ /* 0x000fc80000000002 */
[----:B------:R1:W-:Y:S04]  /*44dc0*/  @P1 STG.E.U16 desc[UR8][R194.64], R190 ;  /* 0x000000bec2001986 */ /* 0x0003e8000c101508 */
[----:B-1----:R-:W4:Y:S01]  /*44dd0*/  LDL.LU R190, [R1+0x4fc] ;  /* 0x0004fc0001be7983 */ /* 0x002f220000300800 */
[----:B------:R-:W-:-:S03]  /*44de0*/  IMAD.WIDE R194, R57, 0x2, R64 ;  /* 0x0000000239c27825 */ /* 0x000fc600078e0240 */
[----:B------:R-:W4:Y:S01]  /*44df0*/  LDL.LU R57, [R1+0x494] ;  /* 0x0004940001397983 */ /* 0x000f220000300800 */
[----:B------:R-:W-:Y:S02]  /*44e00*/  LOP3.LUT P6, RZ, R192, 0x40, RZ, 0xc0, !PT ;  /* 0x00000040c0ff7812 */ /* 0x000fe400078cc0ff */
[----:B------:R-:W-:-:S11]  /*44e10*/  LOP3.LUT R193, R193, 0xffbfffff, RZ, 0xc0, !PT ;  /* 0xffbfffffc1c17812 */ /* 0x000fd600078ec0ff */
[----:B------:R-:W-:Y:S02]  /*44e20*/  @P6 LOP3.LUT R193, R193, 0x400000, RZ, 0xfc, !PT ;  /* 0x00400000c1c16812 */ /* 0x000fe400078efcff */
[----:B------:R-:W-:Y:S02]  /*44e30*/  LOP3.LUT P6, RZ, R192, 0x8, RZ, 0xc0, !PT ;  /* 0x00000008c0ff7812 */ /* 0x000fe400078cc0ff */
[----:B------:R-:W-:-:S11]  /*44e40*/  LOP3.LUT R193, R193, 0xff7fffff, RZ, 0xc0, !PT ;  /* 0xff7fffffc1c17812 */ /* 0x000fd600078ec0ff */
[----:B------:R-:W-:Y:S02]  /*44e50*/  @P6 LOP3.LUT R193, R193, 0x800000, RZ, 0xfc, !PT ;  /* 0x00800000c1c16812 */ /* 0x000fe400078efcff */
[----:B------:R-:W-:Y:S02]  /*44e60*/  LOP3.LUT P6, RZ, R192, 0x4, RZ, 0xc0, !PT ;  /* 0x00000004c0ff7812 */ /* 0x000fe400078cc0ff */
[----:B------:R-:W-:-:S11]  /*44e70*/  LOP3.LUT R193, R193, 0xfeffffff, RZ, 0xc0, !PT ;  /* 0xfeffffffc1c17812 */ /* 0x000fd600078ec0ff */
[----:B------:R-:W-:Y:S02]  /*44e80*/  @P6 LOP3.LUT R193, R193, 0x1000000, RZ, 0xfc, !PT ;  /* 0x01000000c1c16812 */ /* 0x000fe400078efcff */
[----:B------:R-:W-:Y:S02]  /*44e90*/  LOP3.LUT P6, RZ, R192, 0x2, RZ, 0xc0, !PT ;  /* 0x00000002c0ff7812 */ /* 0x000fe400078cc0ff */
[----:B------:R-:W-:Y:S01]  /*44ea0*/  LOP3.LUT R193, R193, 0xfdffffff, RZ, 0xc0, !PT ;  /* 0xfdffffffc1c17812 */ /* 0x000fe200078ec0ff */
[----:B------:R2:W-:Y:S10]  /*44eb0*/  @P0 STG.E.U16 desc[UR8][R194.64], R2 ;  /* 0x00000002c2000986 */ /* 0x0005f4000c101508 */
[----:B------:R-:W-:-:S02]  /*44ec0*/  @P6 LOP3.LUT R193, R193, 0x2000000, RZ, 0xfc, !PT ;  /* 0x02000000c1c16812 */ /* 0x000fc400078efcff */
[C---:B------:R-:W-:Y:S02]  /*44ed0*/  LOP3.LUT P6, RZ, R192.reuse, 0x1, RZ, 0xc0, !PT ;  /* 0x00000001c0ff7812 */ /* 0x040fe400078cc0ff */
[C---:B------:R-:W-:Y:S02]  /*44ee0*/  LOP3.LUT P0, RZ, R192.reuse, 0x10, RZ, 0xc0, !PT ;  /* 0x00000010c0ff7812 */ /* 0x040fe4000780c0ff */
[----:B------:R-:W-:Y:S01]  /*44ef0*/  LOP3.LUT P3, RZ, R192, 0x20, RZ, 0xc0, !PT ;  /* 0x00000020c0ff7812 */ /* 0x000fe2000786c0ff */
[----:B--2---:R-:W-:-:S08]  /*44f00*/  IMAD.WIDE R194, R59, 0x2, R66 ;  /* 0x000000023bc27825 */ /* 0x004fd000078e0242 */
[----:B---3--:R1:W-:Y:S01]  /*44f10*/  @P6 STG.E.U16 desc[UR8][R194.64], R188 ;  /* 0x000000bcc2006986 */ /* 0x0083e2000c101508 */
[----:B------:R-:W-:Y:S02]  /*44f20*/  LOP3.LUT P6, RZ, R193, 0x2000000, RZ, 0xc0, !PT ;  /* 0x02000000c1ff7812 */ /* 0x000fe400078cc0ff */
[----:B------:R-:W-:Y:S01]  /*44f30*/  PRMT R2, R188, 0x7632, R2 ;  /* 0x00007632bc027816 */ /* 0x000fe20000000002 */
[----:B-1----:R-:W-:Y:S02]  /*44f40*/  IMAD.WIDE R194, R59, 0x2, R64 ;  /* 0x000000023bc27825 */ /* 0x002fe400078e0240 */
[----:B------:R-:W2:Y:S08]  /*44f50*/  LDL.LU R59, [R1+0x500] ;  /* 0x00050000013b7983 */ /* 0x000eb00000300800 */
[----:B------:R1:W-:Y:S01]  /*44f60*/  @P6 STG.E.U16 desc[UR8][R194.64], R2 ;  /* 0x00000002c2006986 */ /* 0x0003e2000c101508 */
[----:B------:R-:W-:-:S03]  /*44f70*/  LOP3.LUT P6, RZ, R193, 0x1000000, RZ, 0xc0, !PT ;  /* 0x01000000c1ff7812 */ /* 0x000fc600078cc0ff */
[----:B------:R-:W3:Y:S01]  /*44f80*/  LDL.LU R188, [R1+0x4a8] ;  /* 0x0004a80001bc7983 */ /* 0x000ee20000300800 */
[----:B-1----:R-:W-:-:S09]  /*44f90*/  IMAD.WIDE R194, R52, 0x2, R66 ;  /* 0x0000000234c27825 */ /* 0x002fd200078e0242 */
[----:B------:R1:W-:Y:S01]  /*44fa0*/  @P6 STG.E.U16 desc[UR8][R194.64], R54 ;  /* 0x00000036c2006986 */ /* 0x0003e2000c101508 */
[----:B------:R-:W-:Y:S02]  /*44fb0*/  LOP3.LUT P6, RZ, R193, 0x800000, RZ, 0xc0, !PT ;  /* 0x00800000c1ff7812 */ /* 0x000fe400078cc0ff */
[----:B------:R-:W-:Y:S01]  /*44fc0*/  PRMT R2, R54, 0x7632, R2 ;  /* 0x0000763236027816 */ /* 0x000fe20000000002 */
[----:B-1----:R-:W-:-:S10]  /*44fd0*/  IMAD.WIDE R194, R52, 0x2, R64 ;  /* 0x0000000234c27825 */ /* 0x002fd400078e0240 */
[----:B------:R1:W-:Y:S01]  /*44fe0*/  @P6 STG.E.U16 desc[UR8][R194.64], R2 ;  /* 0x00000002c2006986 */ /* 0x0003e2000c101508 */
[----:B------:R-:W-:Y:S01]  /*44ff0*/  LOP3.LUT P6, RZ, R193, 0x400000, RZ, 0xc0, !PT ;  /* 0x00400000c1ff7812 */ /* 0x000fe200078cc0ff */
[C---:B-1----:R-:W-:Y:S01]  /*45000*/  IMAD.WIDE R194, R55.reuse, 0x2, R66 ;  /* 0x0000000237c27825 */ /* 0x042fe200078e0242 */
[C---:B------:R-:W-:Y:S02]  /*45010*/  LOP3.LUT P1, RZ, R192.reuse, 0x80, RZ, 0xc0, !PT ;  /* 0x00000080c0ff7812 */ /* 0x040fe4000782c0ff */
[----:B------:R-:W-:Y:S02]  /*45020*/  LOP3.LUT P4, RZ, R192, 0x100, RZ, 0xc0, !PT ;  /* 0x00000100c0ff7812 */ /* 0x000fe4000788c0ff */
[----:B----4-:R1:W-:Y:S01]  /*45030*/  @P0 STG.E.U16 desc[UR8][R194.64], R56 ;  /* 0x00000038c2000986 */ /* 0x0103e2000c101508 */
[----:B------:R-:W-:Y:S01]  /*45040*/  PRMT R2, R56, 0x7632, R2 ;  /* 0x0000763238027816 */ /* 0x000fe20000000002 */
[----:B-1----:R-:W-:-:S05]  /*45050*/  IMAD.WIDE R194, R55, 0x2, R64 ;  /* 0x0000000237c27825 */ /* 0x002fca00078e0240 */
[----:B------:R1:W-:Y:S02]  /*45060*/  @P3 STG.E.U16 desc[UR8][R194.64], R2 ;  /* 0x00000002c2003986 */ /* 0x0003e4000c101508 */
[----:B-1----:R-:W-:-:S05]  /*45070*/  IMAD.WIDE R194, R58, 0x2, R66 ;  /* 0x000000023ac27825 */ /* 0x002fca00078e0242 */
[----:B------:R1:W-:Y:S01]  /*45080*/  @P6 STG.E.U16 desc[UR8][R194.64], R189 ;  /* 0x000000bdc2006986 */ /* 0x0003e2000c101508 */
[----:B------:R-:W-:-:S03]  /*45090*/  PRMT R2, R189, 0x7632, R2 ;  /* 0x00007632bd027816 */ /* 0x000fc60000000002 */
[----:B-1----:R-:W4:Y:S01]  /*450a0*/  LDL.LU R189, [R1+0x504] ;  /* 0x0005040001bd7983 */ /* 0x002f220000300800 */
[----:B------:R-:W-:-:S03]  /*450b0*/  IMAD.WIDE R194, R58, 0x2, R64 ;  /* 0x000000023ac27825 */ /* 0x000fc600078e0240 */
[----:B------:R-:W4:Y:S04]  /*450c0*/  LDL.LU R52, [R1+0x498] ;  /* 0x0004980001347983 */ /* 0x000f280000300800 */
[----:B------:R1:W-:Y:S04]  /*450d0*/  @P1 STG.E.U16 desc[UR8][R194.64], R2 ;  /* 0x00000002c2001986 */ /* 0x0003e8000c101508 */
[----:B------:R-:W4:Y:S01]  /*450e0*/  LDL.LU R54, [R1+0x508] ;  /* 0x0005080001367983 */ /* 0x000f220000300800 */
[----:B-1----:R-:W-:-:S05]  /*450f0*/  IMAD.WIDE R194, R190, 0x2, R66 ;  /* 0x00000002bec27825 */ /* 0x002fca00078e0242 */
[----:B------:R1:W-:Y:S02]  /*45100*/  @P4 STG.E.U16 desc[UR8][R194.64], R57 ;  /* 0x00000039c2004986 */ /* 0x0003e4000c101508 */
[----:B-1----:R-:W-:Y:S02]  /*45110*/  IMAD.WIDE R194, R190, 0x2, R64 ;  /* 0x00000002bec27825 */ /* 0x002fe400078e0240 */
[----:B------:R-:W4:Y:S04]  /*45120*/  LDL.LU R190, [R1+0x4ac] ;  /* 0x0004ac0001be7983 */ /* 0x000f280000300800 */
[----:B------:R-:W4:Y:S04]  /*45130*/  LDL.LU R55, [R1+0x4e4] ;  /* 0x0004e40001377983 */ /* 0x000f280000300800 */
[----:B------:R-:W4:Y:S04]  /*45140*/  LDL.LU R58, [R1+0x49c] ;  /* 0x00049c00013a7983 */ /* 0x000f280000300800 */
[----:B------:R-:W4:Y:S01]  /*45150*/  LDL.LU R56, [R1+0x4ec] ;  /* 0x0004ec0001387983 */ /* 0x000f220000300800 */
[----:B------:R-:W-:-:S03]  /*45160*/  PRMT R2, R57, 0x7632, R2 ;  /* 0x0000763239027816 */ /* 0x000fc60000000002 */
[----:B------:R-:W4:Y:S01]  /*45170*/  LDL.LU R57, [R1+0x480] ;  /* 0x0004800001397983 */ /* 0x000f220000300800 */
[C---:B------:R-:W-:Y:S02]  /*45180*/  LOP3.LUT P2, RZ, R192.reuse, 0x200, RZ, 0xc0, !PT ;  /* 0x00000200c0ff7812 */ /* 0x040fe4000784c0ff */
[C---:B------:R-:W-:Y:S02]  /*45190*/  LOP3.LUT P5, RZ, R192.reuse, 0x400, RZ, 0xc0, !PT ;  /* 0x00000400c0ff7812 */ /* 0x040fe400078ac0ff */
[C---:B------:R-:W-:Y:S02]  /*451a0*/  LOP3.LUT P6, RZ, R192.reuse, 0x800, RZ, 0xc0, !PT ;  /* 0x00000800c0ff7812 */ /* 0x040fe400078cc0ff */
[----:B------:R-:W-:-:S07]  /*451b0*/  LOP3.LUT P3, RZ, R192, 0x1000, RZ, 0xc0, !PT ;  /* 0x00001000c0ff7812 */ /* 0x000fce000786c0ff */
[----:B------:R2:W-:Y:S01]  /*451c0*/  @P2 STG.E.U16 desc[UR8][R194.64], R2 ;  /* 0x00000002c2002986 */ /* 0x0005e2000c101508 */
[C---:B------:R-:W-:Y:S02]  /*451d0*/  LOP3.LUT P4, RZ, R192.reuse, 0x2000, RZ, 0xc0, !PT ;  /* 0x00002000c0ff7812 */ /* 0x040fe4000788c0ff */
[----:B------:R-:W-:Y:S01]  /*451e0*/  LOP3.LUT P1, RZ, R192, 0x4000, RZ, 0xc0, !PT ;  /* 0x00004000c0ff7812 */ /* 0x000fe2000782c0ff */
[----:B--2---:R-:W-:-:S05]  /*451f0*/  IMAD.WIDE R194, R59, 0x2, R66 ;  /* 0x000000023bc27825 */ /* 0x004fca00078e0242 */
[----:B---3--:R1:W-:Y:S01]  /*45200*/  @P5 STG.E.U16 desc[UR8][R194.64], R188 ;  /* 0x000000bcc2005986 */ /* 0x0083e2000c101508 */
[----:B------:R-:W-:Y:S01]  /*45210*/  PRMT R2, R188, 0x7632, R2 ;  /* 0x00007632bc027816 */ /* 0x000fe20000000002 */
[----:B-1----:R-:W-:Y:S02]  /*45220*/  IMAD.WIDE R194, R59, 0x2, R64 ;  /* 0x000000023bc27825 */ /* 0x002fe400078e0240 */
[----:B------:R-:W2:Y:S04]  /*45230*/  LDL.LU R59, [R1+0x4f4] ;  /* 0x0004f400013b7983 */ /* 0x000ea80000300800 */
[----:B------:R4:W-:Y:S04]  /*45240*/  @P6 STG.E.U16 desc[UR8][R194.64], R2 ;  /* 0x00000002c2006986 */ /* 0x0009e8000c101508 */
[----:B------:R-:W3:Y:S01]  /*45250*/  LDL.LU R188, [R1+0x470] ;  /* 0x0004700001bc7983 */ /* 0x000ee20000300800 */
[----:B----4-:R-:W-:-:S05]  /*45260*/  IMAD.WIDE R194, R189, 0x2, R66 ;  /* 0x00000002bdc27825 */ /* 0x010fca00078e0242 */
[----:B------:R1:W-:Y:S01]  /*45270*/  @P3 STG.E.U16 desc[UR8][R194.64], R52 ;  /* 0x00000034c2003986 */ /* 0x0003e2000c101508 */
[----:B------:R-:W-:Y:S01]  /*45280*/  PRMT R2, R52, 0x7632, R2 ;  /* 0x0000763234027816 */ /* 0x000fe20000000002 */
[----:B-1----:R-:W-:Y:S02]  /*45290*/  IMAD.WIDE R194, R189, 0x2, R64 ;  /* 0x00000002bdc27825 */ /* 0x002fe400078e0240 */
[----:B------:R-:W4:Y:S04]  /*452a0*/  LDL.LU R189, [R1+0x50c] ;  /* 0x00050c0001bd7983 */ /* 0x000f280000300800 */
[----:B------:R1:W-:Y:S02]  /*452b0*/  @P4 STG.E.U16 desc[UR8][R194.64], R2 ;  /* 0x00000002c2004986 */ /* 0x0003e4000c101508 */
[----:B-1----:R-:W-:-:S05]  /*452c0*/  IMAD.WIDE R194, R54, 0x2, R66 ;  /* 0x0000000236c27825 */ /* 0x002fca00078e0242 */
[----:B------:R1:W-:Y:S01]  /*452d0*/  @P1 STG.E.U16 desc[UR8][R194.64], R190 ;  /* 0x000000bec2001986 */ /* 0x0003e2000c101508 */
[----:B------:R-:W-:-:S03]  /*452e0*/  PRMT R2, R190, 0x7632, R2 ;  /* 0x00007632be027816 */ /* 0x000fc60000000002 */
        /* <DEDUP_REMOVED lines=9> */
[C---:B------:R-:W-:Y:S02]  /*45380*/  LOP3.LUT P0, RZ, R192.reuse, 0x40000, RZ, 0xc0, !PT ;  /* 0x00040000c0ff7812 */ /* 0x040fe4000780c0ff */
[----:B------:R-:W-:Y:S02]  /*45390*/  LOP3.LUT R193, R193, 0xffefffff, RZ, 0xc0, !PT ;  /* 0xffefffffc1c17812 */ /* 0x000fe400078ec0ff */
[----:B------:R-:W-:-:S09]  /*453a0*/  LOP3.LUT P5, RZ, R192, 0x8000, RZ, 0xc0, !PT ;  /* 0x00008000c0ff7812 */ /* 0x000fd200078ac0ff */
[----:B------:R-:W-:Y:S02]  /*453b0*/  @P0 LOP3.LUT R193, R193, 0x100000, RZ, 0xfc, !PT ;  /* 0x00100000c1c10812 */ /* 0x000fe400078efcff */
[----:B------:R-:W-:Y:S02]  /*453c0*/  LOP3.LUT P0, RZ, R192, 0x20000, RZ, 0xc0, !PT ;  /* 0x00020000c0ff7812 */ /* 0x000fe4000780c0ff */
[----:B------:R-:W-:Y:S01]  /*453d0*/  LOP3.LUT R193, R193, 0xffdfffff, RZ, 0xc0, !PT ;  /* 0xffdfffffc1c17812 */ /* 0x000fe200078ec0ff */
[----:B------:R1:W-:Y:S10]  /*453e0*/  @P5 STG.E.U16 desc[UR8][R194.64], R2 ;  /* 0x00000002c2005986 */ /* 0x0003f4000c101508 */
[----:B------:R-:W-:-:S02]  /*453f0*/  @P0 LOP3.LUT R193, R193, 0x200000, RZ, 0xfc, !PT ;  /* 0x00200000c1c10812 */ /* 0x000fc400078efcff */
[----:B------:R-:W-:Y:S01]  /*45400*/  LOP3.LUT P0, RZ, R192, 0x10000, RZ, 0xc0, !PT ;  /* 0x00010000c0ff7812 */ /* 0x000fe2000780c0ff */
[----:B-1----:R-:W-:Y:S01]  /*45410*/  IMAD.WIDE R194, R55, 0x2, R66 ;  /* 0x0000000237c27825 */ /* 0x002fe200078e0242 */
[----:B------:R-:W-:-:S11]  /*45420*/  PRMT R2, R58, 0x7632, R2 ;  /* 0x000076323a027816 */ /* 0x000fd60000000002 */
[----:B------:R1:W-:Y:S01]  /*45430*/  @P0 STG.E.U16 desc[UR8][R194.64], R58 ;  /* 0x0000003ac2000986 */ /* 0x0003e2000c101508 */
[----:B------:R-:W-:Y:S01]  /*45440*/  LOP3.LUT P0, RZ, R193, 0x200000, RZ, 0xc0, !PT ;  /* 0x00200000c1ff7812 */ /* 0x000fe2000780c0ff */
[----:B-1----:R-:W-:Y:S02]  /*45450*/  IMAD.WIDE R194, R55, 0x2, R64 ;  /* 0x0000000237c27825 */ /* 0x002fe400078e0240 */
[----:B------:R-:W4:Y:S10]  /*45460*/  LDL.LU R55, [R1+0x514] ;  /* 0x0005140001377983 */ /* 0x000f340000300800 */
[----:B------:R1:W-:Y:S01]  /*45470*/  @P0 STG.E.U16 desc[UR8][R194.64], R2 ;  /* 0x00000002c2000986 */ /* 0x0003e2000c101508 */
[----:B------:R-:W-:-:S03]  /*45480*/  LOP3.LUT P0, RZ, R193, 0x100000, RZ, 0xc0, !PT ;  /* 0x00100000c1ff7812 */ /* 0x000fc6000780c0ff */
[----:B------:R-:W4:Y:S01]  /*45490*/  LDL.LU R58, [R1+0x488] ;  /* 0x00048800013a7983 */ /* 0x000f220000300800 */
[----:B-1----:R-:W-:-:S09]  /*454a0*/  IMAD.WIDE R194, R56, 0x2, R66 ;  /* 0x0000000238c27825 */ /* 0x002fd200078e0242 */
[----:B------:R1:W-:Y:S01]  /*454b0*/  @P0 STG.E.U16 desc[UR8][R194.64], R57 ;  /* 0x00000039c2000986 */ /* 0x0003e2000c101508 */
[----:B------:R-:W-:Y:S02]  /*454c0*/  LOP3.LUT P0, RZ, R193, 0x80000, RZ, 0xc0, !PT ;  /* 0x00080000c1ff7812 */ /* 0x000fe4000780c0ff */
[----:B------:R-:W-:Y:S01]  /*454d0*/  PRMT R2, R57, 0x7632, R2 ;  /* 0x0000763239027816 */ /* 0x000fe20000000002 */
[----:B-1----:R-:W-:-:S10]  /*454e0*/  IMAD.WIDE R194, R56, 0x2, R64 ;  /* 0x0000000238c27825 */ /* 0x002fd400078e0240 */
[----:B------:R2:W-:Y:S01]  /*454f0*/  @P0 STG.E.U16 desc[UR8][R194.64], R2 ;  /* 0x00000002c2000986 */ /* 0x0005e2000c101508 */
[----:B------:R-:W-:Y:S02]  /*45500*/  LOP3.LUT P0, RZ, R193, 0x40000, RZ, 0xc0, !PT ;  /* 0x00040000c1ff7812 */ /* 0x000fe4000780c0ff */
[C---:B------:R-:W-:Y:S02]  /*45510*/  LOP3.LUT P2, RZ, R192.reuse, 0x200000, RZ, 0xc0, !PT ;  /* 0x00200000c0ff7812 */ /* 0x040fe4000784c0ff */
[----:B------:R-:W-:Y:S01]  /*45520*/  LOP3.LUT P6, RZ, R192, 0x400000, RZ, 0xc0, !PT ;  /* 0x00400000c0ff7812 */ /* 0x000fe200078cc0ff */
[----:B--2---:R-:W-:Y:S01]  /*45530*/  IMAD.WIDE R194, R59, 0x2, R66 ;  /* 0x000000023bc27825 */ /* 0x004fe200078e0242 */
[----:B---3--:R-:W-:-:S07]  /*45540*/  PRMT R2, R188, 0x7632, R2 ;  /* 0x00007632bc027816 */ /* 0x008fce0000000002 */
[----:B------:R1:W-:Y:S01]  /*45550*/  @P0 STG.E.U16 desc[UR8][R194.64], R188 ;  /* 0x000000bcc2000986 */ /* 0x0003e2000c101508 */
[----:B------:R-:W-:Y:S01]  /*45560*/  LOP3.LUT P3, RZ, R192, 0x800000, RZ, 0xc0, !PT ;  /* 0x00800000c0ff7812 */ /* 0x000fe2000786c0ff */
[----:B-1----:R-:W-:-:S05]  /*45570*/  IMAD.WIDE R194, R59, 0x2, R64 ;  /* 0x000000023bc27825 */ /* 0x002fca00078e0240 */
[----:B------:R1:W-:Y:S01]  /*45580*/  @P2 STG.E.U16 desc[UR8][R194.64], R2 ;  /* 0x00000002c2002986 */ /* 0x0003e2000c101508 */
[----:B------:R-:W-:Y:S02]  /*45590*/  LOP3.LUT P4, RZ, R192, 0x1000000, RZ, 0xc0, !PT ;  /* 0x01000000c0ff7812 */ /* 0x000fe4000788c0ff */
[----:B-1----:R-:W-:Y:S01]  /*455a0*/  PRMT R2, R191, 0x7632, R2 ;  /* 0x00007632bf027816 */ /* 0x002fe20000000002 */
[----:B----4-:R-:W-:-:S05]  /*455b0*/  IMAD.WIDE R194, R189, 0x2, R66 ;  /* 0x00000002bdc27825 */ /* 0x010fca00078e0242 */
[----:B------:R1:W-:Y:S02]  /*455c0*/  @P6 STG.E.U16 desc[UR8][R194.64], R191 ;  /* 0x000000bfc2006986 */ /* 0x0003e4000c101508 */
[----:B-1----:R-:W-:Y:S02]  /*455d0*/  IMAD.WIDE R194, R189, 0x2, R64 ;  /* 0x00000002bdc27825 */ /* 0x002fe400078e0240 */
[----:B------:R-:W2:Y:S04]  /*455e0*/  LDL.LU R191, [R1+0x1768] ;  /* 0x0017680001bf7983 */ /* 0x000ea80000300800 */
[----:B------:R1:W-:Y:S04]  /*455f0*/  @P3 STG.E.U16 desc[UR8][R194.64], R2 ;  /* 0x00000002c2003986 */ /* 0x0003e8000c101508 */
[----:B------:R-:W3:Y:S01]  /*45600*/  LDL.LU R188, [R1+0x518] ;  /* 0x0005180001bc7983 */ /* 0x000ee20000300800 */
[----:B-1----:R-:W-:-:S05]  /*45610*/  IMAD.WIDE R194, R190, 0x2, R66 ;  /* 0x00000002bec27825 */ /* 0x002fca00078e0242 */
[----:B------:R1:W-:Y:S02]  /*45620*/  @P4 STG.E.U16 desc[UR8][R194.64], R54 ;  /* 0x00000036c2004986 */ /* 0x0003e4000c101508 */
[----:B-1----:R-:W-:Y:S02]  /*45630*/  IMAD.WIDE R194, R190, 0x2, R64 ;  /* 0x00000002bec27825 */ /* 0x002fe400078e0240 */
[----:B------:R-:W4:Y:S04]  /*45640*/  LDL.LU R190, [R1+0x478] ;  /* 0x0004780001be7983 */ /* 0x000f280000300800 */
[----:B------:R-:W2:Y:S04]  /*45650*/  LDL.LU R56, [R1+0x51c] ;  /* 0x00051c0001387983 */ /* 0x000ea80000300800 */
[----:B------:R-:W2:Y:S04]  /*45660*/  LDL.LU R189, [R1+0x48c] ;  /* 0x00048c0001bd7983 */ /* 0x000ea80000300800 */
[----:B------:R-:W2:Y:S01]  /*45670*/  LDL.LU R57, [R1+0x520] ;  /* 0x0005200001397983 */ /* 0x000ea20000300800 */
[----:B------:R-:W-:-:S03]  /*45680*/  LOP3.LUT P1, RZ, R192, 0x2000000, RZ, 0xc0, !PT ;  /* 0x02000000c0ff7812 */ /* 0x000fc6000782c0ff */
[----:B------:R-:W2:Y:S01]  /*45690*/  LDL.LU R59, [R1+0x47c] ;  /* 0x00047c00013b7983 */ /* 0x000ea20000300800 */
[----:B------:R-:W-:Y:S02]  /*456a0*/  LOP3.LUT P5, RZ, R192, 0x4000000, RZ, 0xc0, !PT ;  /* 0x04000000c0ff7812 */ /* 0x000fe400078ac0ff */
[----:B------:R-:W-:-:S07]  /*456b0*/  PRMT R2, R54, 0x7632, R2 ;  /* 0x0000763236027816 */ /* 0x000fce0000000002 */
[----:B------:R1:W-:Y:S01]  /*456c0*/  @P1 STG.E.U16 desc[UR8][R194.64], R2 ;  /* 0x00000002c2001986 */ /* 0x0003e2000c101508 */
[C---:B------:R-:W-:Y:S02]  /*456d0*/  LOP3.LUT P6, RZ, R192.reuse, 0x8000000, RZ, 0xc0, !PT ;  /* 0x08000000c0ff7812 */ /* 0x040fe400078cc0ff */
[C---:B------:R-:W-:Y:S02]  /*456e0*/  LOP3.LUT P2, RZ, R192.reuse, 0x10000000, RZ, 0xc0, !PT ;  /* 0x10000000c0ff7812 */ /* 0x040fe4000784c0ff */
[C---:B------:R-:W-:Y:S02]  /*456f0*/  LOP3.LUT P4, RZ, R192.reuse, 0x20000000, RZ, 0xc0, !PT ;  /* 0x20000000c0ff7812 */ /* 0x040fe4000788c0ff */
[----:B------:R-:W-:Y:S01]  /*45700*/  LOP3.LUT P3, RZ, R192, 0x40000000, RZ, 0xc0, !PT ;  /* 0x40000000c0ff7812 */ /* 0x000fe2000786c0ff */
[----:B-1----:R-:W-:-:S05]  /*45710*/  IMAD.WIDE R194, R55, 0x2, R66 ;  /* 0x0000000237c27825 */ /* 0x002fca00078e0242 */
[----:B------:R1:W-:Y:S01]  /*45720*/  @P5 STG.E.U16 desc[UR8][R194.64], R58 ;  /* 0x0000003ac2005986 */ /* 0x0003e2000c101508 */
[----:B------:R-:W-:-:S03]  /*45730*/  LOP3.LUT P5, RZ, R192, 0x80000000, RZ, 0xc0, !PT ;  /* 0x80000000c0ff7812 */ /* 0x000fc600078ac0ff */
[----:B------:R-:W2:Y:S04]  /*45740*/  LDL.LU R192, [R1+0x524] ;  /* 0x0005240001c07983 */ /* 0x000ea80000300800 */
[----:B------:R-:W2:Y:S04]  /*45750*/  LDL.LU R52, [R1+0x460] ;  /* 0x0004600001347983 */ /* 0x000ea80000300800 */
[----:B------:R-:W2:Y:S01]  /*45760*/  LDL.LU R54, [R1+0x528] ;  /* 0x0005280001367983 */ /* 0x000ea20000300800 */
[----:B-1----:R-:W-:Y:S01]  /*45770*/  IMAD.WIDE R194, R55, 0x2, R64 ;  /* 0x0000000237c27825 */ /* 0x002fe200078e0240 */
[----:B------:R-:W-:-:S02]  /*45780*/  PRMT R2, R58, 0x7632, R2 ;  /* 0x000076323a027816 */ /* 0x000fc40000000002 */
[----:B------:R-:W2:Y:S04]  /*45790*/  LDL.LU R55, [R1+0x450] ;  /* 0x0004500001377983 */ /* 0x000ea80000300800 */
[----:B------:R3:W-:Y:S04]  /*457a0*/  @P6 STG.E.U16 desc[UR8][R194.64], R2 ;  /* 0x00000002c2006986 */ /* 0x0007e8000c101508 */
[----:B------:R-:W2:Y:S01]  /*457b0*/  LDL.LU R58, [R1+0x52c] ;  /* 0x00052c00013a7983 */ /* 0x000ea20000300800 */
[----:B---3--:R-:W-:-:S05]  /*457c0*/  IMAD.WIDE R194, R188, 0x2, R66 ;  /* 0x00000002bcc27825 */ /* 0x008fca00078e0242 */
[----:B----4-:R1:W-:Y:S01]  /*457d0*/  @P2 STG.E.U16 desc[UR8][R194.64], R190 ;  /* 0x000000bec2002986 */ /* 0x0103e2000c101508 */
[----:B------:R-:W-:Y:S01]  /*457e0*/  PRMT R2, R190, 0x7632, R2 ;  /* 0x00007632be027816 */ /* 0x000fe20000000002 */
[----:B-1----:R-:W-:Y:S02]  /*457f0*/  IMAD.WIDE R194, R188, 0x2, R64 ;  /* 0x00000002bcc27825 */ /* 0x002fe400078e0240 */
[----:B------:R-:W3:Y:S04]  /*45800*/  LDL.LU R188, [R1+0x464] ;  /* 0x0004640001bc7983 */ /* 0x000ee80000300800 */
[----:B------:R2:W-:Y:S04]  /*45810*/  @P4 STG.E.U16 desc[UR8][R194.64], R2 ;  /* 0x00000002c2004986 */ /* 0x0005e8000c101508 */
[----:B------:R-:W4:Y:S01]  /*45820*/  LDL.LU R190, [R1+0x1764] ;  /* 0x0017640001be7983 */ /* 0x000f220000300800 */
[----:B--2---:R-:W-:Y:S01]  /*45830*/  IMAD.WIDE R194, R56, 0x2, R66 ;  /* 0x0000000238c27825 */ /* 0x004fe200078e0242 */
[----:B------:R-:W-:-:S04]  /*45840*/  PRMT R2, R189, 0x7632, R2 ;  /* 0x00007632bd027816 */ /* 0x000fc80000000002 */
[----:B------:R1:W-:Y:S04]  /*45850*/  @P3 STG.E.U16 desc[UR8][R194.64], R189 ;  /* 0x000000bdc2003986 */ /* 0x0003e8000c101508 */
[----:B-1----:R-:W2:Y:S01]  /*45860*/  LDL.LU R189, [R1+0x530] ;  /* 0x0005300001bd7983 */ /* 0x002ea20000300800 */
        /* <DEDUP_REMOVED lines=20> */
[----:B-1----:R-:W-:Y:S01]  /*459b0*/  IMAD.WIDE R194, R57, 0x2, R64 ;  /* 0x0000000239c27825 */ /* 0x002fe200078e0240 */
[----:B------:R-:W-:Y:S01]  /*459c0*/  LOP3.LUT P1, RZ, R191, 0x20, RZ, 0xc0, !PT ;  /* 0x00000020bfff7812 */ /* 0x000fe2000782c0ff */
[----:B------:R-:W4:Y:S10]  /*459d0*/  LDL.LU R57, [R1+0x534] ;  /* 0x0005340001397983 */ /* 0x000f340000300800 */
[----:B------:R1:W-:Y:S01]  /*459e0*/  @P0 STG.E.U16 desc[UR8][R194.64], R2 ;  /* 0x00000002c2000986 */ /* 0x0003e2000c101508 */
[----:B------:R-:W-:-:S02]  /*459f0*/  LOP3.LUT P0, RZ, R193, 0x10000, RZ, 0xc0, !PT ;  /* 0x00010000c1ff7812 */ /* 0x000fc4000780c0ff */
[----:B------:R-:W-:Y:S01]  /*45a00*/  LOP3.LUT P6, RZ, R191, 0x40, RZ, 0xc0, !PT ;  /* 0x00000040bfff7812 */ /* 0x000fe200078cc0ff */
[----:B------:R-:W4:Y:S01]  /*45a10*/  LDL.LU R59, [R1+0x468] ;  /* 0x00046800013b7983 */ /* 0x000f220000300800 */
[----:B-1----:R-:W-:-:S09]  /*45a20*/  IMAD.WIDE R194, R192, 0x2, R66 ;  /* 0x00000002c0c27825 */ /* 0x002fd200078e0242 */
[----:B------:R1:W-:Y:S01]  /*45a30*/  @P0 STG.E.U16 desc[UR8][R194.64], R52 ;  /* 0x00000034c2000986 */ /* 0x0003e2000c101508 */
[----:B------:R-:W-:Y:S02]  /*45a40*/  LOP3.LUT P0, RZ, R193, 0x8000, RZ, 0xc0, !PT ;  /* 0x00008000c1ff7812 */ /* 0x000fe4000780c0ff */
[----:B------:R-:W-:Y:S01]  /*45a50*/  PRMT R2, R52, 0x7632, R2 ;  /* 0x0000763234027816 */ /* 0x000fe20000000002 */
[----:B-1----:R-:W-:-:S10]  /*45a60*/  IMAD.WIDE R194, R192, 0x2, R64 ;  /* 0x00000002c0c27825 */ /* 0x002fd400078e0240 */
[----:B------:R1:W-:Y:S01]  /*45a70*/  @P0 STG.E.U16 desc[UR8][R194.64], R2 ;  /* 0x00000002c2000986 */ /* 0x0003e2000c101508 */
[----:B------:R-:W-:Y:S01]  /*45a80*/  LOP3.LUT P0, RZ, R193, 0x4000, RZ, 0xc0, !PT ;  /* 0x00004000c1ff7812 */ /* 0x000fe2000780c0ff */
[----:B-1----:R-:W-:Y:S01]  /*45a90*/  IMAD.WIDE R194, R54, 0x2, R66 ;  /* 0x0000000236c27825 */ /* 0x002fe200078e0242 */
[----:B------:R-:W-:-:S11]  /*45aa0*/  PRMT R2, R55, 0x7632, R2 ;  /* 0x0000763237027816 */ /* 0x000fd60000000002 */
[----:B------:R1:W-:Y:S02]  /*45ab0*/  @P0 STG.E.U16 desc[UR8][R194.64], R55 ;  /* 0x00000037c2000986 */ /* 0x0003e4000c101508 */
[----:B-1----:R-:W-:-:S05]  /*45ac0*/  IMAD.WIDE R194, R54, 0x2, R64 ;  /* 0x0000000236c27825 */ /* 0x002fca00078e0240 */
[----:B------:R1:W-:Y:S01]  /*45ad0*/  @P1 STG.E.U16 desc[UR8][R194.64], R2 ;  /* 0x00000002c2001986 */ /* 0x0003e2000c101508 */
[C---:B------:R-:W-:Y:S01]  /*45ae0*/  LOP3.LUT P2, RZ, R191.reuse, 0x80, RZ, 0xc0, !PT ;  /* 0x00000080bfff7812 */ /* 0x040fe2000784c0ff */
[----:B-1----:R-:W-:Y:S01]  /*45af0*/  IMAD.WIDE R194, R58, 0x2, R66 ;  /* 0x000000023ac27825 */ /* 0x002fe200078e0242 */
[----:B------:R-:W-:-:S04]  /*45b00*/  LOP3.LUT P4, RZ, R191, 0x100, RZ, 0xc0, !PT ;  /* 0x00000100bfff7812 */ /* 0x000fc8000788c0ff */
[----:B---3--:R1:W-:Y:S01]  /*45b10*/  @P6 STG.E.U16 desc[UR8][R194.64], R188 ;  /* 0x000000bcc2006986 */ /* 0x0083e2000c101508 */
[----:B------:R-:W-:-:S03]  /*45b20*/  PRMT R2, R188, 0x7632, R2 ;  /* 0x00007632bc027816 */ /* 0x000fc60000000002 */
[----:B-1----:R-:W3:Y:S04]  /*45b30*/  LDL.LU R188, [R1+0x538] ;  /* 0x0005380001bc7983 */ /* 0x002ee80000300800 */
[----:B------:R-:W3:Y:S01]  /*45b40*/  LDL.LU R192, [R1+0x458] ;  /* 0x0004580001c07983 */ /* 0x000ee20000300800 */
[----:B------:R-:W-:-:S03]  /*45b50*/  IMAD.WIDE R194, R58, 0x2, R64 ;  /* 0x000000023ac27825 */ /* 0x000fc600078e0240 */
[----:B------:R-:W3:Y:S04]  /*45b60*/  LDL.LU R52, [R1+0x53c] ;  /* 0x00053c0001347983 */ /* 0x000ee80000300800 */
[----:B------:R2:W-:Y:S02]  /*45b70*/  @P2 STG.E.U16 desc[UR8][R194.64], R2 ;  /* 0x00000002c2002986 */ /* 0x0005e4000c101508 */
[----:B--2---:R-:W-:-:S05]  /*45b80*/  IMAD.WIDE R194, R189, 0x2, R66 ;  /* 0x00000002bdc27825 */ /* 0x004fca00078e0242 */
[----:B----4-:R1:W-:Y:S02]  /*45b90*/  @P4 STG.E.U16 desc[UR8][R194.64], R56 ;  /* 0x00000038c2004986 */ /* 0x0103e4000c101508 */
[----:B-1----:R-:W-:Y:S02]  /*45ba0*/  IMAD.WIDE R194, R189, 0x2, R64 ;  /* 0x00000002bdc27825 */ /* 0x002fe400078e0240 */
[----:B------:R-:W2:Y:S04]  /*45bb0*/  LDL.LU R189, [R1+0x46c] ;  /* 0x00046c0001bd7983 */ /* 0x000ea80000300800 */
        /* <DEDUP_REMOVED lines=12> */
[----:B-1----:R-:W-:-:S05]  /*45c80*/  IMAD.WIDE R194, R57, 0x2, R66 ;  /* 0x0000000239c27825 */ /* 0x002fca00078e0242 */
[----:B------:R1:W-:Y:S01]  /*45c90*/  @P5 STG.E.U16 desc[UR8][R194.64], R59 ;  /* 0x0000003bc2005986 */ /* 0x0003e2000c101508 */
[----:B------:R-:W-:Y:S01]  /*45ca0*/  PRMT R2, R59, 0x7632, R2 ;  /* 0x000076323b027816 */ /* 0x000fe20000000002 */
[----:B-1----:R-:W-:Y:S02]  /*45cb0*/  IMAD.WIDE R194, R57, 0x2, R64 ;  /* 0x0000000239c27825 */ /* 0x002fe400078e0240 */
[----:B------:R-:W4:Y:S04]  /*45cc0*/  LDL.LU R57, [R1+0x548] ;  /* 0x0005480001397983 */ /* 0x000f280000300800 */
[----:B------:R3:W-:Y:S04]  /*45cd0*/  @P6 STG.E.U16 desc[UR8][R194.64], R2 ;  /* 0x00000002c2006986 */ /* 0x0007e8000c101508 */
[----:B------:R-:W4:Y:S01]  /*45ce0*/  LDL.LU R59, [R1+0x430] ;  /* 0x00043000013b7983 */ /* 0x000f220000300800 */
[----:B---3--:R-:W-:-:S05]  /*45cf0*/  IMAD.WIDE R194, R188, 0x2, R66 ;  /* 0x00000002bcc27825 */ /* 0x008fca00078e0242 */
[----:B------:R1:W-:Y:S01]  /*45d00*/  @P1 STG.E.U16 desc[UR8][R194.64], R192 ;  /* 0x000000c0c2001986 */ /* 0x0003e2000c101508 */
[----:B------:R-:W-:Y:S01]  /*45d10*/  PRMT R2, R192, 0x7632, R2 ;  /* 0x00007632c0027816 */ /* 0x000fe20000000002 */
[----:B-1----:R-:W-:Y:S02]  /*45d20*/  IMAD.WIDE R194, R188, 0x2, R64 ;  /* 0x00000002bcc27825 */ /* 0x002fe400078e0240 */
[----:B------:R-:W3:Y:S04]  /*45d30*/  LDL.LU R188, [R1+0x54c] ;  /* 0x00054c0001bc7983 */ /* 0x000ee80000300800 */
[----:B------:R1:W-:Y:S02]  /*45d40*/  @P4 STG.E.U16 desc[UR8][R194.64], R2 ;  /* 0x00000002c2004986 */ /* 0x0003e4000c101508 */
[----:B-1----:R-:W-:-:S05]  /*45d50*/  IMAD.WIDE R194, R52, 0x2, R66 ;  /* 0x0000000234c27825 */ /* 0x002fca00078e0242 */
[----:B--2---:R1:W-:Y:S01]  /*45d60*/  @P2 STG.E.U16 desc[UR8][R194.64], R189 ;  /* 0x000000bdc2002986 */ /* 0x0043e2000c101508 */
[----:B------:R-:W-:-:S03]  /*45d70*/  PRMT R2, R189, 0x7632, R2 ;  /* 0x00007632bd027816 */ /* 0x000fc60000000002 */
[----:B-1----:R-:W2:Y:S01]  /*45d80*/  LDL.LU R189, [R1+0x550] ;  /* 0x0005500001bd7983 */ /* 0x002ea20000300800 */
[----:B------:R-:W-:-:S03]  /*45d90*/  IMAD.WIDE R194, R52, 0x2, R64 ;  /* 0x0000000234c27825 */ /* 0x000fc600078e0240 */
[----:B------:R-:W2:Y:S01]  /*45da0*/  LDL.LU R52, [R1+0x434] ;  /* 0x0004340001347983 */ /* 0x000ea20000300800 */
[----:B------:R-:W-:Y:S02]  /*45db0*/  LOP3.LUT P0, RZ, R191, 0x100000, RZ, 0xc0, !PT ;  /* 0x00100000bfff7812 */ /* 0x000fe4000780c0ff */
[----:B------:R-:W-:-:S11]  /*45dc0*/  LOP3.LUT R193, R193, 0xfffffbff, RZ, 0xc0, !PT ;  /* 0xfffffbffc1c17812 */ /* 0x000fd600078ec0ff */
[----:B------:R-:W-:Y:S02]  /*45dd0*/  @P0 LOP3.LUT R193, R193, 0x400, RZ, 0xfc, !PT ;  /* 0x00000400c1c10812 */ /* 0x000fe400078efcff */
[----:B------:R-:W-:Y:S02]  /*45de0*/  LOP3.LUT P0, RZ, R191, 0x80000, RZ, 0xc0, !PT ;  /* 0x00080000bfff7812 */ /* 0x000fe4000780c0ff */
[----:B------:R-:W-:-:S11]  /*45df0*/  LOP3.LUT R193, R193, 0xfffff7ff, RZ, 0xc0, !PT ;  /* 0xfffff7ffc1c17812 */ /* 0x000fd600078ec0ff */
[----:B------:R-:W-:Y:S02]  /*45e00*/  @P0 LOP3.LUT R193, R193, 0x800, RZ, 0xfc, !PT ;  /* 0x00000800c1c10812 */ /* 0x000fe400078efcff */
[----:B------:R-:W-:Y:S02]  /*45e10*/  LOP3.LUT P0, RZ, R191, 0x40000, RZ, 0xc0, !PT ;  /* 0x00040000bfff7812 */ /* 0x000fe4000780c0ff */
        /* <DEDUP_REMOVED lines=8> */
[----:B----4-:R-:W-:Y:S01]  /*45ea0*/  IMAD.WIDE R194, R54, 0x2, R66 ;  /* 0x0000000236c27825 */ /* 0x010fe200078e0242 */
[----:B------:R-:W-:-:S11]  /*45eb0*/  PRMT R2, R58, 0x7632, R2 ;  /* 0x000076323a027816 */ /* 0x000fd60000000002 */
[----:B------:R1:W-:Y:S01]  /*45ec0*/  @P0 STG.E.U16 desc[UR8][R194.64], R58 ;  /* 0x0000003ac2000986 */ /* 0x0003e2000c101508 */
[C---:B------:R-:W-:Y:S01]  /*45ed0*/  LOP3.LUT P0, RZ, R193.reuse, 0x2000, RZ, 0xc0, !PT ;  /* 0x00002000c1ff7812 */ /* 0x040fe2000780c0ff */
        /* <DEDUP_REMOVED lines=14> */
[----:B-1----:R-:W-:Y:S01]  /*45fc0*/  IMAD.WIDE R194, R57, 0x2, R66 ;  /* 0x0000000239c27825 */ /* 0x002fe200078e0242 */
[----:B------:R-:W-:-:S07]  /*45fd0*/  PRMT R2, R59, 0x7632, R2 ;  /* 0x000076323b027816 */ /* 0x000fce0000000002 */
[----:B------:R1:W-:Y:S01]  /*45fe0*/  @P0 STG.E.U16 desc[UR8][R194.64], R59 ;  /* 0x0000003bc2000986 */ /* 0x0003e2000c101508 */
[----:B------:R-:W-:Y:S01]  /*45ff0*/  LOP3.LUT P1, RZ, R191, 0x800000, RZ, 0xc0, !PT ;  /* 0x00800000bfff7812 */ /* 0x000fe2000782c0ff */
[----:B-1----:R-:W-:-:S05]  /*46000*/  IMAD.WIDE R194, R57, 0x2, R64 ;  /* 0x0000000239c27825 */ /* 0x002fca00078e0240 */
[----:B------:R1:W-:Y:S01]  /*46010*/  @P3 STG.E.U16 desc[UR8][R194.64], R2 ;  /* 0x00000002c2003986 */ /* 0x0003e2000c101508 */
[----:B------:R-:W-:Y:S02]  /*46020*/  LOP3.LUT P4, RZ, R191, 0x1000000, RZ, 0xc0, !PT ;  /* 0x01000000bfff7812 */ /* 0x000fe4000788c0ff */
[----:B-1----:R-:W-:Y:S01]  /*46030*/  PRMT R2, R190, 0x7632, R2 ;  /* 0x00007632be027816 */ /* 0x002fe20000000002 */
[----:B---3--:R-:W-:-:S05]  /*46040*/  IMAD.WIDE R194, R188, 0x2, R66 ;  /* 0x00000002bcc27825 */ /* 0x008fca00078e0242 */
[----:B------:R1:W-:Y:S04]  /*46050*/  @P6 STG.E.U16 desc[UR8][R194.64], R190 ;  /* 0x000000bec2006986 */ /* 0x0003e8000c101508 */
[----:B-1----:R-:W3:Y:S04]  /*46060*/  LDL.LU R190, [R1+0x1760] ;  /* 0x0017600001be7983 */ /* 0x002ee80000300800 */
[----:B------:R-:W3:Y:S01]  /*46070*/  LDL.LU R59, [R1+0x558] ;  /* 0x00055800013b7983 */ /* 0x000ee20000300800 */
[----:B------:R-:W-:-:S03]  /*46080*/  IMAD.WIDE R194, R188, 0x2, R64 ;  /* 0x00000002bcc27825 */ /* 0x000fc600078e0240 */
[----:B------:R-:W3:Y:S04]  /*46090*/  LDL.LU R188, [R1+0x438] ;  /* 0x0004380001bc7983 */ /* 0x000ee80000300800 */
[----:B------:R2:W-:Y:S04]  /*460a0*/  @P1 STG.E.U16 desc[UR8][R194.64], R2 ;  /* 0x00000002c2001986 */ /* 0x0005e8000c101508 */
[----:B------:R-:W3:Y:S01]  /*460b0*/  LDL.LU R55, [R1+0x560] ;  /* 0x0005600001377983 */ /* 0x000ee20000300800 */
[----:B--2---:R-:W-:-:S05]  /*460c0*/  IMAD.WIDE R194, R189, 0x2, R66 ;  /* 0x00000002bdc27825 */ /* 0x004fca00078e0242 */
[----:B------:R1:W-:Y:S02]  /*460d0*/  @P4 STG.E.U16 desc[UR8][R194.64], R52 ;  /* 0x00000034c2004986 */ /* 0x0003e4000c101508 */
[----:B-1----:R-:W-:Y:S02]  /*460e0*/  IMAD.WIDE R194, R189, 0x2, R64 ;  /* 0x00000002bdc27825 */ /* 0x002fe400078e0240 */
        /* <DEDUP_REMOVED lines=11> */
[----:B----4-:R-:W-:-:S05]  /*461a0*/  IMAD.WIDE R194, R54, 0x2, R66 ;  /* 0x0000000236c27825 */ /* 0x010fca00078e0242 */
[----:B------:R1:W-:Y:S01]  /*461b0*/  @P5 STG.E.U16 desc[UR8][R194.64], R58 ;  /* 0x0000003ac2005986 */ /* 0x0003e2000c101508 */
[----:B------:R-:W-:-:S03]  /*461c0*/  LOP3.LUT P5, RZ, R191, 0x80000000, RZ, 0xc0, !PT ;  /* 0x80000000bfff7812 */ /* 0x000fc600078ac0ff */
[----:B------:R-:W4:Y:S04]  /*461d0*/  LDL.LU R191, [R1+0x568] ;  /* 0x0005680001bf7983 */ /* 0x000f280000300800 */
[----:B------:R-:W4:Y:S01]  /*461e0*/  LDL.LU R192, [R1+0x420] ;  /* 0x0004200001c07983 */ /* 0x000f220000300800 */
[----:B------:R-:W-:Y:S01]  /*461f0*/  PRMT R2, R58, 0x7632, R2 ;  /* 0x000076323a027816 */ /* 0x000fe20000000002 */
[----:B-1----:R-:W-:Y:S02]  /*46200*/  IMAD.WIDE R194, R54, 0x2, R64 ;  /* 0x0000000236c27825 */ /* 0x002fe400078e0240 */
[----:B------:R-:W4:Y:S04]  /*46210*/  LDL.LU R52, [R1+0x56c] ;  /* 0x00056c0001347983 */ /* 0x000f280000300800 */
[----:B------:R3:W-:Y:S04]  /*46220*/  @P6 STG.E.U16 desc[UR8][R194.64], R2 ;  /* 0x00000002c2006986 */ /* 0x0007e8000c101508 */
[----:B------:R-:W4:Y:S04]  /*46230*/  LDL.LU R54, [R1+0x410] ;  /* 0x0004100001367983 */ /* 0x000f280000300800 */
[----:B------:R-:W4:Y:S01]  /*46240*/  LDL.LU R58, [R1+0x570] ;  /* 0x00057000013a7983 */ /* 0x000f220000300800 */
[----:B---3--:R-:W-:Y:S01]  /*46250*/  IMAD.WIDE R194, R59, 0x2, R66 ;  /* 0x000000023bc27825 */ /* 0x008fe200078e0242 */
[----:B------:R-:W-:-:S04]  /*46260*/  PRMT R2, R188, 0x7632, R2 ;  /* 0x00007632bc027816 */ /* 0x000fc80000000002 */
[----:B------:R1:W-:Y:S02]  /*46270*/  @P3 STG.E.U16 desc[UR8][R194.64], R188 ;  /* 0x000000bcc2003986 */ /* 0x0003e4000c101508 */
[----:B-1----:R-:W-:Y:S02]  /*46280*/  IMAD.WIDE R194, R59, 0x2, R64 ;  /* 0x000000023bc27825 */ /* 0x002fe400078e0240 */
[----:B------:R-:W3:Y:S04]  /*46290*/  LDL.LU R59, [R1+0x424] ;  /* 0x00042400013b7983 */ /* 0x000ee80000300800 */
[----:B------:R1:W-:Y:S04]  /*462a0*/  @P4 STG.E.U16 desc[UR8][R194.64], R2 ;  /* 0x00000002c2004986 */ /* 0x0003e8000c101508 */
[----:B------:R-:W3:Y:S01]  /*462b0*/  LDL.LU R188, [R1+0x175c] ;  /* 0x00175c0001bc7983 */ /* 0x000ee20000300800 */
[----:B-1----:R-:W-:Y:S01]  /*462c0*/  IMAD.WIDE R194, R55, 0x2, R66 ;  /* 0x0000000237c27825 */ /* 0x002fe200078e0242 */
[----:B--2---:R-:W-:-:S04]  /*462d0*/  PRMT R2, R189, 0x7632, R2 ;  /* 0x00007632bd027816 */ /* 0x004fc80000000002 */
[----:B------:R1:W-:Y:S04]  /*462e0*/  @P1 STG.E.U16 desc[UR8][R194.64], R189 ;  /* 0x000000bdc2001986 */ /* 0x0003e8000c101508 */
        /* <DEDUP_REMOVED lines=20> */
[C---:B------:R-:W-:Y:S01]  /*46430*/  LOP3.LUT P0, RZ, R193.reuse, 0x200, RZ, 0xc0, !PT ;  /* 0x00000200c1ff7812 */ /* 0x040fe2000780c0ff */
[----:B-1----:R-:W-:Y:S01]  /*46440*/  IMAD.WIDE R194, R56, 0x2, R64 ;  /* 0x0000000238c27825 */ /* 0x002fe200078e0240 */
[----:B------:R-:W-:Y:S01]  /*46450*/  LOP3.LUT P2, RZ, R190, 0x20, RZ, 0xc0, !PT ;  /* 0x00000020beff7812 */ /* 0x000fe2000784c0ff */
[----:B------:R-:W2:Y:S10]  /*46460*/  LDL.LU R56, [R1+0x578] ;  /* 0x0005780001387983 */ /* 0x000eb40000300800 */
[----:B------:R4:W-:Y:S01]  /*46470*/  @P0 STG.E.U16 desc[UR8][R194.64], R2 ;  /* 0x00000002c2000986 */ /* 0x0009e2000c101508 */
[----:B------:R-:W-:-:S02]  /*46480*/  LOP3.LUT P0, RZ, R193, 0x100, RZ, 0xc0, !PT ;  /* 0x00000100c1ff7812 */ /* 0x000fc4000780c0ff */
[----:B------:R-:W-:Y:S01]  /*46490*/  LOP3.LUT P6, RZ, R190, 0x40, RZ, 0xc0, !PT ;  /* 0x00000040beff7812 */ /* 0x000fe200078cc0ff */
[----:B------:R-:W2:Y:S01]  /*464a0*/  LDL.LU R57, [R1+0x428] ;  /* 0x0004280001397983 */ /* 0x000ea20000300800 */
[----:B----4-:R-:W-:-:S09]  /*464b0*/  IMAD.WIDE R194, R191, 0x2, R66 ;  /* 0x00000002bfc27825 */ /* 0x010fd200078e0242 */
        /* <DEDUP_REMOVED lines=8> */
[----:B------:R1:W-:Y:S01]  /*46540*/  @P0 STG.E.U16 desc[UR8][R194.64], R54 ;  /* 0x00000036c2000986 */ /* 0x0003e2000c101508 */
[----:B------:R-:W-:Y:S01]  /*46550*/  LOP3.LUT P3, RZ, R190, 0x80, RZ, 0xc0, !PT ;  /* 0x00000080beff7812 */ /* 0x000fe2000786c0ff */
[----:B-1----:R-:W-:-:S05]  /*46560*/  IMAD.WIDE R194, R52, 0x2, R64 ;  /* 0x0000000234c27825 */ /* 0x002fca00078e0240 */
[----:B------:R1:W-:Y:S01]  /*46570*/  @P2 STG.E.U16 desc[UR8][R194.64], R2 ;  /* 0x00000002c2002986 */ /* 0x0003e2000c101508 */
[----:B------:R-:W-:Y:S01]  /*46580*/  LOP3.LUT P4, RZ, R190, 0x100, RZ, 0xc0, !PT ;  /* 0x00000100beff7812 */ /* 0x000fe2000788c0ff */
[----:B-1----:R-:W-:-:S05]  /*46590*/  IMAD.WIDE R194, R58, 0x2, R66 ;  /* 0x000000023ac27825 */ /* 0x002fca00078e0242 */
[----:B---3--:R1:W-:Y:S01]  /*465a0*/  @P6 STG.E.U16 desc[UR8][R194.64], R59 ;  /* 0x0000003bc2006986 */ /* 0x0083e2000c101508 */
[----:B------:R-:W-:Y:S01]  /*465b0*/  PRMT R2, R59, 0x7632, R2 ;  /* 0x000076323b027816 */ /* 0x000fe20000000002 */
[----:B-1----:R-:W-:Y:S02]  /*465c0*/  IMAD.WIDE R194, R58, 0x2, R64 ;  /* 0x000000023ac27825 */ /* 0x002fe400078e0240 */
[----:B------:R-:W3:Y:S04]  /*465d0*/  LDL.LU R58, [R1+0x57c] ;  /* 0x00057c00013a7983 */ /* 0x000ee80000300800 */
[----:B------:R2:W-:Y:S02]  /*465e0*/  @P3 STG.E.U16 desc[UR8][R194.64], R2 ;  /* 0x00000002c2003986 */ /* 0x0005e4000c101508 */
[----:B--2---:R-:W-:-:S05]  /*465f0*/  IMAD.WIDE R194, R189, 0x2, R66 ;  /* 0x00000002bdc27825 */ /* 0x004fca00078e0242 */
[----:B------:R1:W-:Y:S02]  /*46600*/  @P4 STG.E.U16 desc[UR8][R194.64], R55 ;  /* 0x00000037c2004986 */ /* 0x0003e4000c101508 */
[----:B-1----:R-:W-:Y:S02]  /*46610*/  IMAD.WIDE R194, R189, 0x2, R64 ;  /* 0x00000002bdc27825 */ /* 0x002fe400078e0240 */
[----:B------:R-:W2:Y:S04]  /*46620*/  LDL.LU R189, [R1+0x418] ;  /* 0x0004180001bd7983 */ /* 0x000ea80000300800 */
[----:B------:R-:W4:Y:S04]  /*46630*/  LDL.LU R191, [R1+0x580] ;  /* 0x0005800001bf7983 */ /* 0x000f280000300800 */
        /* <DEDUP_REMOVED lines=10> */
[----:B------:R1:W-:Y:S02]  /*466e0*/  @P1 STG.E.U16 desc[UR8][R194.64], R2 ;  /* 0x00000002c2001986 */ /* 0x0003e4000c101508 */
[----:B-1----:R-:W-:-:S05]  /*466f0*/  IMAD.WIDE R194, R56, 0x2, R66 ;  /* 0x0000000238c27825 */ /* 0x002fca00078e0242 */
[----:B------:R1:W-:Y:S01]  /*46700*/  @P5 STG.E.U16 desc[UR8][R194.64], R57 ;  /* 0x00000039c2005986 */ /* 0x0003e2000c101508 */
[----:B------:R-:W-:Y:S01]  /*46710*/  PRMT R2, R57, 0x7632, R2 ;  /* 0x0000763239027816 */ /* 0x000fe20000000002 */
[----:B-1----:R-:W-:Y:S02]  /*46720*/  IMAD.WIDE R194, R56, 0x2, R64 ;  /* 0x0000000238c27825 */ /* 0x002fe400078e0240 */
[----:B------:R-:W4:Y:S04]  /*46730*/  LDL.LU R56, [R1+0x58c] ;  /* 0x00058c0001387983 */ /* 0x000f280000300800 */
[----:B------:R3:W-:Y:S04]  /*46740*/  @P6 STG.E.U16 desc[UR8][R194.64], R2 ;  /* 0x00000002c2006986 */ /* 0x0007e8000c101508 */
[----:B------:R-:W4:Y:S01]  /*46750*/  LDL.LU R57, [R1+0x3f0] ;  /* 0x0003f00001397983 */ /* 0x000f220000300800 */
[----:B------:R-:W-:-:S02]  /*46760*/  LOP3.LUT P4, RZ, R190, 0x2000, RZ, 0xc0, !PT ;  /* 0x00002000beff7812 */ /* 0x000fc4000788c0ff */
[----:B------:R-:W-:Y:S01]  /*46770*/  LOP3.LUT P3, RZ, R190, 0x4000, RZ, 0xc0, !PT ;  /* 0x00004000beff7812 */ /* 0x000fe2000786c0ff */
[----:B---3--:R-:W-:-:S05]  /*46780*/  IMAD.WIDE R194, R58, 0x2, R66 ;  /* 0x000000023ac27825 */ /* 0x008fca00078e0242 */
[----:B--2---:R1:W-:Y:S01]  /*46790*/  @P2 STG.E.U16 desc[UR8][R194.64], R189 ;  /* 0x000000bdc2002986 */ /* 0x0043e2000c101508 */
[----:B------:R-:W-:Y:S01]  /*467a0*/  PRMT R2, R189, 0x7632, R2 ;  /* 0x00007632bd027816 */ /* 0x000fe20000000002 */
[----:B-1----:R-:W-:Y:S02]  /*467b0*/  IMAD.WIDE R194, R58, 0x2, R64 ;  /* 0x000000023ac27825 */ /* 0x002fe400078e0240 */
[----:B------:R-:W2:Y:S04]  /*467c0*/  LDL.LU R58, [R1+0x590] ;  /* 0x00059000013a7983 */ /* 0x000ea80000300800 */
[----:B------:R-:W3:Y:S04]  /*467d0*/  LDL.LU R189, [R1+0x1758] ;  /* 0x0017580001bd7983 */ /* 0x000ee80000300800 */
[----:B------:R4:W-:Y:S02]  /*467e0*/  @P4 STG.E.U16 desc[UR8][R194.64], R2 ;  /* 0x00000002c2004986 */ /* 0x0009e4000c101508 */
[----:B----4-:R-:W-:Y:S01]  /*467f0*/  IMAD.WIDE R194, R191, 0x2, R66 ;  /* 0x00000002bfc27825 */ /* 0x010fe200078e0242 */
        /* <DEDUP_REMOVED lines=50> */
[----:B------:R-:W3:Y:S04]  /*46b20*/  LDL.LU R192, [R1+0x3f8] ;  /* 0x0003f80001c07983 */ /* 0x000ee80000300800 */
[----:B------:R-:W2:Y:S04]  /*46b30*/  LDL.LU R189, [R1+0x1754] ;  /* 0x0017540001bd7983 */ /* 0x000ea80000300800 */
[----:B------:R4:W-:Y:S04]  /*46b40*/  @P2 STG.E.U16 desc[UR8][R194.64], R2 ;  /* 0x00000002c2002986 */ /* 0x0009e8000c101508 */
[----:B------:R-:W3:Y:S01]  /*46b50*/  LDL.LU R55, [R1+0x5a0] ;  /* 0x0005a00001377983 */ /* 0x000ee20000300800 */
[----:B----4-:R-:W-:-:S05]  /*46b60*/  IMAD.WIDE R194, R59, 0x2, R66 ;  /* 0x000000023bc27825 */ /* 0x010fca00078e0242 */
[----:B------:R1:W-:Y:S02]  /*46b70*/  @P4 STG.E.U16 desc[UR8][R194.64], R191 ;  /* 0x000000bfc2004986 */ /* 0x0003e4000c101508 */
[----:B-1----:R-:W-:Y:S02]  /*46b80*/  IMAD.WIDE R194, R59, 0x2, R64 ;  /* 0x000000023bc27825 */ /* 0x002fe400078e0240 */
[----:B------:R-:W4:Y:S04]  /*46b90*/  LDL.LU R59, [R1+0x40c] ;  /* 0x00040c00013b7983 */ /* 0x000f280000300800 */
[----:B------:R-:W4:Y:S04]  /*46ba0*/  LDL.LU R56, [R1+0x5a4] ;  /* 0x0005a40001387983 */ /* 0x000f280000300800 */
[----:B------:R-:W4:Y:S01]  /*46bb0*/  LDL.LU R57, [R1+0x3fc] ;  /* 0x0003fc0001397983 */ /* 0x000f220000300800 */
[----:B------:R-:W-:-:S02]  /*46bc0*/  LOP3.LUT P3, RZ, R190, 0x2000000, RZ, 0xc0, !PT ;  /* 0x02000000beff7812 */ /* 0x000fc4000786c0ff */
[C---:B------:R-:W-:Y:S02]  /*46bd0*/  LOP3.LUT P5, RZ, R190.reuse, 0x4000000, RZ, 0xc0, !PT ;  /* 0x04000000beff7812 */ /* 0x040fe400078ac0ff */
[----:B------:R-:W-:Y:S02]  /*46be0*/  PRMT R2, R191, 0x7632, R2 ;  /* 0x00007632bf027816 */ /* 0x000fe40000000002 */
[C---:B------:R-:W-:Y:S01]  /*46bf0*/  LOP3.LUT P6, RZ, R190.reuse, 0x8000000, RZ, 0xc0, !PT ;  /* 0x08000000beff7812 */ /* 0x040fe200078cc0ff */
[----:B------:R-:W4:Y:S06]  /*46c00*/  LDL.LU R191, [R1+0x5ac] ;  /* 0x0005ac0001bf7983 */ /* 0x000f2c0000300800 */
[----:B------:R1:W-:Y:S01]  /*46c10*/  @P3 STG.E.U16 desc[UR8][R194.64], R2 ;  /* 0x00000002c2003986 */ /* 0x0003e2000c101508 */
[----:B------:R-:W-:-:S02]  /*46c20*/  LOP3.LUT P1, RZ, R190, 0x10000000, RZ, 0xc0, !PT ;  /* 0x10000000beff7812 */ /* 0x000fc4000782c0ff */
[C---:B------:R-:W-:Y:S02]  /*46c30*/  LOP3.LUT P4, RZ, R190.reuse, 0x20000000, RZ, 0xc0, !PT ;  /* 0x20000000beff7812 */ /* 0x040fe4000788c0ff */
[----:B------:R-:W-:Y:S02]  /*46c40*/  LOP3.LUT P2, RZ, R190, 0x40000000, RZ, 0xc0, !PT ;  /* 0x40000000beff7812 */ /* 0x000fe4000784c0ff */
[----:B------:R-:W-:Y:S01]  /*46c50*/  LOP3.LUT R193, R193, 0xfffffffe, RZ, 0xc0, !PT ;  /* 0xfffffffec1c17812 */ /* 0x000fe200078ec0ff */
[----:B-1----:R-:W-:-:S05]  /*46c60*/  IMAD.WIDE R194, R52, 0x2, R66 ;  /* 0x0000000234c27825 */ /* 0x002fca00078e0242 */
[----:B------:R1:W-:Y:S01]  /*46c70*/  @P5 STG.E.U16 desc[UR8][R194.64], R54 ;  /* 0x00000036c2005986 */ /* 0x0003e2000c101508 */
[C---:B------:R-:W-:Y:S02]  /*46c80*/  LOP3.LUT P5, RZ, R190.reuse, 0x80000000, RZ, 0xc0, !PT ;  /* 0x80000000beff7812 */ /* 0x040fe400078ac0ff */
[----:B------:R-:W-:Y:S02]  /*46c90*/  LOP3.LUT R190, R190, 0xbfffffff, RZ, 0xc0, !PT ;  /* 0xbfffffffbebe7812 */ /* 0x000fe400078ec0ff */
[----:B------:R-:W-:Y:S01]  /*46ca0*/  PRMT R2, R54, 0x7632, R2 ;  /* 0x0000763236027816 */ /* 0x000fe20000000002 */
[----:B-1----:R-:W-:Y:S02]  /*46cb0*/  IMAD.WIDE R194, R52, 0x2, R64 ;  /* 0x0000000234c27825 */ /* 0x002fe400078e0240 */
[----:B------:R-:W4:Y:S04]  /*46cc0*/  LDL.LU R52, [R1+0x3b0] ;  /* 0x0003b00001347983 */ /* 0x000f280000300800 */
[----:B------:R1:W-:Y:S04]  /*46cd0*/  @P6 STG.E.U16 desc[UR8][R194.64], R2 ;  /* 0x00000002c2006986 */ /* 0x0003e8000c101508 */
[----:B------:R-:W4:Y:S01]  /*46ce0*/  LDL.LU R54, [R1+0x5b0] ;  /* 0x0005b00001367983 */ /* 0x000f220000300800 */
[----:B--2---:R-:W-:-:S13]  /*46cf0*/  LOP3.LUT P0, RZ, R189, 0x10, RZ, 0xc0, !PT ;  /* 0x00000010bdff7812 */ /* 0x004fda000780c0ff */
[----:B------:R-:W-:Y:S02]  /*46d00*/  @P0 LOP3.LUT R190, R190, 0x40000000, RZ, 0xfc, !PT ;  /* 0x40000000bebe0812 */ /* 0x000fe400078efcff */
[----:B------:R-:W-:Y:S02]  /*46d10*/  LOP3.LUT P0, RZ, R189, 0x8, RZ, 0xc0, !PT ;  /* 0x00000008bdff7812 */ /* 0x000fe4000780c0ff */
[----:B------:R-:W-:-:S11]  /*46d20*/  LOP3.LUT R190, R190, 0x7fffffff, RZ, 0xc0, !PT ;  /* 0x7fffffffbebe7812 */ /* 0x000fd600078ec0ff */
[----:B------:R-:W-:Y:S02]  /*46d30*/  @P0 LOP3.LUT R190, R190, 0x80000000, RZ, 0xfc, !PT ;  /* 0x80000000bebe0812 */ /* 0x000fe400078efcff */
[----:B------:R-:W-:Y:S01]  /*46d40*/  LOP3.LUT P0, RZ, R189, 0x4, RZ, 0xc0, !PT ;  /* 0x00000004bdff7812 */ /* 0x000fe2000780c0ff */
[----:B-1----:R-:W-:Y:S01]  /*46d50*/  IMAD.WIDE R194, R58, 0x2, R66 ;  /* 0x000000023ac27825 */ /* 0x002fe200078e0242 */
[----:B---3--:R-:W-:-:S04]  /*46d60*/  PRMT R2, R192, 0x7632, R2 ;  /* 0x00007632c0027816 */ /* 0x008fc80000000002 */
[----:B------:R1:W-:Y:S07]  /*46d70*/  @P1 STG.E.U16 desc[UR8][R194.64], R192 ;  /* 0x000000c0c2001986 */ /* 0x0003ee000c101508 */
[----:B------:R-:W-:Y:S02]  /*46d80*/  @P0 LOP3.LUT R193, R193, 0x1, RZ, 0xfc, !PT ;  /* 0x00000001c1c10812 */ /* 0x000fe400078efcff */
[----:B------:R-:W-:Y:S01]  /*46d90*/  LOP3.LUT P0, RZ, R189, 0x2, RZ, 0xc0, !PT ;  /* 0x00000002bdff7812 */ /* 0x000fe2000780c0ff */
[----:B-1----:R-:W-:Y:S01]  /*46da0*/  IMAD.WIDE R194, R58, 0x2, R64 ;  /* 0x000000023ac27825 */ /* 0x002fe200078e0240 */
[----:B------:R-:W-:Y:S01]  /*46db0*/  LOP3.LUT R193, R193, 0xfffffffd, RZ, 0xc0, !PT ;  /* 0xfffffffdc1c17812 */ /* 0x000fe200078ec0ff */
[----:B------:R-:W2:Y:S04]  /*46dc0*/  LDL.LU R58, [R1+0x3e4] ;  /* 0x0003e400013a7983 */ /* 0x000ea80000300800 */
[----:B------:R1:W-:Y:S06]  /*46dd0*/  @P4 STG.E.U16 desc[UR8][R194.64], R2 ;  /* 0x00000002c2004986 */ /* 0x0003ec000c101508 */
[----:B------:R-:W-:-:S02]  /*46de0*/  @P0 LOP3.LUT R193, R193, 0x2, RZ, 0xfc, !PT ;  /* 0x00000002c1c10812 */ /* 0x000fc400078efcff */
[----:B------:R-:W-:Y:S01]  /*46df0*/  LOP3.LUT P0, RZ, R189, 0x1, RZ, 0xc0, !PT ;  /* 0x00000001bdff7812 */ /* 0x000fe2000780c0ff */
[----:B-1----:R-:W-:Y:S01]  /*46e00*/  IMAD.WIDE R194, R55, 0x2, R66 ;  /* 0x0000000237c27825 */ /* 0x002fe200078e0242 */
[----:B----4-:R-:W-:-:S04]  /*46e10*/  PRMT R2, R59, 0x7632, R2 ;  /* 0x000076323b027816 */ /* 0x010fc80000000002 */
[----:B------:R1:W-:Y:S02]  /*46e20*/  @P2 STG.E.U16 desc[UR8][R194.64], R59 ;  /* 0x0000003bc2002986 */ /* 0x0003e4000c101508 */
[----:B-1----:R-:W-:Y:S02]  /*46e30*/  IMAD.WIDE R194, R55, 0x2, R64 ;  /* 0x0000000237c27825 */ /* 0x002fe400078e0240 */
[----:B------:R-:W3:Y:S04]  /*46e40*/  LDL.LU R59, [R1+0x5b4] ;  /* 0x0005b400013b7983 */ /* 0x000ee80000300800 */
[----:B------:R1:W-:Y:S04]  /*46e50*/  @P5 STG.E.U16 desc[UR8][R194.64], R2 ;  /* 0x00000002c2005986 */ /* 0x0003e8000c101508 */
[----:B------:R-:W4:Y:S01]  /*46e60*/  LDL.LU R55, [R1+0x3b4] ;  /* 0x0003b40001377983 */ /* 0x000f220000300800 */
[----:B-1----:R-:W-:-:S05]  /*46e70*/  IMAD.WIDE R194, R56, 0x2, R66 ;  /* 0x0000000238c27825 */ /* 0x002fca00078e0242 */
[----:B------:R1:W-:Y:S01]  /*46e80*/  @P0 STG.E.U16 desc[UR8][R194.64], R57 ;  /* 0x00000039c2000986 */ /* 0x0003e2000c101508 */
[----:B------:R-:W-:Y:S02]  /*46e90*/  LOP3.LUT P0, RZ, R193, 0x2, RZ, 0xc0, !PT ;  /* 0x00000002c1ff7812 */ /* 0x000fe4000780c0ff */
[----:B------:R-:W-:Y:S01]  /*46ea0*/  PRMT R2, R57, 0x7632, R2 ;  /* 0x0000763239027816 */ /* 0x000fe20000000002 */
[----:B-1----:R-:W-:Y:S02]  /*46eb0*/  IMAD.WIDE R194, R56, 0x2, R64 ;  /* 0x0000000238c27825 */ /* 0x002fe400078e0240 */
[----:B------:R-:W4:Y:S04]  /*46ec0*/  LDL.LU R56, [R1+0x5b8] ;  /* 0x0005b80001387983 */ /* 0x000f280000300800 */
[----:B------:R-:W4:Y:S04]  /*46ed0*/  LDL.LU R57, [R1+0x3e8] ;  /* 0x0003e80001397983 */ /* 0x000f280000300800 */
[----:B------:R1:W-:Y:S04]  /*46ee0*/  @P0 STG.E.U16 desc[UR8][R194.64], R2 ;  /* 0x00000002c2000986 */ /* 0x0003e8000c101508 */
[----:B-1----:R-:W2:Y:S04]  /*46ef0*/  LDL.LU R194, [R1+0x5a8] ;  /* 0x0005a80001c27983 */ /* 0x002ea80000300800 */
[----:B------:R-:W3:Y:S01]  /*46f00*/  LDL.LU R195, [R1+0x3e0] ;  /* 0x0003e00001c37983 */ /* 0x000ee20000300800 */
[----:B------:R-:W-:-:S02]  /*46f10*/  LOP3.LUT P0, RZ, R193, 0x1, RZ, 0xc0, !PT ;  /* 0x00000001c1ff7812 */ /* 0x000fc4000780c0ff */
[C---:B------:R-:W-:Y:S02]  /*46f20*/  LOP3.LUT P3, RZ, R189.reuse, 0x20, RZ, 0xc0, !PT ;  /* 0x00000020bdff7812 */ /* 0x040fe4000786c0ff */
[C---:B------:R-:W-:Y:S02]  /*46f30*/  LOP3.LUT P6, RZ, R189.reuse, 0x40, RZ, 0xc0, !PT ;  /* 0x00000040bdff7812 */ /* 0x040fe400078cc0ff */
[C---:B------:R-:W-:Y:S02]  /*46f40*/  LOP3.LUT P1, RZ, R189.reuse, 0x80, RZ, 0xc0, !PT ;  /* 0x00000080bdff7812 */ /* 0x040fe4000782c0ff */
[----:B------:R-:W-:Y:S01]  /*46f50*/  LOP3.LUT P4, RZ, R189, 0x100, RZ, 0xc0, !PT ;  /* 0x00000100bdff7812 */ /* 0x000fe2000788c0ff */
[----:B--2---:R-:W-:-:S05]  /*46f60*/  IMAD.WIDE R192, R194, 0x2, R66 ;  /* 0x00000002c2c07825 */ /* 0x004fca00078e0242 */
[----:B---3--:R1:W-:Y:S01]  /*46f70*/  @P0 STG.E.U16 desc[UR8][R192.64], R195 ;  /* 0x000000c3c0000986 */ /* 0x0083e2000c101508 */
        /* <DEDUP_REMOVED lines=9> */
[----:B------:R1:W-:Y:S02]  /*47010*/  @P3 STG.E.U16 desc[UR8][R192.64], R2 ;  /* 0x00000002c0003986 */ /* 0x0003e4000c101508 */
[----:B-1----:R-:W-:Y:S01]  /*47020*/  IMAD.WIDE R192, R54, 0x2, R66 ;  /* 0x0000000236c07825 */ /* 0x002fe200078e0242 */
[----:B------:R-:W-:-:S04]  /*47030*/  PRMT R2, R58, 0x7632, R2 ;  /* 0x000076323a027816 */ /* 0x000fc80000000002 */
[----:B------:R1:W-:Y:S04]  /*47040*/  @P6 STG.E.U16 desc[UR8][R192.64], R58 ;  /* 0x0000003ac0006986 */ /* 0x0003e8000c101508 */
[----:B-1----:R-:W2:Y:S01]  /*47050*/  LDL.LU R58, [R1+0x5bc] ;  /* 0x0005bc00013a7983 */ /* 0x002ea20000300800 */
[----:B------:R-:W-:-:S03]  /*47060*/  IMAD.WIDE R192, R54, 0x2, R64 ;  /* 0x0000000236c07825 */ /* 0x000fc600078e0240 */
[----:B------:R-:W3:Y:S04]  /*47070*/  LDL.LU R194, [R1+0x3b8] ;  /* 0x0003b80001c27983 */ /* 0x000ee80000300800 */
[----:B------:R1:W-:Y:S04]  /*47080*/  @P1 STG.E.U16 desc[UR8][R192.64], R2 ;  /* 0x00000002c0001986 */ /* 0x0003e8000c101508 */
[----:B------:R-:W3:Y:S01]  /*47090*/  LDL.LU R195, [R1+0x5c0] ;  /* 0x0005c00001c37983 */ /* 0x000ee20000300800 */
[----:B-1----:R-:W-:-:S05]  /*470a0*/  IMAD.WIDE R192, R59, 0x2, R66 ;  /* 0x000000023bc07825 */ /* 0x002fca00078e0242 */
[----:B----4-:R1:W-:Y:S02]  /*470b0*/  @P4 STG.E.U16 desc[UR8][R192.64], R55 ;  /* 0x00000037c0004986 */ /* 0x0103e4000c101508 */
        /* <DEDUP_REMOVED lines=12> */
[----:B------:R-:W-:Y:S01]  /*47180*/  LOP3.LUT P4, RZ, R189, 0x2000, RZ, 0xc0, !PT ;  /* 0x00002000bdff7812 */ /* 0x000fe2000788c0ff */
[----:B-1----:R-:W-:Y:S01]  /*47190*/  IMAD.WIDE R192, R56, 0x2, R66 ;  /* 0x0000000238c07825 */ /* 0x002fe200078e0242 */
[----:B------:R-:W-:-:S04]  /*471a0*/  PRMT R2, R57, 0x7632, R2 ;  /* 0x0000763239027816 */ /* 0x000fc80000000002 */
[----:B------:R1:W-:Y:S01]  /*471b0*/  @P5 STG.E.U16 desc[UR8][R192.64], R57 ;  /* 0x00000039c0005986 */ /* 0x0003e2000c101508 */
[C---:B------:R-:W-:Y:S01]  /*471c0*/  LOP3.LUT P1, RZ, R189.reuse, 0x4000, RZ, 0xc0, !PT ;  /* 0x00004000bdff7812 */ /* 0x040fe2000782c0ff */
[----:B-1----:R-:W-:Y:S02]  /*471d0*/  IMAD.WIDE R192, R56, 0x2, R64 ;  /* 0x0000000238c07825 */ /* 0x002fe400078e0240 */
[----:B------:R-:W4:Y:S04]  /*471e0*/  LDL.LU R56, [R1+0x5cc] ;  /* 0x0005cc0001387983 */ /* 0x000f280000300800 */
[----:B------:R2:W-:Y:S04]  /*471f0*/  @P6 STG.E.U16 desc[UR8][R192.64], R2 ;  /* 0x00000002c0006986 */ /* 0x0005e8000c101508 */
[----:B------:R-:W4:Y:S01]  /*47200*/  LDL.LU R57, [R1+0x380] ;  /* 0x0003800001397983 */ /* 0x000f220000300800 */
[----:B------:R-:W-:-:S02]  /*47210*/  LOP3.LUT P0, RZ, R189, 0x100000, RZ, 0xc0, !PT ;  /* 0x00100000bdff7812 */ /* 0x000fc4000780c0ff */
[----:B------:R-:W-:Y:S01]  /*47220*/  LOP3.LUT R190, R190, 0xfbffffff, RZ, 0xc0, !PT ;  /* 0xfbffffffbebe7812 */ /* 0x000fe200078ec0ff */
[----:B--2---:R-:W-:-:S05]  /*47230*/  IMAD.WIDE R192, R58, 0x2, R66 ;  /* 0x000000023ac07825 */ /* 0x004fca00078e0242 */
[----:B---3--:R1:W-:Y:S01]  /*47240*/  @P3 STG.E.U16 desc[UR8][R192.64], R194 ;  /* 0x000000c2c0003986 */ /* 0x0083e2000c101508 */
[----:B------:R-:W-:Y:S01]  /*47250*/  PRMT R2, R194, 0x7632, R2 ;  /* 0x00007632c2027816 */ /* 0x000fe20000000002 */
[----:B-1----:R-:W-:Y:S02]  /*47260*/  IMAD.WIDE R192, R58, 0x2, R64 ;  /* 0x000000023ac07825 */ /* 0x002fe400078e0240 */
[----:B------:R-:W2:Y:S04]  /*47270*/  LDL.LU R58, [R1+0x5d0] ;  /* 0x0005d000013a7983 */ /* 0x000ea80000300800 */
[----:B------:R1:W-:Y:S02]  /*47280*/  @P4 STG.E.U16 desc[UR8][R192.64], R2 ;  /* 0x00000002c0004986 */ /* 0x0003e4000c101508 */
[----:B-1----:R-:W-:Y:S01]  /*47290*/  IMAD.WIDE R192, R195, 0x2, R66 ;  /* 0x00000002c3c07825 */ /* 0x002fe200078e0242 */
[----:B----4-:R-:W-:-:S04]  /*472a0*/  PRMT R2, R59, 0x7632, R2 ;  /* 0x000076323b027816 */ /* 0x010fc80000000002 */
[----:B------:R1:W-:Y:S04]  /*472b0*/  @P1 STG.E.U16 desc[UR8][R192.64], R59 ;  /* 0x0000003bc0001986 */ /* 0x0003e8000c101508 */
[----:B-1----:R-:W3:Y:S01]  /*472c0*/  LDL.LU R59, [R1+0x5d4] ;  /* 0x0005d400013b7983 */ /* 0x002ee20000300800 */
[----:B------:R-:W-:-:S03]  /*472d0*/  IMAD.WIDE R192, R195, 0x2, R64 ;  /* 0x00000002c3c07825 */ /* 0x000fc600078e0240 */
[----:B------:R-:W4:Y:S01]  /*472e0*/  LDL.LU R195, [R1+0x384] ;  /* 0x0003840001c37983 */ /* 0x000f220000300800 */
        /* <DEDUP_REMOVED lines=39> */
[----:B--2---:R-:W-:-:S05]  /*47560*/  IMAD.WIDE R192, R58, 0x2, R66 ;  /* 0x000000023ac07825 */ /* 0x004fca00078e0242 */
[----:B------:R1:W-:Y:S02]  /*47570*/  @P6 STG.E.U16 desc[UR8][R192.64], R188 ;  /* 0x000000bcc0006986 */ /* 0x0003e4000c101508 */
[----:B-1----:R-:W-:Y:S02]  /*47580*/  IMAD.WIDE R192, R58, 0x2, R64 ;  /* 0x000000023ac07825 */ /* 0x002fe400078e0240 */
[----:B------:R-:W2:Y:S04]  /*47590*/  LDL.LU R188, [R1+0x1750] ;  /* 0x0017500001bc7983 */ /* 0x000ea80000300800 */
[----:B------:R3:W-:Y:S04]  /*475a0*/  @P3 STG.E.U16 desc[UR8][R192.64], R2 ;  /* 0x00000002c0003986 */ /* 0x0007e8000c101508 */
[----:B------:R-:W2:Y:S01]  /*475b0*/  LDL.LU R57, [R1+0x5dc] ;  /* 0x0005dc0001397983 */ /* 0x000ea20000300800 */
[----:B---3--:R-:W-:-:S05]  /*475c0*/  IMAD.WIDE R192, R59, 0x2, R66 ;  /* 0x000000023bc07825 */ /* 0x008fca00078e0242 */
[----:B----4-:R1:W-:Y:S02]  /*475d0*/  @P4 STG.E.U16 desc[UR8][R192.64], R195 ;  /* 0x000000c3c0004986 */ /* 0x0103e4000c101508 */
[----:B-1----:R-:W-:Y:S02]  /*475e0*/  IMAD.WIDE R192, R59, 0x2, R64 ;  /* 0x000000023bc07825 */ /* 0x002fe400078e0240 */
[----:B------:R-:W3:Y:S04]  /*475f0*/  LDL.LU R59, [R1+0x388] ;  /* 0x00038800013b7983 */ /* 0x000ee80000300800 */
[----:B------:R-:W4:Y:S04]  /*47600*/  LDL.LU R54, [R1+0x5e0] ;  /* 0x0005e00001367983 */ /* 0x000f280000300800 */
[----:B------:R-:W4:Y:S04]  /*47610*/  LDL.LU R58, [R1+0x3ac] ;  /* 0x0003ac00013a7983 */ /* 0x000f280000300800 */
[----:B------:R-:W4:Y:S01]  /*47620*/  LDL.LU R55, [R1+0x5e4] ;  /* 0x0005e40001377983 */ /* 0x000f220000300800 */
[----:B------:R-:W-:-:S03]  /*47630*/  LOP3.LUT P1, RZ, R189, 0x2000000, RZ, 0xc0, !PT ;  /* 0x02000000bdff7812 */ /* 0x000fc6000782c0ff */
[----:B------:R-:W4:Y:S01]  /*47640*/  LDL.LU R56, [R1+0x38c] ;  /* 0x00038c0001387983 */ /* 0x000f220000300800 */
        /* <DEDUP_REMOVED lines=10> */
[----:B------:R-:W4:Y:S04]  /*476f0*/  LDL.LU R189, [R1+0x5e8] ;  /* 0x0005e80001bd7983 */ /* 0x000f280000300800 */
[----:B------:R-:W4:Y:S04]  /*47700*/  LDL.LU R194, [R1+0x370] ;  /* 0x0003700001c27983 */ /* 0x000f280000300800 */
[----:B------:R-:W4:Y:S01]  /*47710*/  LDL.LU R195, [R1+0x5ec] ;  /* 0x0005ec0001c37983 */ /* 0x000f220000300800 */
[----:B-1----:R-:W-:Y:S01]  /*47720*/  IMAD.WIDE R192, R191, 0x2, R64 ;  /* 0x00000002bfc07825 */ /* 0x002fe200078e0240 */
[----:B------:R-:W-:-:S02]  /*47730*/  PRMT R2, R52, 0x7632, R2 ;  /* 0x0000763234027816 */ /* 0x000fc40000000002 */
[----:B------:R-:W4:Y:S04]  /*47740*/  LDL.LU R191, [R1+0x350] ;  /* 0x0003500001bf7983 */ /* 0x000f280000300800 */
[----:B------:R2:W-:Y:S04]  /*47750*/  @P6 STG.E.U16 desc[UR8][R192.64], R2 ;  /* 0x00000002c0006986 */ /* 0x0005e8000c101508 */
[----:B------:R-:W4:Y:S01]  /*47760*/  LDL.LU R52, [R1+0x800] ;  /* 0x0008000001347983 */ /* 0x000f220000300800 */
[----:B------:R-:W-:Y:S01]  /*47770*/  LOP3.LUT R190, R190, 0xffbfffff, RZ, 0xc0, !PT ;  /* 0xffbfffffbebe7812 */ /* 0x000fe200078ec0ff */
[----:B--2---:R-:W-:-:S05]  /*47780*/  IMAD.WIDE R192, R57, 0x2, R66 ;  /* 0x0000000239c07825 */ /* 0x004fca00078e0242 */
[----:B---3--:R1:W-:Y:S01]  /*47790*/  @P2 STG.E.U16 desc[UR8][R192.64], R59 ;  /* 0x0000003bc0002986 */ /* 0x0083e2000c101508 */
[----:B------:R-:W-:Y:S01]  /*477a0*/  PRMT R2, R59, 0x7632, R2 ;  /* 0x000076323b027816 */ /* 0x000fe20000000002 */
[----:B-1----:R-:W-:Y:S02]  /*477b0*/  IMAD.WIDE R192, R57, 0x2, R64 ;  /* 0x0000000239c07825 */ /* 0x002fe400078e0240 */
[----:B------:R-:W2:Y:S04]  /*477c0*/  LDL.LU R57, [R1+0x374] ;  /* 0x0003740001397983 */ /* 0x000ea80000300800 */
[----:B------:R4:W-:Y:S04]  /*477d0*/  @P4 STG.E.U16 desc[UR8][R192.64], R2 ;  /* 0x00000002c0004986 */ /* 0x0009e8000c101508 */
[----:B------:R-:W3:Y:S01]  /*477e0*/  LDL.LU R59, [R1+0x174c] ;  /* 0x00174c00013b7983 */ /* 0x000ee20000300800 */
[----:B----4-:R-:W-:Y:S01]  /*477f0*/  IMAD.WIDE R192, R54, 0x2, R66 ;  /* 0x0000000236c07825 */ /* 0x010fe200078e0242 */
[----:B------:R-:W-:-:S04]  /*47800*/  PRMT R2, R58, 0x7632, R2 ;  /* 0x000076323a027816 */ /* 0x000fc80000000002 */
[----:B------:R1:W-:Y:S04]  /*47810*/  @P3 STG.E.U16 desc[UR8][R192.64], R58 ;  /* 0x0000003ac0003986 */ /* 0x0003e8000c101508 */
[----:B-1----:R-:W4:Y:S01]  /*47820*/  LDL.LU R58, [R1+0x804] ;  /* 0x00080400013a7983 */ /* 0x002f220000300800 */
[----:B------:R-:W-:-:S03]  /*47830*/  IMAD.WIDE R192, R54, 0x2, R64 ;  /* 0x0000000236c07825 */ /* 0x000fc600078e0240 */
[----:B------:R-:W3:Y:S01]  /*47840*/  LDL.LU R54, [R1+0x354] ;  /* 0x0003540001367983 */ /* 0x000ee20000300800 */
[----:B------:R-:W-:-:S13]  /*47850*/  LOP3.LUT P0, RZ, R188, 0x10, RZ, 0xc0, !PT ;  /* 0x00000010bcff7812 */ /* 0x000fda000780c0ff */
        /* <DEDUP_REMOVED lines=18> */
[----:B------:R-:W3:Y:S10]  /*47980*/  LDL.LU R55, [R1+0x808] ;  /* 0x0008080001377983 */ /* 0x000ef40000300800 */
[----:B------:R1:W-:Y:S01]  /*47990*/  @P0 STG.E.U16 desc[UR8][R192.64], R2 ;  /* 0x00000002c0000986 */ /* 0x0003e2000c101508 */
[----:B------:R-:W-:-:S02]  /*479a0*/  LOP3.LUT P0, RZ, R190, 0x1000000, RZ, 0xc0, !PT ;  /* 0x01000000beff7812 */ /* 0x000fc4000780c0ff */
[----:B------:R-:W-:Y:S01]  /*479b0*/  LOP3.LUT P6, RZ, R188, 0x40, RZ, 0xc0, !PT ;  /* 0x00000040bcff7812 */ /* 0x000fe200078cc0ff */
        /* <DEDUP_REMOVED lines=16> */
[----:B--2---:R1:W-:Y:S01]  /*47ac0*/  @P6 STG.E.U16 desc[UR8][R192.64], R57 ;  /* 0x00000039c0006986 */ /* 0x0043e2000c101508 */
[----:B------:R-:W-:-:S03]  /*47ad0*/  PRMT R2, R57, 0x7632, R2 ;  /* 0x0000763239027816 */ /* 0x000fc60000000002 */
[----:B-1----:R-:W2:Y:S01]  /*47ae0*/  LDL.LU R57, [R1+0x80c] ;  /* 0x00080c0001397983 */ /* 0x002ea20000300800 */
[----:B------:R-:W-:-:S03]  /*47af0*/  IMAD.WIDE R192, R52, 0x2, R64 ;  /* 0x0000000234c07825 */ /* 0x000fc600078e0240 */
[----:B------:R-:W2:Y:S04]  /*47b00*/  LDL.LU R189, [R1+0x358] ;  /* 0x0003580001bd7983 */ /* 0x000ea80000300800 */
[----:B------:R4:W-:Y:S04]  /*47b10*/  @P2 STG.E.U16 desc[UR8][R192.64], R2 ;  /* 0x00000002c0002986 */ /* 0x0009e8000c101508 */
[----:B------:R-:W2:Y:S01]  /*47b20*/  LDL.LU R194, [R1+0x810] ;  /* 0x0008100001c27983 */ /* 0x000ea20000300800 */
[----:B----4-:R-:W-:-:S05]  /*47b30*/  IMAD.WIDE R192, R58, 0x2, R66 ;  /* 0x000000023ac07825 */ /* 0x010fca00078e0242 */
[----:B---3--:R1:W-:Y:S02]  /*47b40*/  @P4 STG.E.U16 desc[UR8][R192.64], R54 ;  /* 0x00000036c0004986 */ /* 0x0083e4000c101508 */
[----:B-1----:R-:W-:Y:S02]  /*47b50*/  IMAD.WIDE R192, R58, 0x2, R64 ;  /* 0x000000023ac07825 */ /* 0x002fe400078e0240 */
[----:B------:R-:W3:Y:S04]  /*47b60*/  LDL.LU R58, [R1+0x37c] ;  /* 0x00037c00013a7983 */ /* 0x000ee80000300800 */
        /* <DEDUP_REMOVED lines=19> */
[----:B--2---:R-:W-:-:S05]  /*47ca0*/  IMAD.WIDE R192, R57, 0x2, R66 ;  /* 0x0000000239c07825 */ /* 0x004fca00078e0242 */
[----:B------:R1:W-:Y:S01]  /*47cb0*/  @P1 STG.E.U16 desc[UR8][R192.64], R189 ;  /* 0x000000bdc0001986 */ /* 0x0003e2000c101508 */
[----:B------:R-:W-:Y:S01]  /*47cc0*/  PRMT R2, R189, 0x7632, R2 ;  /* 0x00007632bd027816 */ /* 0x000fe20000000002 */
[----:B-1----:R-:W-:Y:S02]  /*47cd0*/  IMAD.WIDE R192, R57, 0x2, R64 ;  /* 0x0000000239c07825 */ /* 0x002fe400078e0240 */
[----:B------:R-:W2:Y:S04]  /*47ce0*/  LDL.LU R57, [R1+0x824] ;  /* 0x0008240001397983 */ /* 0x000ea80000300800 */
[----:B------:R1:W-:Y:S02]  /*47cf0*/  @P4 STG.E.U16 desc[UR8][R192.64], R2 ;  /* 0x00000002c0004986 */ /* 0x0003e4000c101508 */
[----:B-1----:R-:W-:-:S05]  /*47d00*/  IMAD.WIDE R192, R194, 0x2, R66 ;  /* 0x00000002c2c07825 */ /* 0x002fca00078e0242 */
[----:B---3--:R1:W-:Y:S01]  /*47d10*/  @P2 STG.E.U16 desc[UR8][R192.64], R58 ;  /* 0x0000003ac0002986 */ /* 0x0083e2000c101508 */
[----:B------:R-:W-:-:S03]  /*47d20*/  PRMT R2, R58, 0x7632, R2 ;  /* 0x000076323a027816 */ /* 0x000fc60000000002 */
[----:B-1----:R-:W3:Y:S01]  /*47d30*/  LDL.LU R58, [R1+0x828] ;  /* 0x00082800013a7983 */ /* 0x002ee20000300800 */
[----:B------:R-:W-:-:S03]  /*47d40*/  IMAD.WIDE R192, R194, 0x2, R64 ;  /* 0x00000002c2c07825 */ /* 0x000fc600078e0240 */
[----:B------:R-:W3:Y:S01]  /*47d50*/  LDL.LU R194, [R1+0x324] ;  /* 0x0003240001c27983 */ /* 0x000ee20000300800 */
        /* <DEDUP_REMOVED lines=48> */
[----:B------:R1:W-:Y:S02]  /*48060*/  @P4 STG.E.U16 desc[UR8][R192.64], R194 ;  /* 0x000000c2c0004986 */ /* 0x0003e4000c101508 */
[----:B-1----:R-:W-:Y:S02]  /*48070*/  IMAD.WIDE R192, R58, 0x2, R64 ;  /* 0x000000023ac07825 */ /* 0x002fe400078e0240 */
[----:B------:R-:W3:Y:S04]  /*48080*/  LDL.LU R58, [R1+0x328] ;  /* 0x00032800013a7983 */ /* 0x000ee80000300800 */
[----:B------:R-:W3:Y:S04]  /*48090*/  LDL.LU R52, [R1+0x834] ;  /* 0x0008340001347983 */ /* 0x000ee80000300800 */
[----:B------:R-:W3:Y:S04]  /*480a0*/  LDL.LU R57, [R1+0x34c] ;  /* 0x00034c0001397983 */ /* 0x000ee80000300800 */
[----:B------:R-:W3:Y:S01]  /*480b0*/  LDL.LU R54, [R1+0x838] ;  /* 0x0008380001367983 */ /* 0x000ee20000300800 */
[----:B------:R-:W-:-:S03]  /*480c0*/  LOP3.LUT P2, RZ, R188, 0x2000000, RZ, 0xc0, !PT ;  /* 0x02000000bcff7812 */ /* 0x000fc6000784c0ff */
[----:B------:R-:W3:Y:S01]  /*480d0*/  LDL.LU R55, [R1+0x32c] ;  /* 0x00032c0001377983 */ /* 0x000ee20000300800 */
        /* <DEDUP_REMOVED lines=8> */
[----:B------:R1:W-:Y:S04]  /*48160*/  @P5 STG.E.U16 desc[UR8][R192.64], R191 ;  /* 0x000000bfc0005986 */ /* 0x0003e8000c101508 */
[----:B-1----:R-:W4:Y:S04]  /*48170*/  LDL.LU R192, [R1+0x83c] ;  /* 0x00083c0001c07983 */ /* 0x002f280000300800 */
[----:B------:R-:W4:Y:S01]  /*48180*/  LDL.LU R193, [R1+0x310] ;  /* 0x0003100001c17983 */ /* 0x000f220000300800 */
[----:B------:R-:W-:-:S03]  /*48190*/  LOP3.LUT P5, RZ, R188, 0x80000000, RZ, 0xc0, !PT ;  /* 0x80000000bcff7812 */ /* 0x000fc600078ac0ff */
[----:B------:R-:W4:Y:S01]  /*481a0*/  LDL.LU R194, [R1+0x840] ;  /* 0x0008400001c27983 */ /* 0x000f220000300800 */
[----:B------:R-:W-:Y:S01]  /*481b0*/  IMAD.WIDE R188, R195, 0x2, R64 ;  /* 0x00000002c3bc7825 */ /* 0x000fe200078e0240 */
[----:B------:R-:W-:Y:S02]  /*481c0*/  PRMT R2, R191, 0x7632, R2 ;  /* 0x00007632bf027816 */ /* 0x000fe40000000002 */
[----:B------:R-:W4:Y:S04]  /*481d0*/  LDL.LU R195, [R1+0x300] ;  /* 0x0003000001c37983 */ /* 0x000f280000300800 */
[----:B------:R2:W-:Y:S04]  /*481e0*/  @P6 STG.E.U16 desc[UR8][R188.64], R2 ;  /* 0x00000002bc006986 */ /* 0x0005e8000c101508 */
[----:B------:R-:W4:Y:S01]  /*481f0*/  LDL.LU R191, [R1+0x844] ;  /* 0x0008440001bf7983 */ /* 0x000f220000300800 */
[----:B--2---:R-:W-:-:S05]  /*48200*/  IMAD.WIDE R188, R56, 0x2, R66 ;  /* 0x0000000238bc7825 */ /* 0x004fca00078e0242 */
[----:B---3--:R1:W-:Y:S01]  /*48210*/  @P3 STG.E.U16 desc[UR8][R188.64], R58 ;  /* 0x0000003abc003986 */ /* 0x0083e2000c101508 */
[----:B------:R-:W-:Y:S01]  /*48220*/  PRMT R2, R58, 0x7632, R2 ;  /* 0x000076323a027816 */ /* 0x000fe20000000002 */
[----:B-1----:R-:W-:Y:S02]  /*48230*/  IMAD.WIDE R188, R56, 0x2, R64 ;  /* 0x0000000238bc7825 */ /* 0x002fe400078e0240 */
[----:B------:R-:W2:Y:S04]  /*48240*/  LDL.LU R56, [R1+0x314] ;  /* 0x0003140001387983 */ /* 0x000ea80000300800 */
[----:B------:R1:W-:Y:S04]  /*48250*/  @P4 STG.E.U16 desc[UR8][R188.64], R2 ;  /* 0x00000002bc004986 */ /* 0x0003e8000c101508 */
[----:B------:R-:W3:Y:S01]  /*48260*/  LDL.LU R58, [R1+0x1744] ;  /* 0x00174400013a7983 */ /* 0x000ee20000300800 */
[----:B-1----:R-:W-:Y:S01]  /*48270*/  IMAD.WIDE R188, R52, 0x2, R66 ;  /* 0x0000000234bc7825 */ /* 0x002fe200078e0242 */
[----:B------:R-:W-:-:S04]  /*48280*/  PRMT R2, R57, 0x7632, R2 ;  /* 0x0000763239027816 */ /* 0x000fc80000000002 */
[----:B------:R1:W-:Y:S04]  /*48290*/  @P1 STG.E.U16 desc[UR8][R188.64], R57 ;  /* 0x00000039bc001986 */ /* 0x0003e8000c101508 */
        /* <DEDUP_REMOVED lines=47> */
[----:B------:R-:W4:Y:S04]  /*48590*/  LDL.LU R192, [R1+0x308] ;  /* 0x0003080001c07983 */ /* 0x000f280000300800 */
[----:B------:R3:W-:Y:S04]  /*485a0*/  @P3 STG.E.U16 desc[UR8][R188.64], R2 ;  /* 0x00000002bc003986 */ /* 0x0007e8000c101508 */
[----:B------:R-:W4:Y:S01]  /*485b0*/  LDL.LU R193, [R1+0x854] ;  /* 0x0008540001c17983 */ /* 0x000f220000300800 */
[----:B---3--:R-:W-:-:S05]  /*485c0*/  IMAD.WIDE R188, R57, 0x2, R66 ;  /* 0x0000000239bc7825 */ /* 0x008fca00078e0242 */
[----:B------:R1:W-:Y:S02]  /*485d0*/  @P4 STG.E.U16 desc[UR8][R188.64], R52 ;  /* 0x00000034bc004986 */ /* 0x0003e4000c101508 */
[----:B-1----:R-:W-:Y:S02]  /*485e0*/  IMAD.WIDE R188, R57, 0x2, R64 ;  /* 0x0000000239bc7825 */ /* 0x002fe400078e0240 */
[----:B------:R-:W3:Y:S04]  /*485f0*/  LDL.LU R57, [R1+0x31c] ;  /* 0x00031c0001397983 */ /* 0x000ee80000300800 */
[----:B------:R-:W3:Y:S04]  /*48600*/  LDL.LU R194, [R1+0x858] ;  /* 0x0008580001c27983 */ /* 0x000ee80000300800 */
[----:B------:R-:W3:Y:S04]  /*48610*/  LDL.LU R195, [R1+0x30c] ;  /* 0x00030c0001c37983 */ /* 0x000ee80000300800 */
[----:B------:R-:W3:Y:S01]  /*48620*/  LDL.LU R191, [R1+0x85c] ;  /* 0x00085c0001bf7983 */ /* 0x000ee20000300800 */
[----:B------:R-:W-:-:S03]  /*48630*/  PRMT R2, R52, 0x7632, R2 ;  /* 0x0000763234027816 */ /* 0x000fc60000000002 */
[----:B------:R-:W3:Y:S01]  /*48640*/  LDL.LU R52, [R1+0x2f0] ;  /* 0x0002f00001347983 */ /* 0x000ee20000300800 */
        /* <DEDUP_REMOVED lines=11> */
[----:B------:R-:W3:Y:S04]  /*48700*/  LDL.LU R54, [R1+0x860] ;  /* 0x0008600001367983 */ /* 0x000ee80000300800 */
[----:B------:R2:W-:Y:S04]  /*48710*/  @P6 STG.E.U16 desc[UR8][R188.64], R2 ;  /* 0x00000002bc006986 */ /* 0x0005e8000c101508 */
[----:B------:R-:W3:Y:S01]  /*48720*/  LDL.LU R55, [R1+0x2e0] ;  /* 0x0002e00001377983 */ /* 0x000ee20000300800 */
[----:B--2---:R-:W-:-:S05]  /*48730*/  IMAD.WIDE R188, R56, 0x2, R66 ;  /* 0x0000000238bc7825 */ /* 0x004fca00078e0242 */
[----:B----4-:R1:W-:Y:S01]  /*48740*/  @P2 STG.E.U16 desc[UR8][R188.64], R192 ;  /* 0x000000c0bc002986 */ /* 0x0103e2000c101508 */
        /* <DEDUP_REMOVED lines=138> */
[----:B------:R-:W-:Y:S01]  /*48ff0*/  PRMT R2, R55, 0x7632, R2 ;  /* 0x0000763237027816 */ /* 0x000fe20000000002 */
[----:B-1----:R-:W-:-:S05]  /*49000*/  IMAD.WIDE R188, R195, 0x2, R64 ;  /* 0x00000002c3bc7825 */ /* 0x002fca00078e0240 */
[----:B------:R4:W-:Y:S02]  /*49010*/  @P1 STG.E.U16 desc[UR8][R188.64], R2 ;  /* 0x00000002bc001986 */ /* 0x0009e4000c101508 */
[----:B----4-:R-:W-:-:S05]  /*49020*/  IMAD.WIDE R188, R56, 0x2, R66 ;  /* 0x0000000238bc7825 */ /* 0x010fca00078e0242 */
[----:B---3--:R1:W-:Y:S02]  /*49030*/  @P4 STG.E.U16 desc[UR8][R188.64], R191 ;  /* 0x000000bfbc004986 */ /* 0x0083e4000c101508 */
[----:B-1----:R-:W-:Y:S02]  /*49040*/  IMAD.WIDE R188, R56, 0x2, R64 ;  /* 0x0000000238bc7825 */ /* 0x002fe400078e0240 */
[----:B------:R-:W2:Y:S04]  /*49050*/  LDL.LU R56, [R1+0x890] ;  /* 0x0008900001387983 */ /* 0x000ea80000300800 */
[----:B------:R-:W3:Y:S04]  /*49060*/  LDL.LU R59, [R1+0x2c8] ;  /* 0x0002c800013b7983 */ /* 0x000ee80000300800 */
        /* <DEDUP_REMOVED lines=20> */
[C---:B------:R-:W-:Y:S02]  /*491b0*/  LOP3.LUT P1, RZ, R58.reuse, 0x4000, RZ, 0xc0, !PT ;  /* 0x000040003aff7812 */ /* 0x040fe4000782c0ff */
[----:B------:R-:W-:Y:S02]  /*491c0*/  LOP3.LUT P0, RZ, R58, 0x100000, RZ, 0xc0, !PT ;  /* 0x001000003aff7812 */ /* 0x000fe4000780c0ff */
[----:B------:R-:W-:Y:S01]  /*491d0*/  LOP3.LUT R190, R190, 0xfffffffb, RZ, 0xc0, !PT ;  /* 0xfffffffbbebe7812 */ /* 0x000fe200078ec0ff */
[----:B--2---:R-:W-:-:S05]  /*491e0*/  IMAD.WIDE R188, R56, 0x2, R66 ;  /* 0x0000000238bc7825 */ /* 0x004fca00078e0242 */
[----:B---3--:R1:W-:Y:S02]  /*491f0*/  @P3 STG.E.U16 desc[UR8][R188.64], R59 ;  /* 0x0000003bbc003986 */ /* 0x0083e4000c101508 */
[----:B-1----:R-:W-:Y:S02]  /*49200*/  IMAD.WIDE R188, R56, 0x2, R64 ;  /* 0x0000000238bc7825 */ /* 0x002fe400078e0240 */
[----:B------:R-:W2:Y:S01]  /*49210*/  LDL.LU R56, [R1+0x8a4] ;  /* 0x0008a40001387983 */ /* 0x000ea20000300800 */
[----:B------:R-:W-:-:S05]  /*49220*/  PRMT R2, R59, 0x7632, R2 ;  /* 0x000076323b027816 */ /* 0x000fca0000000002 */
[----:B------:R4:W-:Y:S02]  /*49230*/  @P4 STG.E.U16 desc[UR8][R188.64], R2 ;  /* 0x00000002bc004986 */ /* 0x0009e4000c101508 */
[----:B----4-:R-:W-:Y:S01]  /*49240*/  IMAD.WIDE R188, R192, 0x2, R66 ;  /* 0x00000002c0bc7825 */ /* 0x010fe200078e0242 */
[----:B------:R-:W-:-:S04]  /*49250*/  PRMT R2, R55, 0x7632, R2 ;  /* 0x0000763237027816 */ /* 0x000fc80000000002 */
        /* <DEDUP_REMOVED lines=38> */
[----:B-1----:R-:W-:Y:S02]  /*494c0*/  IMAD.WIDE R188, R52, 0x2, R64 ;  /* 0x0000000234bc7825 */ /* 0x002fe400078e0240 */
[----:B------:R-:W4:Y:S04]  /*494d0*/  LDL.LU R54, [R1+0x8b0] ;  /* 0x0008b00001367983 */ /* 0x000f280000300800 */
[----:B------:R1:W-:Y:S02]  /*494e0*/  @P2 STG.E.U16 desc[UR8][R188.64], R2 ;  /* 0x00000002bc002986 */ /* 0x0003e4000c101508 */
[----:B-1----:R-:W-:-:S02]  /*494f0*/  PRMT R2, R57, 0x7632, R2 ;  /* 0x0000763239027816 */ /* 0x002fc40000000002 */
[C---:B------:R-:W-:Y:S02]  /*49500*/  LOP3.LUT P3, RZ, R58.reuse, 0x800000, RZ, 0xc0, !PT ;  /* 0x008000003aff7812 */ /* 0x040fe4000786c0ff */
[----:B------:R-:W-:Y:S01]  /*49510*/  LOP3.LUT P4, RZ, R58, 0x1000000, RZ, 0xc0, !PT ;  /* 0x010000003aff7812 */ /* 0x000fe2000788c0ff */
[----:B--2---:R-:W-:-:S05]  /*49520*/  IMAD.WIDE R188, R56, 0x2, R66 ;  /* 0x0000000238bc7825 */ /* 0x004fca00078e0242 */
[----:B------:R1:W-:Y:S02]  /*49530*/  @P6 STG.E.U16 desc[UR8][R188.64], R57 ;  /* 0x00000039bc006986 */ /* 0x0003e4000c101508 */
[----:B-1----:R-:W-:Y:S02]  /*49540*/  IMAD.WIDE R188, R56, 0x2, R64 ;  /* 0x0000000238bc7825 */ /* 0x002fe400078e0240 */
[----:B------:R-:W2:Y:S04]  /*49550*/  LDL.LU R56, [R1+0x2a8] ;  /* 0x0002a80001387983 */ /* 0x000ea80000300800 */
        /* <DEDUP_REMOVED lines=8> */
[----:B------:R-:W4:Y:S01]  /*495e0*/  LDL.LU R52, [R1+0x2ac] ;  /* 0x0002ac0001347983 */ /* 0x000f220000300800 */
[----:B------:R-:W-:-:S02]  /*495f0*/  LOP3.LUT P1, RZ, R58, 0x2000000, RZ, 0xc0, !PT ;  /* 0x020000003aff7812 */ /* 0x000fc4000782c0ff */
[----:B------:R-:W-:Y:S01]  /*49600*/  LOP3.LUT P5, RZ, R58, 0x4000000, RZ, 0xc0, !PT ;  /* 0x040000003aff7812 */ /* 0x000fe200078ac0ff */
[----:B------:R-:W4:Y:S01]  /*49610*/  LDL.LU R59, [R1+0x290] ;  /* 0x00029000013b7983 */ /* 0x000f220000300800 */
[----:B------:R-:W-:Y:S02]  /*49620*/  PRMT R2, R192, 0x7632, R2 ;  /* 0x00007632c0027816 */ /* 0x000fe40000000002 */
[C---:B------:R-:W-:Y:S01]  /*49630*/  LOP3.LUT P6, RZ, R58.reuse, 0x8000000, RZ, 0xc0, !PT ;  /* 0x080000003aff7812 */ /* 0x040fe200078cc0ff */
[----:B------:R-:W4:Y:S06]  /*49640*/  LDL.LU R192, [R1+0x8c0] ;  /* 0x0008c00001c07983 */ /* 0x000f2c0000300800 */
[----:B------:R1:W-:Y:S01]  /*49650*/  @P1 STG.E.U16 desc[UR8][R188.64], R2 ;  /* 0x00000002bc001986 */ /* 0x0003e2000c101508 */
[----:B------:R-:W-:-:S02]  /*49660*/  LOP3.LUT P2, RZ, R58, 0x10000000, RZ, 0xc0, !PT ;  /* 0x100000003aff7812 */ /* 0x000fc4000784c0ff */
[C---:B------:R-:W-:Y:S02]  /*49670*/  LOP3.LUT P4, RZ, R58.reuse, 0x20000000, RZ, 0xc0, !PT ;  /* 0x200000003aff7812 */ /* 0x040fe4000788c0ff */
[----:B------:R-:W-:Y:S01]  /*49680*/  LOP3.LUT P3, RZ, R58, 0x40000000, RZ, 0xc0, !PT ;  /* 0x400000003aff7812 */ /* 0x000fe2000786c0ff */
[----:B-1----:R-:W-:-:S05]  /*49690*/  IMAD.WIDE R188, R193, 0x2, R66 ;  /* 0x00000002c1bc7825 */ /* 0x002fca00078e0242 */
[----:B------:R1:W-:Y:S01]  /*496a0*/  @P5 STG.E.U16 desc[UR8][R188.64], R194 ;  /* 0x000000c2bc005986 */ /* 0x0003e2000c101508 */
[C---:B------:R-:W-:Y:S02]  /*496b0*/  LOP3.LUT P5, RZ, R58.reuse, 0x80000000, RZ, 0xc0, !PT ;  /* 0x800000003aff7812 */ /* 0x040fe400078ac0ff */
[----:B------:R-:W-:Y:S02]  /*496c0*/  LOP3.LUT R58, R58, 0xbfffffff, RZ, 0xc0, !PT ;  /* 0xbfffffff3a3a7812 */ /* 0x000fe400078ec0ff */
[----:B------:R-:W-:Y:S02]  /*496d0*/  PRMT R2, R194, 0x7632, R2 ;  /* 0x00007632c2027816 */ /* 0x000fe40000000002 */
[----:B------:R-:W-:Y:S01]  /*496e0*/  LOP3.LUT R190, R190, 0xfffffffe, RZ, 0xc0, !PT ;  /* 0xfffffffebebe7812 */ /* 0x000fe200078ec0ff */
[----:B-1----:R-:W-:Y:S02]  /*496f0*/  IMAD.WIDE R188, R193, 0x2, R64 ;  /* 0x00000002c1bc7825 */ /* 0x002fe400078e0240 */
[----:B------:R-:W4:Y:S04]  /*49700*/  LDL.LU R193, [R1+0x280] ;  /* 0x0002800001c17983 */ /* 0x000f280000300800 */
[----:B------:R1:W-:Y:S04]  /*49710*/  @P6 STG.E.U16 desc[UR8][R188.64], R2 ;  /* 0x00000002bc006986 */ /* 0x0003e8000c101508 */
[----:B------:R-:W4:Y:S01]  /*49720*/  LDL.LU R194, [R1+0x8c4] ;  /* 0x0008c40001c27983 */ /* 0x000f220000300800 */
[----:B-1----:R-:W-:Y:S01]  /*49730*/  IMAD.WIDE R188, R54, 0x2, R66 ;  /* 0x0000000236bc7825 */ /* 0x002fe200078e0242 */
[----:B--2---:R-:W-:-:S13]  /*49740*/  LOP3.LUT P0, RZ, R57, 0x10, RZ, 0xc0, !PT ;  /* 0x0000001039ff7812 */ /* 0x004fda000780c0ff */
[----:B------:R-:W-:Y:S02]  /*49750*/  @P0 LOP3.LUT R58, R58, 0x40000000, RZ, 0xfc, !PT ;  /* 0x400000003a3a0812 */ /* 0x000fe400078efcff */
[----:B------:R-:W-:Y:S02]  /*49760*/  LOP3.LUT P0, RZ, R57, 0x8, RZ, 0xc0, !PT ;  /* 0x0000000839ff7812 */ /* 0x000fe4000780c0ff */
[----:B------:R-:W-:-:S11]  /*49770*/  LOP3.LUT R58, R58, 0x7fffffff, RZ, 0xc0, !PT ;  /* 0x7fffffff3a3a7812 */ /* 0x000fd600078ec0ff */
[----:B------:R-:W-:Y:S02]  /*49780*/  @P0 LOP3.LUT R58, R58, 0x80000000, RZ, 0xfc, !PT ;  /* 0x800000003a3a0812 */ /* 0x000fe400078efcff */
[----:B------:R-:W-:Y:S01]  /*49790*/  LOP3.LUT P0, RZ, R57, 0x4, RZ, 0xc0, !PT ;  /* 0x0000000439ff7812 */ /* 0x000fe2000780c0ff */
[----:B------:R1:W-:Y:S01]  /*497a0*/  @P2 STG.E.U16 desc[UR8][R188.64], R56 ;  /* 0x00000038bc002986 */ /* 0x0003e2000c101508 */
[----:B------:R-:W-:-:S11]  /*497b0*/  PRMT R2, R56, 0x7632, R2 ;  /* 0x0000763238027816 */ /* 0x000fd60000000002 */
[----:B------:R-:W-:Y:S02]  /*497c0*/  @P0 LOP3.LUT R190, R190, 0x1, RZ, 0xfc, !PT ;  /* 0x00000001bebe0812 */ /* 0x000fe400078efcff */
[----:B------:R-:W-:Y:S01]  /*497d0*/  LOP3.LUT P0, RZ, R57, 0x2, RZ, 0xc0, !PT ;  /* 0x0000000239ff7812 */ /* 0x000fe2000780c0ff */
[----:B-1----:R-:W-:Y:S01]  /*497e0*/  IMAD.WIDE R188, R54, 0x2, R64 ;  /* 0x0000000236bc7825 */ /* 0x002fe200078e0240 */
[----:B------:R-:W-:Y:S01]  /*497f0*/  LOP3.LUT R190, R190, 0xfffffffd, RZ, 0xc0, !PT ;  /* 0xfffffffdbebe7812 */ /* 0x000fe200078ec0ff */
[----:B------:R-:W2:Y:S04]  /*49800*/  LDL.LU R54, [R1+0x294] ;  /* 0x0002940001367983 */ /* 0x000ea80000300800 */
[----:B------:R1:W-:Y:S04]  /*49810*/  @P4 STG.E.U16 desc[UR8][R188.64], R2 ;  /* 0x00000002bc004986 */ /* 0x0003e8000c101508 */
[----:B------:R-:W2:Y:S02]  /*49820*/  LDL.LU R56, [R1+0x1734] ;  /* 0x0017340001387983 */ /* 0x000ea40000300800 */
[----:B------:R-:W-:-:S02]  /*49830*/  @P0 LOP3.LUT R190, R190, 0x2, RZ, 0xfc, !PT ;  /* 0x00000002bebe0812 */ /* 0x000fc400078efcff */
[----:B------:R-:W-:Y:S01]  /*49840*/  LOP3.LUT P0, RZ, R57, 0x1, RZ, 0xc0, !PT ;  /* 0x0000000139ff7812 */ /* 0x000fe2000780c0ff */
[----:B-1----:R-:W-:Y:S01]  /*49850*/  IMAD.WIDE R188, R195, 0x2, R66 ;  /* 0x00000002c3bc7825 */ /* 0x002fe200078e0242 */
[----:B---3--:R-:W-:-:S04]  /*49860*/  PRMT R2, R55, 0x7632, R2 ;  /* 0x0000763237027816 */ /* 0x008fc80000000002 */
[----:B------:R1:W-:Y:S02]  /*49870*/  @P3 STG.E.U16 desc[UR8][R188.64], R55 ;  /* 0x00000037bc003986 */ /* 0x0003e4000c101508 */
[----:B-1----:R-:W-:Y:S02]  /*49880*/  IMAD.WIDE R188, R195, 0x2, R64 ;  /* 0x00000002c3bc7825 */ /* 0x002fe400078e0240 */
[----:B------:R-:W3:Y:S04]  /*49890*/  LDL.LU R55, [R1+0x8c8] ;  /* 0x0008c80001377983 */ /* 0x000ee80000300800 */
[----:B------:R4:W-:Y:S04]  /*498a0*/  @P5 STG.E.U16 desc[UR8][R188.64], R2 ;  /* 0x00000002bc005986 */ /* 0x0009e8000c101508 */
[----:B------:R-:W3:Y:S01]  /*498b0*/  LDL.LU R195, [R1+0x284] ;  /* 0x0002840001c37983 */ /* 0x000ee20000300800 */
[----:B----4-:R-:W-:-:S05]  /*498c0*/  IMAD.WIDE R188, R191, 0x2, R66 ;  /* 0x00000002bfbc7825 */ /* 0x010fca00078e0242 */
[----:B------:R1:W-:Y:S01]  /*498d0*/  @P0 STG.E.U16 desc[UR8][R188.64], R52 ;  /* 0x00000034bc000986 */ /* 0x0003e2000c101508 */
[----:B------:R-:W-:Y:S02]  /*498e0*/  LOP3.LUT P0, RZ, R190, 0x2, RZ, 0xc0, !PT ;  /* 0x00000002beff7812 */ /* 0x000fe4000780c0ff */
[----:B------:R-:W-:Y:S01]  /*498f0*/  PRMT R2, R52, 0x7632, R2 ;  /* 0x0000763234027816 */ /* 0x000fe20000000002 */
[----:B-1----:R-:W-:Y:S02]  /*49900*/  IMAD.WIDE R188, R191, 0x2, R64 ;  /* 0x00000002bfbc7825 */ /* 0x002fe400078e0240 */
[----:B------:R-:W4:Y:S08]  /*49910*/  LDL.LU R191, [R1+0x8cc] ;  /* 0x0008cc0001bf7983 */ /* 0x000f300000300800 */
[----:B------:R1:W-:Y:S01]  /*49920*/  @P0 STG.E.U16 desc[UR8][R188.64], R2 ;  /* 0x00000002bc000986 */ /* 0x0003e2000c101508 */
[----:B------:R-:W-:-:S03]  /*49930*/  LOP3.LUT P0, RZ, R190, 0x1, RZ, 0xc0, !PT ;  /* 0x00000001beff7812 */ /* 0x000fc6000780c0ff */
[----:B------:R-:W4:Y:S04]  /*49940*/  LDL.LU R52, [R1+0x298] ;  /* 0x0002980001347983 */ /* 0x000f280000300800 */
[----:B------:R-:W2:Y:S01]  /*49950*/  LDL.LU R190, [R1+0x8bc] ;  /* 0x0008bc0001be7983 */ /* 0x000ea20000300800 */
[----:B-1----:R-:W-:Y:S02]  /*49960*/  PRMT R2, R59, 0x7632, R2 ;  /* 0x000076323b027816 */ /* 0x002fe40000000002 */
[C---:B------:R-:W-:Y:S02]  /*49970*/  LOP3.LUT P1, RZ, R57.reuse, 0x20, RZ, 0xc0, !PT ;  /* 0x0000002039ff7812 */ /* 0x040fe4000782c0ff */
[C---:B------:R-:W-:Y:S02]  /*49980*/  LOP3.LUT P6, RZ, R57.reuse, 0x40, RZ, 0xc0, !PT ;  /* 0x0000004039ff7812 */ /* 0x040fe400078cc0ff */
[----:B------:R-:W-:-:S02]  /*49990*/  LOP3.LUT P2, RZ, R57, 0x80, RZ, 0xc0, !PT ;  /* 0x0000008039ff7812 */ /* 0x000fc4000784c0ff */
[----:B------:R-:W-:Y:S01]  /*499a0*/  LOP3.LUT P4, RZ, R57, 0x100, RZ, 0xc0, !PT ;  /* 0x0000010039ff7812 */ /* 0x000fe2000788c0ff */
[----:B--2---:R-:W-:-:S05]  /*499b0*/  IMAD.WIDE R188, R190, 0x2, R66 ;  /* 0x00000002bebc7825 */ /* 0x004fca00078e0242 */
[----:B------:R1:W-:Y:S01]  /*499c0*/  @P0 STG.E.U16 desc[UR8][R188.64], R59 ;  /* 0x0000003bbc000986 */ /* 0x0003e2000c101508 */
[----:B------:R-:W-:Y:S01]  /*499d0*/  LOP3.LUT P0, RZ, R58, 0x80000000, RZ, 0xc0, !PT ;  /* 0x800000003aff7812 */ /* 0x000fe2000780c0ff */
[----:B-1----:R-:W-:-:S12]  /*499e0*/  IMAD.WIDE R188, R190, 0x2, R64 ;  /* 0x00000002bebc7825 */ /* 0x002fd800078e0240 */
        /* <DEDUP_REMOVED lines=29> */
[----:B------:R-:W-:Y:S01]  /*49bc0*/  LOP3.LUT P4, RZ, R57, 0x2000, RZ, 0xc0, !PT ;  /* 0x0000200039ff7812 */ /* 0x000fe2000788c0ff */
[----:B----4-:R-:W-:Y:S01]  /*49bd0*/  IMAD.WIDE R188, R191, 0x2, R66 ;  /* 0x00000002bfbc7825 */ /* 0x010fe200078e0242 */
[----:B------:R-:W-:-:S04]  /*49be0*/  PRMT R2, R52, 0x7632, R2 ;  /* 0x0000763234027816 */ /* 0x000fc80000000002 */
[----:B------:R1:W-:Y:S01]  /*49bf0*/  @P5 STG.E.U16 desc[UR8][R188.64], R52 ;  /* 0x00000034bc005986 */ /* 0x0003e2000c101508 */
[----:B------:R-:W-:Y:S01]  /*49c00*/  LOP3.LUT P2, RZ, R57, 0x4000, RZ, 0xc0, !PT ;  /* 0x0000400039ff7812 */ /* 0x000fe2000784c0ff */
[----:B-1----:R-:W-:Y:S02]  /*49c10*/  IMAD.WIDE R188, R191, 0x2, R64 ;  /* 0x00000002bfbc7825 */ /* 0x002fe400078e0240 */
[----:B------:R-:W4:Y:S04]  /*49c20*/  LDL.LU R191, [R1+0x8e0] ;  /* 0x0008e00001bf7983 */ /* 0x000f280000300800 */
[----:B------:R2:W-:Y:S04]  /*49c30*/  @P6 STG.E.U16 desc[UR8][R188.64], R2 ;  /* 0x00000002bc006986 */ /* 0x0005e8000c101508 */
[----:B------:R-:W4:Y:S01]  /*49c40*/  LDL.LU R52, [R1+0x260] ;  /* 0x0002600001347983 */ /* 0x000f220000300800 */
[----:B------:R-:W-:-:S02]  /*49c50*/  LOP3.LUT P0, RZ, R57, 0x100000, RZ, 0xc0, !PT ;  /* 0x0010000039ff7812 */ /* 0x000fc4000780c0ff */
[----:B------:R-:W-:Y:S01]  /*49c60*/  LOP3.LUT R58, R58, 0xfbffffff, RZ, 0xc0, !PT ;  /* 0xfbffffff3a3a7812 */ /* 0x000fe200078ec0ff */
[----:B--2---:R-:W-:-:S05]  /*49c70*/  IMAD.WIDE R188, R54, 0x2, R66 ;  /* 0x0000000236bc7825 */ /* 0x004fca00078e0242 */
[----:B------:R1:W-:Y:S01]  /*49c80*/  @P1 STG.E.U16 desc[UR8][R188.64], R190 ;  /* 0x000000bebc001986 */ /* 0x0003e2000c101508 */
[----:B------:R-:W-:Y:S01]  /*49c90*/  PRMT R2, R190, 0x7632, R2 ;  /* 0x00007632be027816 */ /* 0x000fe20000000002 */
[----:B-1----:R-:W-:Y:S02]  /*49ca0*/  IMAD.WIDE R188, R54, 0x2, R64 ;  /* 0x0000000236bc7825 */ /* 0x002fe400078e0240 */
[----:B------:R-:W2:Y:S04]  /*49cb0*/  LDL.LU R54, [R1+0x8e4] ;  /* 0x0008e40001367983 */ /* 0x000ea80000300800 */
[----:B------:R1:W-:Y:S02]  /*49cc0*/  @P4 STG.E.U16 desc[UR8][R188.64], R2 ;  /* 0x00000002bc004986 */ /* 0x0003e4000c101508 */
[----:B-1----:R-:W-:Y:S01]  /*49cd0*/  IMAD.WIDE R188, R59, 0x2, R66 ;  /* 0x000000023bbc7825 */ /* 0x002fe200078e0242 */
[----:B---3--:R-:W-:-:S04]  /*49ce0*/  PRMT R2, R55, 0x7632, R2 ;  /* 0x0000763237027816 */ /* 0x008fc80000000002 */
[----:B------:R1:W-:Y:S04]  /*49cf0*/  @P2 STG.E.U16 desc[UR8][R188.64], R55 ;  /* 0x00000037bc002986 */ /* 0x0003e8000c101508 */
[----:B-1----:R-:W3:Y:S01]  /*49d00*/  LDL.LU R55, [R1+0x8e8] ;  /* 0x0008e80001377983 */ /* 0x002ee20000300800 */
[----:B------:R-:W-:-:S03]  /*49d10*/  IMAD.WIDE R188, R59, 0x2, R64 ;  /* 0x000000023bbc7825 */ /* 0x000fc600078e0240 */
[----:B------:R-:W3:Y:S01]  /*49d20*/  LDL.LU R59, [R1+0x264] ;  /* 0x00026400013b7983 */ /* 0x000ee20000300800 */
        /* <DEDUP_REMOVED lines=18> */
[----:B------:R-:W3:Y:S10]  /*49e50*/  LDL.LU R193, [R1+0x8ec] ;  /* 0x0008ec0001c17983 */ /* 0x000ef40000300800 */
        /* <DEDUP_REMOVED lines=12> */
[----:B----4-:R-:W-:Y:S01]  /*49f20*/  IMAD.WIDE R188, R191, 0x2, R66 ;  /* 0x00000002bfbc7825 */ /* 0x010fe200078e0242 */
        /* <DEDUP_REMOVED lines=12> */
[----:B------:R-:W4:Y:S01]  /*49ff0*/  LDL.LU R52, [R1+0x8f0] ;  /* 0x0008f00001347983 */ /* 0x000f220000300800 */
[----:B---3--:R-:W-:-:S05]  /*4a000*/  IMAD.WIDE R188, R55, 0x2, R66 ;  /* 0x0000000237bc7825 */ /* 0x008fca00078e0242 */
[----:B------:R1:W-:Y:S02]  /*4a010*/  @P4 STG.E.U16 desc[UR8][R188.64], R59 ;  /* 0x0000003bbc004986 */ /* 0x0003e4000c101508 */
[----:B-1----:R-:W-:Y:S02]  /*4a020*/  IMAD.WIDE R188, R55, 0x2, R64 ;  /* 0x0000000237bc7825 */ /* 0x002fe400078e0240 */
[----:B------:R-:W3:Y:S04]  /*4a030*/  LDL.LU R55, [R1+0x268] ;  /* 0x0002680001377983 */ /* 0x000ee80000300800 */
        /* <DEDUP_REMOVED lines=23> */
[----:B------:R-:W-:Y:S01]  /*4a1b0*/  LOP3.LUT R58, R58, 0xffbfffff, RZ, 0xc0, !PT ;  /* 0xffbfffff3a3a7812 */ /* 0x000fe200078ec0ff */
[----:B----4-:R-:W-:-:S05]  /*4a1c0*/  IMAD.WIDE R188, R52, 0x2, R66 ;  /* 0x0000000234bc7825 */ /* 0x010fca00078e0242 */
[----:B---3--:R1:W-:Y:S01]  /*4a1d0*/  @P3 STG.E.U16 desc[UR8][R188.64], R55 ;  /* 0x00000037bc003986 */ /* 0x0083e2000c101508 */
        /* <DEDUP_REMOVED lines=51> */
[----:B------:R-:W-:-:S03]  /*4a510*/  PRMT R2, R52, 0x7632, R2 ;  /* 0x0000763234027816 */ /* 0x000fc60000000002 */
[----:B-1----:R-:W3:Y:S01]  /*4a520*/  LDL.LU R52, [R1+0x910] ;  /* 0x0009100001347983 */ /* 0x002ee20000300800 */
[----:B------:R-:W-:-:S03]  /*4a530*/  IMAD.WIDE R188, R194, 0x2, R64 ;  /* 0x00000002c2bc7825 */ /* 0x000fc600078e0240 */
[----:B------:R-:W3:Y:S04]  /*4a540*/  LDL.LU R57, [R1+0x248] ;  /* 0x0002480001397983 */ /* 0x000ee80000300800 */
[----:B------:R2:W-:Y:S04]  /*4a550*/  @P3 STG.E.U16 desc[UR8][R188.64], R2 ;  /* 0x00000002bc003986 */ /* 0x0005e8000c101508 */
[----:B------:R-:W3:Y:S01]  /*4a560*/  LDL.LU R190, [R1+0x918] ;  /* 0x0009180001be7983 */ /* 0x000ee20000300800 */
        /* <DEDUP_REMOVED lines=77> */
[----:B------:R1:W-:Y:S02]  /*4aa40*/  @P6 STG.E.U16 desc[UR8][R188.64], R55 ;  /* 0x00000037bc006986 */ /* 0x0003e4000c101508 */
[----:B-1----:R-:W-:Y:S02]  /*4aa50*/  IMAD.WIDE R188, R52, 0x2, R64 ;  /* 0x0000000234bc7825 */ /* 0x002fe400078e0240 */
[----:B------:R-:W3:Y:S04]  /*4aa60*/  LDL.LU R55, [R1+0x1728] ;  /* 0x0017280001377983 */ /* 0x000ee80000300800 */
[----:B------:R2:W-:Y:S04]  /*4aa70*/  @P2 STG.E.U16 desc[UR8][R188.64], R2 ;  /* 0x00000002bc002986 */ /* 0x0005e8000c101508 */
[----:B------:R-:W3:Y:S01]  /*4aa80*/  LDL.LU R191, [R1+0x934] ;  /* 0x0009340001bf7983 */ /* 0x000ee20000300800 */
[----:B--2---:R-:W-:-:S05]  /*4aa90*/  IMAD.WIDE R188, R54, 0x2, R66 ;  /* 0x0000000236bc7825 */ /* 0x004fca00078e0242 */
[----:B------:R1:W-:Y:S02]  /*4aaa0*/  @P4 STG.E.U16 desc[UR8][R188.64], R190 ;  /* 0x000000bebc004986 */ /* 0x0003e4000c101508 */
[----:B-1----:R-:W-:Y:S02]  /*4aab0*/  IMAD.WIDE R188, R54, 0x2, R64 ;  /* 0x0000000236bc7825 */ /* 0x002fe400078e0240 */
[----:B------:R-:W2:Y:S04]  /*4aac0*/  LDL.LU R54, [R1+0x228] ;  /* 0x0002280001367983 */ /* 0x000ea80000300800 */
        /* <DEDUP_REMOVED lines=23> */
[----:B---3--:R-:W-:-:S05]  /*4ac40*/  IMAD.WIDE R56, R191, 0x2, R66 ;  /* 0x00000002bf387825 */ /* 0x008fca00078e0242 */
[----:B--2---:R1:W-:Y:S01]  /*4ac50*/  @P1 STG.E.U16 desc[UR8][R56.64], R54 ;  /* 0x0000003638001986 */ /* 0x0043e2000c101508 */
        /* <DEDUP_REMOVED lines=63> */
[----:B------:R-:W3:Y:S01]  /*4b050*/  LDL.LU R194, [R1+0x20c] ;  /* 0x00020c0001c27983 */ /* 0x000ee20000300800 */
[----:B------:R-:W-:-:S03]  /*4b060*/  LOP3.LUT P0, RZ, R55, 0x100000, RZ, 0xc0, !PT ;  /* 0x0010000037ff7812 */ /* 0x000fc6000780c0ff */
[----:B------:R-:W3:Y:S01]  /*4b070*/  LDL.LU R189, [R1+0x960] ;  /* 0x0009600001bd7983 */ /* 0x000ee20000300800 */
[----:B------:R-:W-:Y:S02]  /*4b080*/  LOP3.LUT R58, R58, 0xfffffbff, RZ, 0xc0, !PT ;  /* 0xfffffbff3a3a7812 */ /* 0x000fe400078ec0ff */
[----:B------:R-:W-:Y:S02]  /*4b090*/  PRMT R2, R59, 0x7632, R2 ;  /* 0x000076323b027816 */ /* 0x000fe40000000002 */
[----:B------:R-:W3:Y:S01]  /*4b0a0*/  LDL.LU R59, [R1+0x1f0] ;  /* 0x0001f000013b7983 */ /* 0x000ee20000300800 */
[----:B------:R-:W-:-:S04]  /*4b0b0*/  LOP3.LUT P2, RZ, R55, 0x200, RZ, 0xc0, !PT ;  /* 0x0000020037ff7812 */ /* 0x000fc8000784c0ff */
[----:B------:R-:W-:Y:S02]  /*4b0c0*/  @P0 LOP3.LUT R58, R58, 0x400, RZ, 0xfc, !PT ;  /* 0x000004003a3a0812 */ /* 0x000fe400078efcff */
[C---:B------:R-:W-:Y:S02]  /*4b0d0*/  LOP3.LUT P0, RZ, R55.reuse, 0x80000, RZ, 0xc0, !PT ;  /* 0x0008000037ff7812 */ /* 0x040fe4000780c0ff */
[C---:B------:R-:W-:Y:S02]  /*4b0e0*/  LOP3.LUT P5, RZ, R55.reuse, 0x400, RZ, 0xc0, !PT ;  /* 0x0000040037ff7812 */ /* 0x040fe400078ac0ff */
[----:B------:R-:W-:Y:S02]  /*4b0f0*/  LOP3.LUT R58, R58, 0xfffff7ff, RZ, 0xc0, !PT ;  /* 0xfffff7ff3a3a7812 */ /* 0x000fe400078ec0ff */
[C---:B------:R-:W-:Y:S01]  /*4b100*/  LOP3.LUT P6, RZ, R55.reuse, 0x800, RZ, 0xc0, !PT ;  /* 0x0000080037ff7812 */ /* 0x040fe200078cc0ff */
[----:B------:R1:W-:Y:S01]  /*4b110*/  @P2 STG.E.U16 desc[UR8][R56.64], R2 ;  /* 0x0000000238002986 */ /* 0x0003e2000c101508 */
[----:B------:R-:W-:-:S05]  /*4b120*/  LOP3.LUT P3, RZ, R55, 0x1000, RZ, 0xc0, !PT ;  /* 0x0000100037ff7812 */ /* 0x000fca000786c0ff */
[----:B------:R-:W-:Y:S02]  /*4b130*/  @P0 LOP3.LUT R58, R58, 0x800, RZ, 0xfc, !PT ;  /* 0x000008003a3a0812 */ /* 0x000fe400078efcff */
[C---:B------:R-:W-:Y:S02]  /*4b140*/  LOP3.LUT P0, RZ, R55.reuse, 0x40000, RZ, 0xc0, !PT ;  /* 0x0004000037ff7812 */ /* 0x040fe4000780c0ff */
[----:B------:R-:W-:Y:S02]  /*4b150*/  LOP3.LUT R58, R58, 0xffffefff, RZ, 0xc0, !PT ;  /* 0xffffefff3a3a7812 */ /* 0x000fe400078ec0ff */
[C---:B------:R-:W-:Y:S02]  /*4b160*/  LOP3.LUT P4, RZ, R55.reuse, 0x2000, RZ, 0xc0, !PT ;  /* 0x0000200037ff7812 */ /* 0x040fe4000788c0ff */
[----:B------:R-:W-:-:S07]  /*4b170*/  LOP3.LUT P1, RZ, R55, 0x4000, RZ, 0xc0, !PT ;  /* 0x0000400037ff7812 */ /* 0x000fce000782c0ff */
[----:B------:R-:W-:Y:S02]  /*4b180*/  @P0 LOP3.LUT R58, R58, 0x1000, RZ, 0xfc, !PT ;  /* 0x000010003a3a0812 */ /* 0x000fe400078efcff */
        /* <DEDUP_REMOVED lines=8> */
[----:B------:R-:W-:-:S02]  /*4b210*/  LOP3.LUT P5, RZ, R55, 0x8000, RZ, 0xc0, !PT ;  /* 0x0000800037ff7812 */ /* 0x000fc400078ac0ff */
[----:B------:R-:W-:-:S04]  /*4b220*/  LOP3.LUT R58, R58, 0xffffdfff, RZ, 0xc0, !PT ;  /* 0xffffdfff3a3a7812 */ /* 0x000fc800078ec0ff */
[----:B------:R-:W-:Y:S02]  /*4b230*/  @P0 LOP3.LUT R58, R58, 0x2000, RZ, 0xfc, !PT ;  /* 0x000020003a3a0812 */ /* 0x000fe400078efcff */
[----:B------:R-:W-:Y:S01]  /*4b240*/  LOP3.LUT P0, RZ, R55, 0x10000, RZ, 0xc0, !PT ;  /* 0x0001000037ff7812 */ /* 0x000fe2000780c0ff */
[----:B--2---:R-:W-:Y:S01]  /*4b250*/  IMAD.WIDE R56, R191, 0x2, R66 ;  /* 0x00000002bf387825 */ /* 0x004fe200078e0242 */
[----:B----4-:R-:W-:-:S04]  /*4b260*/  PRMT R2, R188, 0x7632, R2 ;  /* 0x00007632bc027816 */ /* 0x010fc80000000002 */
[----:B------:R1:W-:Y:S02]  /*4b270*/  @P3 STG.E.U16 desc[UR8][R56.64], R188 ;  /* 0x000000bc38003986 */ /* 0x0003e4000c101508 */
[----:B-1----:R-:W-:Y:S02]  /*4b280*/  IMAD.WIDE R56, R191, 0x2, R64 ;  /* 0x00000002bf387825 */ /* 0x002fe400078e0240 */
[----:B------:R-:W2:Y:S04]  /*4b290*/  LDL.LU R191, [R1+0x968] ;  /* 0x0009680001bf7983 */ /* 0x000ea80000300800 */
[----:B------:R1:W-:Y:S02]  /*4b2a0*/  @P4 STG.E.U16 desc[UR8][R56.64], R2 ;  /* 0x0000000238004986 */ /* 0x0003e4000c101508 */
[----:B-1----:R-:W-:-:S05]  /*4b2b0*/  IMAD.WIDE R56, R190, 0x2, R66 ;  /* 0x00000002be387825 */ /* 0x002fca00078e0242 */
[----:B---3--:R1:W-:Y:S01]  /*4b2c0*/  @P1 STG.E.U16 desc[UR8][R56.64], R52 ;  /* 0x0000003438001986 */ /* 0x0083e2000c101508 */
[----:B------:R-:W-:Y:S01]  /*4b2d0*/  PRMT R2, R52, 0x7632, R2 ;  /* 0x0000763234027816 */ /* 0x000fe20000000002 */
[----:B-1----:R-:W-:Y:S02]  /*4b2e0*/  IMAD.WIDE R56, R190, 0x2, R64 ;  /* 0x00000002be387825 */ /* 0x002fe400078e0240 */
[----:B------:R-:W3:Y:S04]  /*4b2f0*/  LDL.LU R52, [R1+0x96c] ;  /* 0x00096c0001347983 */ /* 0x000ee80000300800 */
[----:B------:R1:W-:Y:S04]  /*4b300*/  @P5 STG.E.U16 desc[UR8][R56.64], R2 ;  /* 0x0000000238005986 */ /* 0x0003e8000c101508 */
[----:B------:R-:W4:Y:S01]  /*4b310*/  LDL.LU R190, [R1+0x1e4] ;  /* 0x0001e40001be7983 */ /* 0x000f220000300800 */
[----:B-1----:R-:W-:-:S05]  /*4b320*/  IMAD.WIDE R56, R193, 0x2, R66 ;  /* 0x00000002c1387825 */ /* 0x002fca00078e0242 */
[----:B------:R1:W-:Y:S01]  /*4b330*/  @P0 STG.E.U16 desc[UR8][R56.64], R194 ;  /* 0x000000c238000986 */ /* 0x0003e2000c101508 */
[----:B------:R-:W-:Y:S01]  /*4b340*/  PRMT R2, R194, 0x7632, R2 ;  /* 0x00007632c2027816 */ /* 0x000fe20000000002 */
[----:B-1----:R-:W-:Y:S02]  /*4b350*/  IMAD.WIDE R56, R193, 0x2, R64 ;  /* 0x00000002c1387825 */ /* 0x002fe400078e0240 */
[----:B------:R-:W4:Y:S04]  /*4b360*/  LDL.LU R193, [R1+0x970] ;  /* 0x0009700001c17983 */ /* 0x000f280000300800 */
[----:B------:R-:W4:Y:S01]  /*4b370*/  LDL.LU R194, [R1+0x1f8] ;  /* 0x0001f80001c27983 */ /* 0x000f220000300800 */
[----:B------:R-:W-:-:S13]  /*4b380*/  LOP3.LUT P0, RZ, R58, 0x2000, RZ, 0xc0, !PT ;  /* 0x000020003aff7812 */ /* 0x000fda000780c0ff */
[----:B------:R1:W-:Y:S01]  /*4b390*/  @P0 STG.E.U16 desc[UR8][R56.64], R2 ;  /* 0x0000000238000986 */ /* 0x0003e2000c101508 */
[----:B------:R-:W-:Y:S01]  /*4b3a0*/  LOP3.LUT P0, RZ, R58, 0x1000, RZ, 0xc0, !PT ;  /* 0x000010003aff7812 */ /* 0x000fe2000780c0ff */
[----:B-1----:R-:W-:-:S12]  /*4b3b0*/  IMAD.WIDE R56, R189, 0x2, R66 ;  /* 0x00000002bd387825 */ /* 0x002fd800078e0242 */
        /* <DEDUP_REMOVED lines=14> */
[C---:B------:R-:W-:Y:S02]  /*4b4a0*/  LOP3.LUT P4, RZ, R55.reuse, 0x1000000, RZ, 0xc0, !PT ;  /* 0x0100000037ff7812 */ /* 0x040fe4000788c0ff */
[C---:B------:R-:W-:Y:S02]  /*4b4b0*/  LOP3.LUT P1, RZ, R55.reuse, 0x2000000, RZ, 0xc0, !PT ;  /* 0x0200000037ff7812 */ /* 0x040fe4000782c0ff */
[----:B-1----:R-:W-:Y:S02]  /*4b4c0*/  PRMT R2, R54, 0x7632, R2 ;  /* 0x0000763236027816 */ /* 0x002fe40000000002 */
[C---:B------:R-:W-:Y:S02]  /*4b4d0*/  LOP3.LUT P5, RZ, R55.reuse, 0x4000000, RZ, 0xc0, !PT ;  /* 0x0400000037ff7812 */ /* 0x040fe400078ac0ff */
[----:B------:R-:W-:Y:S01]  /*4b4e0*/  LOP3.LUT P2, RZ, R55, 0x10000000, RZ, 0xc0, !PT ;  /* 0x1000000037ff7812 */ /* 0x000fe2000784c0ff */
[----:B--2---:R-:W-:-:S05]  /*4b4f0*/  IMAD.WIDE R56, R191, 0x2, R66 ;  /* 0x00000002bf387825 */ /* 0x004fca00078e0242 */
[----:B------:R1:W-:Y:S02]  /*4b500*/  @P6 STG.E.U16 desc[UR8][R56.64], R54 ;  /* 0x0000003638006986 */ /* 0x0003e4000c101508 */
[----:B-1----:R-:W-:Y:S02]  /*4b510*/  IMAD.WIDE R56, R191, 0x2, R64 ;  /* 0x00000002bf387825 */ /* 0x002fe400078e0240 */
[----:B------:R-:W2:Y:S04]  /*4b520*/  LDL.LU R54, [R1+0x1720] ;  /* 0x0017200001367983 */ /* 0x000ea80000300800 */
[----:B------:R3:W-:Y:S04]  /*4b530*/  @P3 STG.E.U16 desc[UR8][R56.64], R2 ;  /* 0x0000000238003986 */ /* 0x0007e8000c101508 */
[----:B------:R-:W2:Y:S01]  /*4b540*/  LDL.LU R191, [R1+0x974] ;  /* 0x0009740001bf7983 */ /* 0x000ea20000300800 */
[----:B---3--:R-:W-:-:S03]  /*4b550*/  IMAD.WIDE R56, R52, 0x2, R66 ;  /* 0x0000000234387825 */ /* 0x008fc600078e0242 */
[----:B------:R-:W3:Y:S04]  /*4b560*/  LDL.LU R59, [R1+0x978] ;  /* 0x00097800013b7983 */ /* 0x000ee80000300800 */
[----:B----4-:R1:W-:Y:S01]  /*4b570*/  @P4 STG.E.U16 desc[UR8][R56.64], R190 ;  /* 0x000000be38004986 */ /* 0x0103e2000c101508 */
[----:B------:R-:W-:Y:S01]  /*4b580*/  PRMT R2, R190, 0x7632, R2 ;  /* 0x00007632be027816 */ /* 0x000fe20000000002 */
[----:B-1----:R-:W-:Y:S02]  /*4b590*/  IMAD.WIDE R56, R52, 0x2, R64 ;  /* 0x0000000234387825 */ /* 0x002fe400078e0240 */
[----:B------:R-:W4:Y:S04]  /*4b5a0*/  LDL.LU R52, [R1+0x1fc] ;  /* 0x0001fc0001347983 */ /* 0x000f280000300800 */
[----:B------:R1:W-:Y:S01]  /*4b5b0*/  @P1 STG.E.U16 desc[UR8][R56.64], R2 ;  /* 0x0000000238001986 */ /* 0x0003e2000c101508 */
[----:B------:R-:W-:-:S02]  /*4b5c0*/  LOP3.LUT P6, RZ, R55, 0x8000000, RZ, 0xc0, !PT ;  /* 0x0800000037ff7812 */ /* 0x000fc400078cc0ff */
[C---:B------:R-:W-:Y:S01]  /*4b5d0*/  LOP3.LUT P4, RZ, R55.reuse, 0x20000000, RZ, 0xc0, !PT ;  /* 0x2000000037ff7812 */ /* 0x040fe2000788c0ff */
[----:B------:R-:W4:Y:S01]  /*4b5e0*/  LDL.LU R192, [R1+0x97c] ;  /* 0x00097c0001c07983 */ /* 0x000f220000300800 */
[----:B------:R-:W-:-:S03]  /*4b5f0*/  LOP3.LUT P3, RZ, R55, 0x40000000, RZ, 0xc0, !PT ;  /* 0x4000000037ff7812 */ /* 0x000fc6000786c0ff */
[----:B------:R-:W4:Y:S01]  /*4b600*/  LDL.LU R195, [R1+0x1ec] ;  /* 0x0001ec0001c37983 */ /* 0x000f220000300800 */
[----:B-1----:R-:W-:-:S05]  /*4b610*/  IMAD.WIDE R56, R193, 0x2, R66 ;  /* 0x00000002c1387825 */ /* 0x002fca00078e0242 */
[----:B------:R1:W-:Y:S01]  /*4b620*/  @P5 STG.E.U16 desc[UR8][R56.64], R194 ;  /* 0x000000c238005986 */ /* 0x0003e2000c101508 */
[----:B------:R-:W-:-:S03]  /*4b630*/  LOP3.LUT P5, RZ, R55, 0x80000000, RZ, 0xc0, !PT ;  /* 0x8000000037ff7812 */ /* 0x000fc600078ac0ff */
[----:B------:R-:W3:Y:S04]  /*4b640*/  LDL.LU R55, [R1+0x1e8] ;  /* 0x0001e80001377983 */ /* 0x000ee80000300800 */
        /* <DEDUP_REMOVED lines=155> */
[----:B------:R-:W3:Y:S04]  /*4c000*/  LDL.LU R59, [R1+0x9bc] ;  /* 0x0009bc00013b7983 */ /* 0x000ee80000300800 */
[----:B------:R-:W3:Y:S04]  /*4c010*/  LDL.LU R192, [R1+0x1ac] ;  /* 0x0001ac0001c07983 */ /* 0x000ee80000300800 */
[----:B------:R-:W3:Y:S04]  /*4c020*/  LDL.LU R55, [R1+0x9c0] ;  /* 0x0009c00001377983 */ /* 0x000ee80000300800 */
[----:B------:R-:W3:Y:S01]  /*4c030*/  LDL.LU R188, [R1+0x190] ;  /* 0x0001900001bc7983 */ /* 0x000ee20000300800 */
[----:B------:R-:W-:-:S02]  /*4c040*/  LOP3.LUT P2, RZ, R54, 0x2000000, RZ, 0xc0, !PT ;  /* 0x0200000036ff7812 */ /* 0x000fc4000784c0ff */
[----:B------:R-:W-:Y:S02]  /*4c050*/  LOP3.LUT P5, RZ, R54, 0x4000000, RZ, 0xc0, !PT ;  /* 0x0400000036ff7812 */ /* 0x000fe400078ac0ff */
[----:B------:R-:W-:Y:S02]  /*4c060*/  PRMT R2, R190, 0x7632, R2 ;  /* 0x00007632be027816 */ /* 0x000fe40000000002 */
[C---:B------:R-:W-:Y:S01]  /*4c070*/  LOP3.LUT P6, RZ, R54.reuse, 0x8000000, RZ, 0xc0, !PT ;  /* 0x0800000036ff7812 */ /* 0x040fe200078cc0ff */
[----:B------:R-:W3:Y:S01]  /*4c080*/  LDL.LU R190, [R1+0x9c4] ;  /* 0x0009c40001be7983 */ /* 0x000ee20000300800 */
[----:B------:R-:W-:-:S05]  /*4c090*/  LOP3.LUT P3, RZ, R54, 0x10000000, RZ, 0xc0, !PT ;  /* 0x1000000036ff7812 */ /* 0x000fca000786c0ff */
[----:B------:R4:W-:Y:S02]  /*4c0a0*/  @P2 STG.E.U16 desc[UR8][R56.64], R2 ;  /* 0x0000000238002986 */ /* 0x0009e4000c101508 */
[----:B----4-:R-:W-:-:S05]  /*4c0b0*/  IMAD.WIDE R56, R193, 0x2, R66 ;  /* 0x00000002c1387825 */ /* 0x010fca00078e0242 */
        /* <DEDUP_REMOVED lines=8> */
[----:B--2---:R-:W-:-:S05]  /*4c140*/  IMAD.WIDE R56, R195, 0x2, R66 ;  /* 0x00000002c3387825 */ /* 0x004fca00078e0242 */
[----:B---3--:R1:W-:Y:S02]  /*4c150*/  @P3 STG.E.U16 desc[UR8][R56.64], R52 ;  /* 0x0000003438003986 */ /* 0x0083e4000c101508 */
[----:B-1----:R-:W-:Y:S02]  /*4c160*/  IMAD.WIDE R56, R195, 0x2, R64 ;  /* 0x00000002c3387825 */ /* 0x002fe400078e0240 */
[----:B------:R-:W2:Y:S01]  /*4c170*/  LDL.LU R195, [R1+0x194] ;  /* 0x0001940001c37983 */ /* 0x000ea20000300800 */
[----:B------:R-:W-:-:S03]  /*4c180*/  PRMT R2, R52, 0x7632, R2 ;  /* 0x0000763234027816 */ /* 0x000fc60000000002 */
[----:B------:R-:W3:Y:S04]  /*4c190*/  LDL.LU R52, [R1+0x1718] ;  /* 0x0017180001347983 */ /* 0x000ee80000300800 */
[----:B------:R1:W-:Y:S02]  /*4c1a0*/  @P4 STG.E.U16 desc[UR8][R56.64], R2 ;  /* 0x0000000238004986 */ /* 0x0003e4000c101508 */
[----:B-1----:R-:W-:Y:S01]  /*4c1b0*/  IMAD.WIDE R56, R189, 0x2, R66 ;  /* 0x00000002bd387825 */ /* 0x002fe200078e0242 */
[----:B------:R-:W-:-:S04]  /*4c1c0*/  PRMT R2, R191, 0x7632, R2 ;  /* 0x00007632bf027816 */ /* 0x000fc80000000002 */
[----:B------:R1:W-:Y:S04]  /*4c1d0*/  @P1 STG.E.U16 desc[UR8][R56.64], R191 ;  /* 0x000000bf38001986 */ /* 0x0003e8000c101508 */
[----:B-1----:R-:W3:Y:S01]  /*4c1e0*/  LDL.LU R191, [R1+0x9cc] ;  /* 0x0009cc0001bf7983 */ /* 0x002ee20000300800 */
[----:B------:R-:W-:-:S03]  /*4c1f0*/  IMAD.WIDE R56, R189, 0x2, R64 ;  /* 0x00000002bd387825 */ /* 0x000fc600078e0240 */
[----:B------:R-:W3:Y:S01]  /*4c200*/  LDL.LU R189, [R1+0x184] ;  /* 0x0001840001bd7983 */ /* 0x000ee20000300800 */
[----:B------:R-:W-:Y:S02]  /*4c210*/  LOP3.LUT P0, RZ, R53, 0x10, RZ, 0xc0, !PT ;  /* 0x0000001035ff7812 */ /* 0x000fe4000780c0ff */
[C---:B------:R-:W-:Y:S02]  /*4c220*/  LOP3.LUT P5, RZ, R54.reuse, 0x80000000, RZ, 0xc0, !PT ;  /* 0x8000000036ff7812 */ /* 0x040fe400078ac0ff */
[----:B------:R-:W-:-:S09]  /*4c230*/  LOP3.LUT R54, R54, 0xbfffffff, RZ, 0xc0, !PT ;  /* 0xbfffffff36367812 */ /* 0x000fd200078ec0ff */
        /* <DEDUP_REMOVED lines=31> */
[----:B----4-:R-:W-:-:S11]  /*4c430*/  PRMT R2, R193, 0x7632, R2 ;  /* 0x00007632c1027816 */ /* 0x010fd60000000002 */
[----:B------:R1:W-:Y:S02]  /*4c440*/  @P0 STG.E.U16 desc[UR8][R56.64], R193 ;  /* 0x000000c138000986 */ /* 0x0003e4000c101508 */
[----:B-1----:R-:W-:-:S05]  /*4c450*/  IMAD.WIDE R56, R190, 0x2, R64 ;  /* 0x00000002be387825 */ /* 0x002fca00078e0240 */
[----:B------:R1:W-:Y:S02]  /*4c460*/  @P2 STG.E.U16 desc[UR8][R56.64], R2 ;  /* 0x0000000238002986 */ /* 0x0003e4000c101508 */
[----:B-1----:R-:W-:Y:S01]  /*4c470*/  IMAD.WIDE R56, R194, 0x2, R66 ;  /* 0x00000002c2387825 */ /* 0x002fe200078e0242 */
[C---:B------:R-:W-:Y:S02]  /*4c480*/  LOP3.LUT P3, RZ, R53.reuse, 0x80, RZ, 0xc0, !PT ;  /* 0x0000008035ff7812 */ /* 0x040fe4000786c0ff */
[----:B------:R-:W-:Y:S02]  /*4c490*/  LOP3.LUT P4, RZ, R53, 0x100, RZ, 0xc0, !PT ;  /* 0x0000010035ff7812 */ /* 0x000fe4000788c0ff */
[----:B--2---:R1:W-:Y:S01]  /*4c4a0*/  @P6 STG.E.U16 desc[UR8][R56.64], R195 ;  /* 0x000000c338006986 */ /* 0x0043e2000c101508 */
[----:B------:R-:W-:-:S03]  /*4c4b0*/  PRMT R2, R195, 0x7632, R2 ;  /* 0x00007632c3027816 */ /* 0x000fc60000000002 */
[----:B-1----:R-:W2:Y:S04]  /*4c4c0*/  LDL.LU R195, [R1+0x9d4] ;  /* 0x0009d40001c37983 */ /* 0x002ea80000300800 */
[----:B------:R-:W4:Y:S01]  /*4c4d0*/  LDL.LU R55, [R1+0x188] ;  /* 0x0001880001377983 */ /* 0x000f220000300800 */
[----:B------:R-:W-:-:S03]  /*4c4e0*/  IMAD.WIDE R56, R194, 0x2, R64 ;  /* 0x00000002c2387825 */ /* 0x000fc600078e0240 */
[----:B------:R-:W4:Y:S04]  /*4c4f0*/  LDL.LU R190, [R1+0x9d8] ;  /* 0x0009d80001be7983 */ /* 0x000f280000300800 */
[----:B------:R3:W-:Y:S02]  /*4c500*/  @P3 STG.E.U16 desc[UR8][R56.64], R2 ;  /* 0x0000000238003986 */ /* 0x0007e4000c101508 */
        /* <DEDUP_REMOVED lines=22> */
[----:B------:R-:W-:Y:S01]  /*4c670*/  LOP3.LUT P3, RZ, R53, 0x4000, RZ, 0xc0, !PT ;  /* 0x0000400035ff7812 */ /* 0x000fe2000786c0ff */
[----:B--2---:R-:W-:-:S05]  /*4c680*/  IMAD.WIDE R56, R195, 0x2, R66 ;  /* 0x00000002c3387825 */ /* 0x004fca00078e0242 */
[----:B----4-:R1:W-:Y:S02]  /*4c690*/  @P2 STG.E.U16 desc[UR8][R56.64], R55 ;  /* 0x0000003738002986 */ /* 0x0103e4000c101508 */
[----:B-1----:R-:W-:Y:S02]  /*4c6a0*/  IMAD.WIDE R56, R195, 0x2, R64 ;  /* 0x00000002c3387825 */ /* 0x002fe400078e0240 */
[----:B------:R-:W2:Y:S01]  /*4c6b0*/  LDL.LU R195, [R1+0x9e8] ;  /* 0x0009e80001c37983 */ /* 0x000ea20000300800 */
[----:B------:R-:W-:-:S05]  /*4c6c0*/  PRMT R2, R55, 0x7632, R2 ;  /* 0x0000763237027816 */ /* 0x000fca0000000002 */
        /* <DEDUP_REMOVED lines=45> */
[----:B-1----:R-:W-:Y:S02]  /*4c9a0*/  PRMT R2, R52, 0x7632, R2 ;  /* 0x0000763234027816 */ /* 0x002fe40000000002 */
[C---:B------:R-:W-:Y:S02]  /*4c9b0*/  LOP3.LUT P2, RZ, R53.reuse, 0x800000, RZ, 0xc0, !PT ;  /* 0x0080000035ff7812 */ /* 0x040fe4000784c0ff */
[----:B------:R-:W-:Y:S01]  /*4c9c0*/  LOP3.LUT P4, RZ, R53, 0x1000000, RZ, 0xc0, !PT ;  /* 0x0100000035ff7812 */ /* 0x000fe2000788c0ff */
[----:B--2---:R-:W-:-:S05]  /*4c9d0*/  IMAD.WIDE R56, R195, 0x2, R66 ;  /* 0x00000002c3387825 */ /* 0x004fca00078e0242 */
[----:B------:R1:W-:Y:S02]  /*4c9e0*/  @P6 STG.E.U16 desc[UR8][R56.64], R52 ;  /* 0x0000003438006986 */ /* 0x0003e4000c101508 */
[----:B-1----:R-:W-:Y:S02]  /*4c9f0*/  IMAD.WIDE R56, R195, 0x2, R64 ;  /* 0x00000002c3387825 */ /* 0x002fe400078e0240 */
[----:B------:R-:W2:Y:S04]  /*4ca00*/  LDL.LU R52, [R1+0x1714] ;  /* 0x0017140001347983 */ /* 0x000ea80000300800 */
        /* <DEDUP_REMOVED lines=10> */
[----:B------:R-:W4:Y:S04]  /*4cab0*/  LDL.LU R55, [R1+0xa00] ;  /* 0x000a000001377983 */ /* 0x000f280000300800 */
[----:B------:R-:W4:Y:S01]  /*4cac0*/  LDL.LU R188, [R1+0x150] ;  /* 0x0001500001bc7983 */ /* 0x000f220000300800 */
[----:B------:R-:W-:-:S02]  /*4cad0*/  LOP3.LUT P3, RZ, R53, 0x2000000, RZ, 0xc0, !PT ;  /* 0x0200000035ff7812 */ /* 0x000fc4000786c0ff */
[C---:B------:R-:W-:Y:S02]  /*4cae0*/  LOP3.LUT P5, RZ, R53.reuse, 0x4000000, RZ, 0xc0, !PT ;  /* 0x0400000035ff7812 */ /* 0x040fe400078ac0ff */
[----:B------:R-:W-:Y:S02]  /*4caf0*/  PRMT R2, R190, 0x7632, R2 ;  /* 0x00007632be027816 */ /* 0x000fe40000000002 */
[C---:B------:R-:W-:Y:S01]  /*4cb00*/  LOP3.LUT P6, RZ, R53.reuse, 0x8000000, RZ, 0xc0, !PT ;  /* 0x0800000035ff7812 */ /* 0x040fe200078cc0ff */
[----:B------:R-:W4:Y:S01]  /*4cb10*/  LDL.LU R190, [R1+0xa04] ;  /* 0x000a040001be7983 */ /* 0x000f220000300800 */
[----:B------:R-:W-:-:S05]  /*4cb20*/  LOP3.LUT P1, RZ, R53, 0x10000000, RZ, 0xc0, !PT ;  /* 0x1000000035ff7812 */ /* 0x000fca000782c0ff */
        /* <DEDUP_REMOVED lines=11> */
[----:B------:R1:W-:Y:S02]  /*4cbe0*/  @P1 STG.E.U16 desc[UR8][R56.64], R58 ;  /* 0x0000003a38001986 */ /* 0x0003e4000c101508 */
[----:B-1----:R-:W-:Y:S02]  /*4cbf0*/  IMAD.WIDE R56, R195, 0x2, R64 ;  /* 0x00000002c3387825 */ /* 0x002fe400078e0240 */
[----:B------:R-:W2:Y:S01]  /*4cc00*/  LDL.LU R195, [R1+0x154] ;  /* 0x0001540001c37983 */ /* 0x000ea20000300800 */
[----:B------:R-:W-:-:S05]  /*4cc10*/  PRMT R2, R58, 0x7632, R2 ;  /* 0x000076323a027816 */ /* 0x000fca0000000002 */
[----:B------:R1:W-:Y:S02]  /*4cc20*/  @P4 STG.E.U16 desc[UR8][R56.64], R2 ;  /* 0x0000000238004986 */ /* 0x0003e4000c101508 */
[----:B-1----:R-:W-:Y:S01]  /*4cc30*/  IMAD.WIDE R56, R189, 0x2, R66 ;  /* 0x00000002bd387825 */ /* 0x002fe200078e0242 */
[----:B---3--:R-:W-:-:S04]  /*4cc40*/  PRMT R2, R191, 0x7632, R2 ;  /* 0x00007632bf027816 */ /* 0x008fc80000000002 */
        /* <DEDUP_REMOVED lines=48> */
[----:B------:R-:W2:Y:S01]  /*4cf50*/  LDL.LU R55, [R1+0x148] ;  /* 0x0001480001377983 */ /* 0x000ea20000300800 */
[----:B------:R-:W-:-:S03]  /*4cf60*/  IMAD.WIDE R56, R194, 0x2, R64 ;  /* 0x00000002c2387825 */ /* 0x000fc600078e0240 */
[----:B------:R-:W2:Y:S04]  /*4cf70*/  LDL.LU R190, [R1+0xa18] ;  /* 0x000a180001be7983 */ /* 0x000ea80000300800 */
        /* <DEDUP_REMOVED lines=69> */
[----:B----4-:R-:W-:Y:S01]  /*4d3d0*/  IMAD.WIDE R56, R59, 0x2, R66 ;  /* 0x000000023b387825 */ /* 0x010fe200078e0242 */
        /* <DEDUP_REMOVED lines=11> */
[----:B------:R-:W4:Y:S04]  /*4d490*/  LDL.LU R195, [R1+0xa34] ;  /* 0x000a340001c37983 */ /* 0x000f280000300800 */
        /* <DEDUP_REMOVED lines=10> */
[----:B------:R-:W-:-:S02]  /*4d540*/  PRMT R2, R190, 0x7632, R2 ;  /* 0x00007632be027816 */ /* 0x000fc40000000002 */
[C---:B------:R-:W-:Y:S01]  /*4d550*/  LOP3.LUT P1, RZ, R52.reuse, 0x2000000, RZ, 0xc0, !PT ;  /* 0x0200000034ff7812 */ /* 0x040fe2000782c0ff */
[----:B------:R-:W3:Y:S01]  /*4d560*/  LDL.LU R190, [R1+0x110] ;  /* 0x0001100001be7983 */ /* 0x000ee20000300800 */
        /* <DEDUP_REMOVED lines=8> */
[----:B------:R-:W-:Y:S01]  /*4d5f0*/  LOP3.LUT P5, RZ, R52, 0x80000000, RZ, 0xc0, !PT ;  /* 0x8000000034ff7812 */ /* 0x000fe200078ac0ff */
[----:B------:R-:W-:Y:S01]  /*4d600*/  IMAD.WIDE R52, R193, 0x2, R64 ;  /* 0x00000002c1347825 */ /* 0x000fe200078e0240 */
[----:B------:R-:W-:Y:S01]  /*4d610*/  PRMT R2, R194, 0x7632, R2 ;  /* 0x00007632c2027816 */ /* 0x000fe20000000002 */
[----:B------:R-:W3:Y:S04]  /*4d620*/  LDL.LU R193, [R1+0xa44] ;  /* 0x000a440001c17983 */ /* 0x000ee80000300800 */
[----:B------:R4:W-:Y:S04]  /*4d630*/  @P6 STG.E.U16 desc[UR8][R52.64], R2 ;  /* 0x0000000234006986 */ /* 0x0009e8000c101508 */
[----:B-1----:R-:W3:Y:S01]  /*4d640*/  LDL.LU R194, [R1+0x100] ;  /* 0x0001000001c27983 */ /* 0x002ee20000300800 */
[----:B----4-:R-:W-:-:S05]  /*4d650*/  IMAD.WIDE R52, R195, 0x2, R66 ;  /* 0x00000002c3347825 */ /* 0x010fca00078e0242 */
[----:B--2---:R1:W-:Y:S02]  /*4d660*/  @P2 STG.E.U16 desc[UR8][R52.64], R55 ;  /* 0x0000003734002986 */ /* 0x0043e4000c101508 */
        /* <DEDUP_REMOVED lines=67> */
[----:B------:R-:W-:Y:S02]  /*4daa0*/  LOP3.LUT P5, RZ, R51, 0x400, RZ, 0xc0, !PT ;  /* 0x0000040033ff7812 */ /* 0x000fe400078ac0ff */
        /* <DEDUP_REMOVED lines=65> */
[----:B------:R-:W-:Y:S02]  /*4dec0*/  LOP3.LUT P1, RZ, R51, 0x80000, RZ, 0xc0, !PT ;  /* 0x0008000033ff7812 */ /* 0x000fe4000782c0ff */
        /* <DEDUP_REMOVED lines=17> */
[----:B------:R-:W-:Y:S02]  /*4dfe0*/  LOP3.LUT P2, RZ, R7, 0x200, RZ, 0xc0, !PT ;  /* 0x0000020007ff7812 */ /* 0x000fe4000784c0ff */
[C---:B------:R-:W-:Y:S02]  /*4dff0*/  LOP3.LUT P5, RZ, R51.reuse, 0x100000, RZ, 0xc0, !PT ;  /* 0x0010000033ff7812 */ /* 0x040fe400078ac0ff */
[----:B------:R-:W-:Y:S02]  /*4e000*/  LOP3.LUT P6, RZ, R51, 0x200000, RZ, 0xc0, !PT ;  /* 0x0020000033ff7812 */ /* 0x000fe400078cc0ff */
        /* <DEDUP_REMOVED lines=62> */
[----:B------:R-:W-:Y:S02]  /*4e3f0*/  LOP3.LUT P3, RZ, R51, 0x8000000, RZ, 0xc0, !PT ;  /* 0x0800000033ff7812 */ /* 0x000fe4000786c0ff */
        /* <DEDUP_REMOVED lines=23> */
[----:B-1----:R-:W-:-:S05]  /*4e570*/  IMAD.WIDE R52, R192, 0x2, R66 ;  /* 0x00000002c0347825 */ /* 0x002fca00078e0242 */
[----:B------:R1:W-:Y:S01]  /*4e580*/  @P5 STG.E.U16 desc[UR8][R52.64], R55 ;  /* 0x0000003734005986 */ /* 0x0003e2000c101508 */
[----:B------:R-:W-:Y:S01]  /*4e590*/  PRMT R2, R55, 0x7632, R2 ;  /* 0x0000763237027816 */ /* 0x000fe20000000002 */
[----:B-1----:R-:W-:Y:S02]  /*4e5a0*/  IMAD.WIDE R52, R192, 0x2, R64 ;  /* 0x00000002c0347825 */ /* 0x002fe400078e0240 */
[----:B------:R-:W3:Y:S04]  /*4e5b0*/  LDL.LU R192, [R1+0xaa4] ;  /* 0x000aa40001c07983 */ /* 0x000ee80000300800 */
[----:B------:R4:W-:Y:S01]  /*4e5c0*/  @P6 STG.E.U16 desc[UR8][R52.64], R2 ;  /* 0x0000000234006986 */ /* 0x0009e2000c101508 */
[----:B------:R-:W-:Y:S02]  /*4e5d0*/  LOP3.LUT P4, RZ, R7, 0x80000, RZ, 0xc0, !PT ;  /* 0x0008000007ff7812 */ /* 0x000fe4000788c0ff */
[----:B------:R-:W-:Y:S01]  /*4e5e0*/  LOP3.LUT P3, RZ, R51, 0x40000000, RZ, 0xc0, !PT ;  /* 0x4000000033ff7812 */ /* 0x000fe2000786c0ff */
        /* <DEDUP_REMOVED lines=43> */
[----:B------:R-:W-:Y:S01]  /*4e8a0*/  LOP3.LUT P6, RZ, R50, 0x4, RZ, 0xc0, !PT ;  /* 0x0000000432ff7812 */ /* 0x000fe200078cc0ff */
[----:B-1----:R-:W-:Y:S01]  /*4e8b0*/  IMAD.WIDE R52, R192, 0x2, R66 ;  /* 0x00000002c0347825 */ /* 0x002fe200078e0242 */
[----:B------:R-:W-:-:S09]  /*4e8c0*/  PRMT R2, R49, 0x7632, R2 ;  /* 0x0000763231027816 */ /* 0x000fd20000000002 */
[----:B------:R1:W-:Y:S02]  /*4e8d0*/  @P0 STG.E.U16 desc[UR8][R52.64], R49 ;  /* 0x0000003134000986 */ /* 0x0003e4000c101508 */
[----:B-1----:R-:W-:Y:S02]  /*4e8e0*/  IMAD.WIDE R52, R192, 0x2, R64 ;  /* 0x00000002c0347825 */ /* 0x002fe400078e0240 */
[----:B------:R-:W4:Y:S04]  /*4e8f0*/  LDL.LU R49, [R1+0x1704] ;  /* 0x0017040001317983 */ /* 0x000f280000300800 */
[----:B------:R1:W-:Y:S02]  /*4e900*/  @P1 STG.E.U16 desc[UR8][R52.64], R2 ;  /* 0x0000000234001986 */ /* 0x0003e4000c101508 */
[----:B-1----:R-:W-:-:S02]  /*4e910*/  PRMT R2, R0, 0x7632, R2 ;  /* 0x0000763200027816 */ /* 0x002fc40000000002 */
[----:B------:R-:W-:Y:S02]  /*4e920*/  LOP3.LUT P2, RZ, R50, 0x8, RZ, 0xc0, !PT ;  /* 0x0000000832ff7812 */ /* 0x000fe4000784c0ff */
        /* <DEDUP_REMOVED lines=18> */
[C---:B------:R-:W-:Y:S02]  /*4ea50*/  LOP3.LUT P5, RZ, R50.reuse, 0x10, RZ, 0xc0, !PT ;  /* 0x0000001032ff7812 */ /* 0x040fe400078ac0ff */
[----:B------:R-:W-:Y:S02]  /*4ea60*/  PRMT R2, R193, 0x7632, R2 ;  /* 0x00007632c1027816 */ /* 0x000fe40000000002 */
[----:B------:R-:W-:-:S05]  /*4ea70*/  LOP3.LUT P6, RZ, R50, 0x20, RZ, 0xc0, !PT ;  /* 0x0000002032ff7812 */ /* 0x000fca00078cc0ff */
[----:B------:R1:W-:Y:S01]  /*4ea80*/  @P3 STG.E.U16 desc[UR8][R52.64], R2 ;  /* 0x0000000234003986 */ /* 0x0003e2000c101508 */
[C---:B------:R-:W-:Y:S01]  /*4ea90*/  LOP3.LUT P1, RZ, R7.reuse, 0x4000000, RZ, 0xc0, !PT ;  /* 0x0400000007ff7812 */ /* 0x040fe2000782c0ff */
[----:B-1----:R-:W-:Y:S01]  /*4eaa0*/  IMAD.WIDE R52, R194, 0x2, R66 ;  /* 0x00000002c2347825 */ /* 0x002fe200078e0242 */
[----:B------:R-:W-:Y:S02]  /*4eab0*/  LOP3.LUT P4, RZ, R7, 0x8000000, RZ, 0xc0, !PT ;  /* 0x0800000007ff7812 */ /* 0x000fe4000788c0ff */
[----:B------:R-:W-:Y:S02]  /*4eac0*/  LOP3.LUT P2, RZ, R50, 0x40, RZ, 0xc0, !PT ;  /* 0x0000004032ff7812 */ /* 0x000fe4000784c0ff */
[----:B------:R1:W-:Y:S01]  /*4ead0*/  @P5 STG.E.U16 desc[UR8][R52.64], R49 ;  /* 0x0000003134005986 */ /* 0x0003e2000c101508 */
[----:B------:R-:W-:-:S03]  /*4eae0*/  PRMT R2, R49, 0x7632, R2 ;  /* 0x0000763231027816 */ /* 0x000fc60000000002 */
[----:B-1----:R-:W4:Y:S04]  /*4eaf0*/  LDL.LU R49, [R1+0x16fc] ;  /* 0x0016fc0001317983 */ /* 0x002f280000300800 */
[----:B------:R-:W4:Y:S01]  /*4eb00*/  LDL.LU R189, [R1+0xac4] ;  /* 0x000ac40001bd7983 */ /* 0x000f220000300800 */
[----:B------:R-:W-:-:S03]  /*4eb10*/  IMAD.WIDE R52, R194, 0x2, R64 ;  /* 0x00000002c2347825 */ /* 0x000fc600078e0240 */
[----:B------:R-:W4:Y:S04]  /*4eb20*/  LDL.LU R193, [R1+0x80] ;  /* 0x0000800001c17983 */ /* 0x000f280000300800 */
[----:B------:R2:W-:Y:S04]  /*4eb30*/  @P6 STG.E.U16 desc[UR8][R52.64], R2 ;  /* 0x0000000234006986 */ /* 0x0005e8000c101508 */
[----:B------:R-:W4:Y:S01]  /*4eb40*/  LDL.LU R194, [R1+0xac8] ;  /* 0x000ac80001c27983 */ /* 0x000f220000300800 */
        /* <DEDUP_REMOVED lines=71> */
[----:B------:R-:W-:Y:S01]  /*4efc0*/  LOP3.LUT P6, RZ, R50, 0x2000, RZ, 0xc0, !PT ;  /* 0x0000200032ff7812 */ /* 0x000fe200078cc0ff */
        /* <DEDUP_REMOVED lines=94> */
[----:B------:R-:W-:Y:S02]  /*4f5b0*/  LOP3.LUT P4, RZ, R50, 0x400000, RZ, 0xc0, !PT ;  /* 0x0040000032ff7812 */ /* 0x000fe4000788c0ff */
        /* <DEDUP_REMOVED lines=24> */
[----:B------:R-:W-:Y:S02]  /*4f740*/  @P0 LOP3.LUT R0, R0, 0x2000000, RZ, 0xfc, !PT ;  /* 0x0200000000000812 */ /* 0x000fe400078efcff */
[----:B------:R-:W-:Y:S01]  /*4f750*/  LOP3.LUT P0, RZ, R49, 0x1000, RZ, 0xc0, !PT ;  /* 0x0000100031ff7812 */ /* 0x000fe2000780c0ff */
[----:B------:R1:W-:Y:S02]  /*4f760*/  @P5 STG.E.U16 desc[UR8][R52.64], R2 ;  /* 0x0000000234005986 */ /* 0x0003e4000c101508 */
[----:B-1----:R-:W-:-:S10]  /*4f770*/  IMAD.WIDE R52, R59, 0x2, R66 ;  /* 0x000000023b347825 */ /* 0x002fd400078e0242 */
[----:B------:R1:W-:Y:S02]  /*4f780*/  @P0 STG.E.U16 desc[UR8][R52.64], R192 ;  /* 0x000000c034000986 */ /* 0x0003e4000c101508 */
[----:B-1----:R-:W-:Y:S02]  /*4f790*/  IMAD.WIDE R52, R59, 0x2, R64 ;  /* 0x000000023b347825 */ /* 0x002fe400078e0240 */
[----:B------:R-:W4:Y:S01]  /*4f7a0*/  LDL.LU R59, [R1+0xc40] ;  /* 0x000c4000013b7983 */ /* 0x000f220000300800 */
[----:B------:R-:W-:Y:S02]  /*4f7b0*/  LOP3.LUT P0, RZ, R0, 0x2000000, RZ, 0xc0, !PT ;  /* 0x0200000000ff7812 */ /* 0x000fe4000780c0ff */
[----:B------:R-:W-:Y:S02]  /*4f7c0*/  PRMT R2, R192, 0x7632, R2 ;  /* 0x00007632c0027816 */ /* 0x000fe40000000002 */
[----:B------:R-:W-:Y:S01]  /*4f7d0*/  LOP3.LUT P1, RZ, R49, 0x8000, RZ, 0xc0, !PT ;  /* 0x0000800031ff7812 */ /* 0x000fe2000782c0ff */
[----:B------:R-:W4:Y:S08]  /*4f7e0*/  LDL.LU R192, [R1+0x58] ;  /* 0x0000580001c07983 */ /* 0x000f300000300800 */
        /* <DEDUP_REMOVED lines=13> */
[----:B-1----:R-:W-:-:S05]  /*4f8c0*/  IMAD.WIDE R52, R193, 0x2, R64 ;  /* 0x00000002c1347825 */ /* 0x002fca00078e0240 */
[----:B------:R1:W-:Y:S02]  /*4f8d0*/  @P1 STG.E.U16 desc[UR8][R52.64], R2 ;  /* 0x0000000234001986 */ /* 0x0003e4000c101508 */
[----:B-1----:R-:W-:Y:S02]  /*4f8e0*/  PRMT R2, R48, 0x7632, R2 ;  /* 0x0000763230027816 */ /* 0x002fe40000000002 */
[C---:B------:R-:W-:Y:S02]  /*4f8f0*/  LOP3.LUT P2, RZ, R50.reuse, 0x8000000, RZ, 0xc0, !PT ;  /* 0x0800000032ff7812 */ /* 0x040fe4000784c0ff */
[C---:B------:R-:W-:Y:S02]  /*4f900*/  LOP3.LUT P3, RZ, R49.reuse, 0x10000, RZ, 0xc0, !PT ;  /* 0x0001000031ff7812 */ /* 0x040fe4000786c0ff */
[----:B------:R-:W-:Y:S02]  /*4f910*/  LOP3.LUT P4, RZ, R49, 0x20000, RZ, 0xc0, !PT ;  /* 0x0002000031ff7812 */ /* 0x000fe4000788c0ff */
[----:B------:R-:W-:Y:S01]  /*4f920*/  LOP3.LUT P5, RZ, R50, 0x10000000, RZ, 0xc0, !PT ;  /* 0x1000000032ff7812 */ /* 0x000fe200078ac0ff */
[----:B--2---:R-:W-:-:S05]  /*4f930*/  IMAD.WIDE R52, R195, 0x2, R66 ;  /* 0x00000002c3347825 */ /* 0x004fca00078e0242 */
[----:B------:R1:W-:Y:S04]  /*4f940*/  @P6 STG.E.U16 desc[UR8][R52.64], R48 ;  /* 0x0000003034006986 */ /* 0x0003e8000c101508 */
[----:B-1----:R-:W2:Y:S04]  /*4f950*/  LDL.LU R48, [R1+0x16f8] ;  /* 0x0016f80001307983 */ /* 0x002ea80000300800 */
[----:B------:R-:W2:Y:S04]  /*4f960*/  LDL.LU R194, [R1+0xc44] ;  /* 0x000c440001c27983 */ /* 0x000ea80000300800 */
[----:B------:R-:W2:Y:S04]  /*4f970*/  LDL.LU R55, [R1+0x48] ;  /* 0x0000480001377983 */ /* 0x000ea80000300800 */
[----:B------:R-:W2:Y:S01]  /*4f980*/  LDL.LU R193, [R1+0xc48] ;  /* 0x000c480001c17983 */ /* 0x000ea20000300800 */
        /* <DEDUP_REMOVED lines=8> */
[----:B------:R-:W4:Y:S01]  /*4fa10*/  LDL.LU R189, [R1+0xc58] ;  /* 0x000c580001bd7983 */ /* 0x000f220000300800 */
[----:B------:R-:W-:-:S03]  /*4fa20*/  PRMT R2, R190, 0x7632, R2 ;  /* 0x00007632be027816 */ /* 0x000fc60000000002 */
[----:B------:R-:W4:Y:S01]  /*4fa30*/  LDL.LU R190, [R1+0x30] ;  /* 0x0000300001be7983 */ /* 0x000f220000300800 */
[C---:B------:R-:W-:Y:S02]  /*4fa40*/  LOP3.LUT P6, RZ, R50.reuse, 0x20000000, RZ, 0xc0, !PT ;  /* 0x2000000032ff7812 */ /* 0x040fe400078cc0ff */
[C---:B------:R-:W-:Y:S01]  /*4fa50*/  LOP3.LUT P3, RZ, R50.reuse, 0x40000000, RZ, 0xc0, !PT ;  /* 0x4000000032ff7812 */ /* 0x040fe2000786c0ff */
[----:B------:R1:W-:Y:S01]  /*4fa60*/  @P4 STG.E.U16 desc[UR8][R52.64], R2 ;  /* 0x0000000234004986 */ /* 0x0003e2000c101508 */
[----:B------:R-:W-:Y:S01]  /*4fa70*/  LOP3.LUT P4, RZ, R50, 0x80000000, RZ, 0xc0, !PT ;  /* 0x8000000032ff7812 */ /* 0x000fe2000788c0ff */
[----:B------:R-:W-:-:S04]  /*4fa80*/  IMAD.WIDE R50, R59, 0x2, R64 ;  /* 0x000000023b327825 */ /* 0x000fc800078e0240 */
[----:B-1----:R-:W-:Y:S02]  /*4fa90*/  IMAD.WIDE R52, R59, 0x2, R66 ;  /* 0x000000023b347825 */ /* 0x002fe400078e0242 */
[----:B------:R-:W4:Y:S01]  /*4faa0*/  LDL.LU R59, [R1+0xc60] ;  /* 0x000c6000013b7983 */ /* 0x000f220000300800 */
[----:B------:R-:W-:Y:S02]  /*4fab0*/  LOP3.LUT P0, RZ, R49, 0x400000, RZ, 0xc0, !PT ;  /* 0x0040000031ff7812 */ /* 0x000fe4000780c0ff */
[----:B------:R-:W-:-:S11]  /*4fac0*/  LOP3.LUT R0, R0, 0xfffbffff, RZ, 0xc0, !PT ;  /* 0xfffbffff00007812 */ /* 0x000fd600078ec0ff */
[----:B------:R-:W-:-:S04]  /*4fad0*/  @P0 LOP3.LUT R0, R0, 0x40000, RZ, 0xfc, !PT ;  /* 0x0004000000000812 */ /* 0x000fc800078efcff */
[----:B------:R-:W-:Y:S02]  /*4fae0*/  LOP3.LUT R0, R0, 0xfff7ffff, RZ, 0xc0, !PT ;  /* 0xfff7ffff00007812 */ /* 0x000fe400078ec0ff */
[C---:B------:R-:W-:Y:S02]  /*4faf0*/  LOP3.LUT P1, RZ, R49.reuse, 0x40000, RZ, 0xc0, !PT ;  /* 0x0004000031ff7812 */ /* 0x040fe4000782c0ff */
[----:B------:R-:W-:Y:S01]  /*4fb00*/  PRMT R2, R192, 0x7632, R2 ;  /* 0x00007632c0027816 */ /* 0x000fe20000000002 */
[----:B------:R1:W-:Y:S01]  /*4fb10*/  @P5 STG.E.U16 desc[UR8][R52.64], R192 ;  /* 0x000000c034005986 */ /* 0x0003e2000c101508 */
[----:B------:R-:W-:-:S03]  /*4fb20*/  LOP3.LUT P2, RZ, R49, 0x80000, RZ, 0xc0, !PT ;  /* 0x0008000031ff7812 */ /* 0x000fc6000784c0ff */
[----:B------:R0:W-:Y:S04]  /*4fb30*/  @P6 STG.E.U16 desc[UR8][R50.64], R2 ;  /* 0x0000000232006986 */ /* 0x0001e8000c101508 */
[----:B-1----:R-:W4:Y:S01]  /*4fb40*/  LDL.LU R192, [R1+0xc64] ;  /* 0x000c640001c07983 */ /* 0x002f220000300800 */
[----:B--2---:R-:W-:Y:S01]  /*4fb50*/  LOP3.LUT P0, RZ, R48, 0x2, RZ, 0xc0, !PT ;  /* 0x0000000230ff7812 */ /* 0x004fe2000780c0ff */
[----:B0-----:R-:W-:-:S12]  /*4fb60*/  IMAD.WIDE R50, R194, 0x2, R66 ;  /* 0x00000002c2327825 */ /* 0x001fd800078e0242 */
[----:B------:R-:W-:Y:S02]  /*4fb70*/  @P0 LOP3.LUT R0, R0, 0x80000, RZ, 0xfc, !PT ;  /* 0x0008000000000812 */ /* 0x000fe400078efcff */
[----:B------:R-:W-:Y:S02]  /*4fb80*/  LOP3.LUT P0, RZ, R48, 0x1, RZ, 0xc0, !PT ;  /* 0x0000000130ff7812 */ /* 0x000fe4000780c0ff */
[----:B------:R-:W-:Y:S01]  /*4fb90*/  LOP3.LUT R0, R0, 0xffefffff, RZ, 0xc0, !PT ;  /* 0xffefffff00007812 */ /* 0x000fe200078ec0ff */
[----:B------:R0:W-:Y:S01]  /*4fba0*/  @P1 STG.E.U16 desc[UR8][R50.64], R55 ;  /* 0x0000003732001986 */ /* 0x0001e2000c101508 */
[----:B------:R-:W-:-:S09]  /*4fbb0*/  PRMT R2, R55, 0x7632, R2 ;  /* 0x0000763237027816 */ /* 0x000fd20000000002 */
[----:B------:R-:W-:Y:S02]  /*4fbc0*/  @P0 LOP3.LUT R0, R0, 0x100000, RZ, 0xfc, !PT ;  /* 0x0010000000000812 */ /* 0x000fe400078efcff */
[----:B------:R-:W-:Y:S01]  /*4fbd0*/  LOP3.LUT P0, RZ, R49, 0x200000, RZ, 0xc0, !PT ;  /* 0x0020000031ff7812 */ /* 0x000fe2000780c0ff */
[----:B0-----:R-:W-:Y:S02]  /*4fbe0*/  IMAD.WIDE R50, R194, 0x2, R64 ;  /* 0x00000002c2327825 */ /* 0x001fe400078e0240 */
[----:B------:R-:W2:Y:S01]  /*4fbf0*/  LDL.LU R194, [R1+0x34] ;  /* 0x0000340001c27983 */ /* 0x000ea20000300800 */
[----:B------:R-:W-:-:S03]  /*4fc00*/  LOP3.LUT R0, R0, 0xffdfffff, RZ, 0xc0, !PT ;  /* 0xffdfffff00007812 */ /* 0x000fc600078ec0ff */
[----:B------:R0:W-:Y:S06]  /*4fc10*/  @P2 STG.E.U16 desc[UR8][R50.64], R2 ;  /* 0x0000000232002986 */ /* 0x0001ec000c101508 */
[----:B------:R-:W-:Y:S02]  /*4fc20*/  @P0 LOP3.LUT R0, R0, 0x200000, RZ, 0xfc, !PT ;  /* 0x0020000000000812 */ /* 0x000fe400078efcff */
[----:B------:R-:W-:Y:S01]  /*4fc30*/  LOP3.LUT P0, RZ, R49, 0x100000, RZ, 0xc0, !PT ;  /* 0x0010000031ff7812 */ /* 0x000fe2000780c0ff */
[----:B0-----:R-:W-:Y:S01]  /*4fc40*/  IMAD.WIDE R50, R193, 0x2, R66 ;  /* 0x00000002c1327825 */ /* 0x001fe200078e0242 */
[----:B------:R-:W-:-:S04]  /*4fc50*/  PRMT R2, R195, 0x7632, R2 ;  /* 0x00007632c3027816 */ /* 0x000fc80000000002 */
[----:B------:R0:W-:Y:S02]  /*4fc60*/  @P3 STG.E.U16 desc[UR8][R50.64], R195 ;  /* 0x000000c332003986 */ /* 0x0001e4000c101508 */
[----:B0-----:R-:W-:Y:S02]  /*4fc70*/  IMAD.WIDE R50, R193, 0x2, R64 ;  /* 0x00000002c1327825 */ /* 0x001fe400078e0240 */
[----:B------:R-:W2:Y:S04]  /*4fc80*/  LDL.LU R195, [R1+0xc6c] ;  /* 0x000c6c0001c37983 */ /* 0x000ea80000300800 */
[----:B------:R0:W-:Y:S04]  /*4fc90*/  @P4 STG.E.U16 desc[UR8][R50.64], R2 ;  /* 0x0000000232004986 */ /* 0x0001e8000c101508 */
[----:B------:R-:W2:Y:S01]  /*4fca0*/  LDL.LU R193, [R1+0x24] ;  /* 0x0000240001c17983 */ /* 0x000ea20000300800 */
[----:B0-----:R-:W-:-:S05]  /*4fcb0*/  IMAD.WIDE R50, R188, 0x2, R66 ;  /* 0x00000002bc327825 */ /* 0x001fca00078e0242 */
[----:B---3--:R0:W-:Y:S01]  /*4fcc0*/  @P0 STG.E.U16 desc[UR8][R50.64], R191 ;  /* 0x000000bf32000986 */ /* 0x0081e2000c101508 */
[----:B------:R-:W-:Y:S02]  /*4fcd0*/  LOP3.LUT P0, RZ, R0, 0x200000, RZ, 0xc0, !PT ;  /* 0x0020000000ff7812 */ /* 0x000fe4000780c0ff */
[----:B------:R-:W-:Y:S01]  /*4fce0*/  PRMT R2, R191, 0x7632, R2 ;  /* 0x00007632bf027816 */ /* 0x000fe20000000002 */
[----:B0-----:R-:W-:Y:S01]  /*4fcf0*/  IMAD.WIDE R50, R188, 0x2, R64 ;  /* 0x00000002bc327825 */ /* 0x001fe200078e0240 */
[----:B------:R-:W3:Y:S09]  /*4fd00*/  LDL.LU R191, [R1+0xc74] ;  /* 0x000c740001bf7983 */ /* 0x000ef20000300800 */
[----:B------:R4:W-:Y:S01]  /*4fd10*/  @P0 STG.E.U16 desc[UR8][R50.64], R2 ;  /* 0x0000000232000986 */ /* 0x0009e2000c101508 */
[----:B------:R-:W-:Y:S01]  /*4fd20*/  LOP3.LUT P0, RZ, R0, 0x100000, RZ, 0xc0, !PT ;  /* 0x0010000000ff7812 */ /* 0x000fe2000780c0ff */
[----:B----4-:R-:W-:-:S12]  /*4fd30*/  IMAD.WIDE R50, R189, 0x2, R66 ;  /* 0x00000002bd327825 */ /* 0x010fd800078e0242 */
[----:B------:R0:W-:Y:S01]  /*4fd40*/  @P0 STG.E.U16 desc[UR8][R50.64], R190 ;  /* 0x000000be32000986 */ /* 0x0001e2000c101508 */
[----:B------:R-:W-:Y:S02]  /*4fd50*/  LOP3.LUT P0, RZ, R0, 0x80000, RZ, 0xc0, !PT ;  /* 0x0008000000ff7812 */ /* 0x000fe4000780c0ff */
[----:B------:R-:W-:Y:S01]  /*4fd60*/  PRMT R2, R190, 0x7632, R2 ;  /* 0x00007632be027816 */ /* 0x000fe20000000002 */
[----:B0-----:R-:W-:-:S10]  /*4fd70*/  IMAD.WIDE R50, R189, 0x2, R64 ;  /* 0x00000002bd327825 */ /* 0x001fd400078e0240 */
[----:B------:R0:W-:Y:S01]  /*4fd80*/  @P0 STG.E.U16 desc[UR8][R50.64], R2 ;  /* 0x0000000232000986 */ /* 0x0001e2000c101508 */
[----:B------:R-:W-:Y:S01]  /*4fd90*/  LOP3.LUT P0, RZ, R0, 0x40000, RZ, 0xc0, !PT ;  /* 0x0004000000ff7812 */ /* 0x000fe2000780c0ff */
[----:B0-----:R-:W-:Y:S01]  /*4fda0*/  IMAD.WIDE R50, R59, 0x2, R66 ;  /* 0x000000023b327825 */ /* 0x001fe200078e0242 */
[----:B------:R-:W-:-:S11]  /*4fdb0*/  PRMT R2, R3, 0x7632, R2 ;  /* 0x0000763203027816 */ /* 0x000fd60000000002 */
[----:B------:R0:W-:Y:S04]  /*4fdc0*/  @P0 STG.E.U16 desc[UR8][R50.64], R3 ;  /* 0x0000000332000986 */ /* 0x0001e8000c101508 */
[----:B0-----:R-:W4:Y:S01]  /*4fdd0*/  LDL.LU R3, [R1+0x16f4] ;  /* 0x0016f40001037983 */ /* 0x001f220000300800 */
[----:B------:R-:W-:Y:S02]  /*4fde0*/  LOP3.LUT P5, RZ, R49, 0x800000, RZ, 0xc0, !PT ;  /* 0x0080000031ff7812 */ /* 0x000fe400078ac0ff */
[----:B------:R-:W-:Y:S01]  /*4fdf0*/  LOP3.LUT P6, RZ, R48, 0x4, RZ, 0xc0, !PT ;  /* 0x0000000430ff7812 */ /* 0x000fe200078cc0ff */
[----:B------:R-:W-:-:S10]  /*4fe00*/  IMAD.WIDE R50, R59, 0x2, R64 ;  /* 0x000000023b327825 */ /* 0x000fd400078e0240 */
[----:B------:R0:W-:Y:S01]  /*4fe10*/  @P5 STG.E.U16 desc[UR8][R50.64], R2 ;  /* 0x0000000232005986 */ /* 0x0001e2000c101508 */
[----:B------:R-:W-:Y:S01]  /*4fe20*/  LOP3.LUT P1, RZ, R48, 0x8, RZ, 0xc0, !PT ;  /* 0x0000000830ff7812 */ /* 0x000fe2000782c0ff */
[----:B0-----:R-:W-:Y:S01]  /*4fe30*/  IMAD.WIDE R50, R192, 0x2, R66 ;  /* 0x00000002c0327825 */ /* 0x001fe200078e0242 */
[C---:B------:R-:W-:Y:S02]  /*4fe40*/  LOP3.LUT P2, RZ, R49.reuse, 0x1000000, RZ, 0xc0, !PT ;  /* 0x0100000031ff7812 */ /* 0x040fe4000784c0ff */
[----:B------:R-:W-:Y:S02]  /*4fe50*/  LOP3.LUT P3, RZ, R49, 0x2000000, RZ, 0xc0, !PT ;  /* 0x0200000031ff7812 */ /* 0x000fe4000786c0ff */
[----:B------:R-:W-:Y:S01]  /*4fe60*/  LOP3.LUT P4, RZ, R48, 0x10, RZ, 0xc0, !PT ;  /* 0x0000001030ff7812 */ /* 0x000fe2000788c0ff */
[----:B--2---:R0:W-:Y:S01]  /*4fe70*/  @P6 STG.E.U16 desc[UR8][R50.64], R194 ;  /* 0x000000c232006986 */ /* 0x0041e2000c101508 */
[----:B------:R-:W-:-:S03]  /*4fe80*/  PRMT R2, R194, 0x7632, R2 ;  /* 0x00007632c2027816 */ /* 0x000fc60000000002 */
[----:B0-----:R-:W2:Y:S04]  /*4fe90*/  LDL.LU R194, [R1+0xc7c] ;  /* 0x000c7c0001c27983 */ /* 0x001ea80000300800 */
[----:B------:R-:W2:Y:S01]  /*4fea0*/  LDL.LU R58, [R1+0x28] ;  /* 0x00002800013a7983 */ /* 0x000ea20000300800 */
[----:B------:R-:W-:-:S03]  /*4feb0*/  IMAD.WIDE R50, R192, 0x2, R64 ;  /* 0x00000002c0327825 */ /* 0x000fc600078e0240 */
[----:B------:R-:W2:Y:S04]  /*4fec0*/  LDL.LU R55, [R1+0xc80] ;  /* 0x000c800001377983 */ /* 0x000ea80000300800 */
[----:B------:R0:W-:Y:S02]  /*4fed0*/  @P1 STG.E.U16 desc[UR8][R50.64], R2 ;  /* 0x0000000232001986 */ /* 0x0001e4000c101508 */
[----:B0-----:R-:W-:-:S05]  /*4fee0*/  IMAD.WIDE R50, R195, 0x2, R66 ;  /* 0x00000002c3327825 */ /* 0x001fca00078e0242 */
[----:B------:R0:W-:Y:S02]  /*4fef0*/  @P2 STG.E.U16 desc[UR8][R50.64], R193 ;  /* 0x000000c132002986 */ /* 0x0001e4000c101508 */
[----:B0-----:R-:W-:Y:S02]  /*4ff00*/  IMAD.WIDE R50, R195, 0x2, R64 ;  /* 0x00000002c3327825 */ /* 0x001fe400078e0240 */
[----:B------:R-:W2:Y:S04]  /*4ff10*/  LDL.LU R195, [R1+0x3c] ;  /* 0x00003c0001c37983 */ /* 0x000ea80000300800 */
[----:B------:R-:W2:Y:S04]  /*4ff20*/  LDL.LU R188, [R1+0xc84] ;  /* 0x000c840001bc7983 */ /* 0x000ea80000300800 */
[----:B------:R-:W2:Y:S01]  /*4ff30*/  LDL.LU R189, [R1+0x2c] ;  /* 0x00002c0001bd7983 */ /* 0x000ea20000300800 */
[----:B------:R-:W-:-:S05]  /*4ff40*/  PRMT R2, R193, 0x7632, R2 ;  /* 0x00007632c1027816 */ /* 0x000fca0000000002 */
[----:B------:R3:W-:Y:S02]  /*4ff50*/  @P3 STG.E.U16 desc[UR8][R50.64], R2 ;  /* 0x0000000232003986 */ /* 0x0007e4000c101508 */
[----:B---3--:R-:W-:-:S05]  /*4ff60*/  IMAD.WIDE R50, R191, 0x2, R66 ;  /* 0x00000002bf327825 */ /* 0x008fca00078e0242 */
[----:B----4-:R0:W-:Y:S02]  /*4ff70*/  @P4 STG.E.U16 desc[UR8][R50.64], R3 ;  /* 0x0000000332004986 */ /* 0x0101e4000c101508 */
[----:B0-----:R-:W-:Y:S02]  /*4ff80*/  IMAD.WIDE R50, R191, 0x2, R64 ;  /* 0x00000002bf327825 */ /* 0x001fe400078e0240 */
[----:B------:R-:W3:Y:S04]  /*4ff90*/  LDL.LU R191, [R1+0xc88] ;  /* 0x000c880001bf7983 */ /* 0x000ee80000300800 */
[----:B------:R-:W4:Y:S01]  /*4ffa0*/  LDL.LU R190, [R1+0x10] ;  /* 0x0000100001be7983 */ /* 0x000f220000300800 */
[----:B------:R-:W-:Y:S02]  /*4ffb0*/  LOP3.LUT P5, RZ, R48, 0x20, RZ, 0xc0, !PT ;  /* 0x0000002030ff7812 */ /* 0x000fe400078ac0ff */
[----:B------:R-:W-:-:S02]  /*4ffc0*/  LOP3.LUT P6, RZ, R49, 0x4000000, RZ, 0xc0, !PT ;  /* 0x0400000031ff7812 */ /* 0x000fc400078cc0ff */
[----:B------:R-:W-:Y:S02]  /*4ffd0*/  LOP3.LUT P0, RZ, R49, 0x40000000, RZ, 0xc0, !PT ;  /* 0x4000000031ff7812 */ /* 0x000fe4000780c0ff */
[----:B------:R-:W-:Y:S02]  /*4ffe0*/  PRMT R2, R3, 0x7632, R2 ;  /* 0x0000763203027816 */ /* 0x000fe40000000002 */
[----:B------:R-:W4:Y:S04]  /*4fff0*/  LDL.LU R3, [R1+0x16f0] ;  /* 0x0016f00001037983 */ /* 0x000f280000300800 */
[----:B------:R-:W4:Y:S01]  /*50000*/  LDL.LU R59, [R1+0xc94] ;  /* 0x000c9400013b7983 */ /* 0x000f220000300800 */
[----:B------:R-:W-:-:S03]  /*50010*/  LOP3.LUT R0, R0, 0xffffbfff, RZ, 0xc0, !PT ;  /* 0xffffbfff00007812 */ /* 0x000fc600078ec0ff */
[----:B------:R2:W-:Y:S04]  /*50020*/  @P5 STG.E.U16 desc[UR8][R50.64], R2 ;  /* 0x0000000232005986 */ /* 0x0005e8000c101508 */
[----:B------:R-:W4:Y:S01]  /*50030*/  LDL.LU R192, [R1] ;  /* 0x0000000001c07983 */ /* 0x000f220000300800 */
[----:B------:R-:W-:Y:S02]  /*50040*/  LOP3.LUT P1, RZ, R49, 0x8000000, RZ, 0xc0, !PT ;  /* 0x0800000031ff7812 */ /* 0x000fe4000782c0ff */
[----:B------:R-:W-:Y:S02]  /*50050*/  @P0 LOP3.LUT R0, R0, 0x4000, RZ, 0xfc, !PT ;  /* 0x0000400000000812 */ /* 0x000fe400078efcff */
[C---:B------:R-:W-:Y:S02]  /*50060*/  LOP3.LUT P0, RZ, R48.reuse, 0x200, RZ, 0xc0, !PT ;  /* 0x0000020030ff7812 */ /* 0x040fe4000780c0ff */
[----:B------:R-:W-:-:S02]  /*50070*/  LOP3.LUT P2, RZ, R48, 0x40, RZ, 0xc0, !PT ;  /* 0x0000004030ff7812 */ /* 0x000fc4000784c0ff */
[----:B------:R-:W-:-:S09]  /*50080*/  LOP3.LUT R0, R0, 0xffff7fff, RZ, 0xc0, !PT ;  /* 0xffff7fff00007812 */ /* 0x000fd200078ec0ff */
[----:B------:R-:W-:Y:S02]  /*50090*/  @P0 LOP3.LUT R0, R0, 0x8000, RZ, 0xfc, !PT ;  /* 0x0000800000000812 */ /* 0x000fe400078efcff */
[----:B------:R-:W-:Y:S02]  /*500a0*/  LOP3.LUT P0, RZ, R48, 0x100, RZ, 0xc0, !PT ;  /* 0x0000010030ff7812 */ /* 0x000fe4000780c0ff */
[----:B------:R-:W-:Y:S02]  /*500b0*/  LOP3.LUT R0, R0, 0xfffeffff, RZ, 0xc0, !PT ;  /* 0xfffeffff00007812 */ /* 0x000fe400078ec0ff */
[----:B------:R-:W-:-:S09]  /*500c0*/  LOP3.LUT P3, RZ, R48, 0x80, RZ, 0xc0, !PT ;  /* 0x0000008030ff7812 */ /* 0x000fd2000786c0ff */
[----:B------:R-:W-:Y:S02]  /*500d0*/  @P0 LOP3.LUT R0, R0, 0x10000, RZ, 0xfc, !PT ;  /* 0x0001000000000812 */ /* 0x000fe400078efcff */
[----:B------:R-:W-:Y:S02]  /*500e0*/  LOP3.LUT P0, RZ, R49, 0x20000000, RZ, 0xc0, !PT ;  /* 0x2000000031ff7812 */ /* 0x000fe4000780c0ff */
[----:B------:R-:W-:-:S11]  /*500f0*/  LOP3.LUT R0, R0, 0xfffdffff, RZ, 0xc0, !PT ;  /* 0xfffdffff00007812 */ /* 0x000fd600078ec0ff */
[----:B------:R-:W-:Y:S02]  /*50100*/  @P0 LOP3.LUT R0, R0, 0x20000, RZ, 0xfc, !PT ;  /* 0x0002000000000812 */ /* 0x000fe400078efcff */
[----:B------:R-:W-:Y:S01]  /*50110*/  LOP3.LUT P0, RZ, R49, 0x10000000, RZ, 0xc0, !PT ;  /* 0x1000000031ff7812 */ /* 0x000fe2000780c0ff */
[----:B--2---:R-:W-:-:S05]  /*50120*/  IMAD.WIDE R50, R194, 0x2, R66 ;  /* 0x00000002c2327825 */ /* 0x004fca00078e0242 */
[----:B------:R0:W-:Y:S01]  /*50130*/  @P6 STG.E.U16 desc[UR8][R50.64], R58 ;  /* 0x0000003a32006986 */ /* 0x0001e2000c101508 */
[----:B------:R-:W-:Y:S01]  /*50140*/  PRMT R2, R58, 0x7632, R2 ;  /* 0x000076323a027816 */ /* 0x000fe20000000002 */
[----:B0-----:R-:W-:Y:S02]  /*50150*/  IMAD.WIDE R50, R194, 0x2, R64 ;  /* 0x00000002c2327825 */ /* 0x001fe400078e0240 */
[----:B------:R-:W2:Y:S04]  /*50160*/  LDL.LU R194, [R1+0xc98] ;  /* 0x000c980001c27983 */ /* 0x000ea80000300800 */
[----:B------:R-:W2:Y:S04]  /*50170*/  LDL.LU R193, [R1+0x14] ;  /* 0x0000140001c17983 */ /* 0x000ea80000300800 */
[----:B------:R0:W-:Y:S02]  /*50180*/  @P1 STG.E.U16 desc[UR8][R50.64], R2 ;  /* 0x0000000232001986 */ /* 0x0001e4000c101508 */
[----:B0-----:R-:W-:-:S05]  /*50190*/  IMAD.WIDE R50, R55, 0x2, R66 ;  /* 0x0000000237327825 */ /* 0x001fca00078e0242 */
[----:B------:R0:W-:Y:S01]  /*501a0*/  @P2 STG.E.U16 desc[UR8][R50.64], R195 ;  /* 0x000000c332002986 */ /* 0x0001e2000c101508 */
[----:B------:R-:W-:-:S03]  /*501b0*/  PRMT R2, R195, 0x7632, R2 ;  /* 0x00007632c3027816 */ /* 0x000fc60000000002 */
[----:B0-----:R-:W2:Y:S01]  /*501c0*/  LDL.LU R195, [R1+0xc9c] ;  /* 0x000c9c0001c37983 */ /* 0x001ea20000300800 */
[----:B------:R-:W-:-:S03]  /*501d0*/  IMAD.WIDE R50, R55, 0x2, R64 ;  /* 0x0000000237327825 */ /* 0x000fc600078e0240 */
[----:B------:R-:W2:Y:S04]  /*501e0*/  LDL.LU R55, [R1+0x4] ;  /* 0x0000040001377983 */ /* 0x000ea80000300800 */
[----:B------:R0:W-:Y:S02]  /*501f0*/  @P3 STG.E.U16 desc[UR8][R50.64], R2 ;  /* 0x0000000232003986 */ /* 0x0001e4000c101508 */
[----:B0-----:R-:W-:-:S05]  /*50200*/  IMAD.WIDE R50, R188, 0x2, R66 ;  /* 0x00000002bc327825 */ /* 0x001fca00078e0242 */
[----:B------:R0:W-:Y:S01]  /*50210*/  @P0 STG.E.U16 desc[UR8][R50.64], R189 ;  /* 0x000000bd32000986 */ /* 0x0001e2000c101508 */
[----:B------:R-:W-:Y:S02]  /*50220*/  LOP3.LUT P0, RZ, R0, 0x20000, RZ, 0xc0, !PT ;  /* 0x0002000000ff7812 */ /* 0x000fe4000780c0ff */
[----:B------:R-:W-:Y:S01]  /*50230*/  PRMT R2, R189, 0x7632, R2 ;  /* 0x00007632bd027816 */ /* 0x000fe20000000002 */
[----:B0-----:R-:W-:-:S10]  /*50240*/  IMAD.WIDE R50, R188, 0x2, R64 ;  /* 0x00000002bc327825 */ /* 0x001fd400078e0240 */
[----:B------:R3:W-:Y:S01]  /*50250*/  @P0 STG.E.U16 desc[UR8][R50.64], R2 ;  /* 0x0000000232000986 */ /* 0x0007e2000c101508 */
[----:B------:R-:W-:Y:S01]  /*50260*/  LOP3.LUT P0, RZ, R0, 0x10000, RZ, 0xc0, !PT ;  /* 0x0001000000ff7812 */ /* 0x000fe2000780c0ff */
[----:B---3--:R-:W-:-:S12]  /*50270*/  IMAD.WIDE R50, R191, 0x2, R66 ;  /* 0x00000002bf327825 */ /* 0x008fd800078e0242 */
[----:B----4-:R0:W-:Y:S02]  /*50280*/  @P0 STG.E.U16 desc[UR8][R50.64], R190 ;  /* 0x000000be32000986 */ /* 0x0101e4000c101508 */
[----:B0-----:R-:W-:Y:S02]  /*50290*/  IMAD.WIDE R50, R191, 0x2, R64 ;  /* 0x00000002bf327825 */ /* 0x001fe400078e0240 */
[----:B------:R-:W3:Y:S04]  /*502a0*/  LDL.LU R191, [R1+0xca4] ;  /* 0x000ca40001bf7983 */ /* 0x000ee80000300800 */
[----:B------:R-:W4:Y:S01]  /*502b0*/  LDL.LU R188, [R1+0x18] ;  /* 0x0000180001bc7983 */ /* 0x000f220000300800 */
[----:B------:R-:W-:Y:S02]  /*502c0*/  LOP3.LUT P0, RZ, R0, 0x8000, RZ, 0xc0, !PT ;  /* 0x0000800000ff7812 */ /* 0x000fe4000780c0ff */
[----:B------:R-:W-:-:S02]  /*502d0*/  PRMT R2, R190, 0x7632, R2 ;  /* 0x00007632be027816 */ /* 0x000fc40000000002 */
[----:B------:R-:W-:-:S09]  /*502e0*/  LOP3.LUT P4, RZ, R49, 0x80000000, RZ, 0xc0, !PT ;  /* 0x8000000031ff7812 */ /* 0x000fd2000788c0ff */
[----:B------:R0:W-:Y:S01]  /*502f0*/  @P0 STG.E.U16 desc[UR8][R50.64], R2 ;  /* 0x0000000232000986 */ /* 0x0001e2000c101508 */
[----:B------:R-:W-:Y:S02]  /*50300*/  LOP3.LUT P0, RZ, R0, 0x4000, RZ, 0xc0, !PT ;  /* 0x0000400000ff7812 */ /* 0x000fe4000780c0ff */
[----:B------:R-:W-:Y:S01]  /*50310*/  LOP3.LUT P5, RZ, R48, 0x400, RZ, 0xc0, !PT ;  /* 0x0000040030ff7812 */ /* 0x000fe200078ac0ff */
[----:B0-----:R-:W-:Y:S01]  /*50320*/  IMAD.WIDE R50, R59, 0x2, R66 ;  /* 0x000000023b327825 */ /* 0x001fe200078e0242 */
[----:B------:R-:W-:-:S09]  /*50330*/  PRMT R2, R192, 0x7632, R2 ;  /* 0x00007632c0027816 */ /* 0x000fd20000000002 */
[----:B------:R0:W-:Y:S01]  /*50340*/  @P0 STG.E.U16 desc[UR8][R50.64], R192 ;  /* 0x000000c032000986 */ /* 0x0001e2000c101508 */
[----:B------:R-:W-:Y:S01]  /*50350*/  LOP3.LUT P6, RZ, R48, 0x800, RZ, 0xc0, !PT ;  /* 0x0000080030ff7812 */ /* 0x000fe200078cc0ff */
[----:B0-----:R-:W-:-:S05]  /*50360*/  IMAD.WIDE R50, R59, 0x2, R64 ;  /* 0x000000023b327825 */ /* 0x001fca00078e0240 */
[----:B------:R2:W-:Y:S01]  /*50370*/  @P4 STG.E.U16 desc[UR8][R50.64], R2 ;  /* 0x0000000232004986 */ /* 0x0005e2000c101508 */
[C---:B------:R-:W-:Y:S02]  /*50380*/  LOP3.LUT P1, RZ, R3.reuse, 0x1, RZ, 0xc0, !PT ;  /* 0x0000000103ff7812 */ /* 0x040fe4000782c0ff */
[----:B------:R-:W-:Y:S02]  /*50390*/  LOP3.LUT P2, RZ, R3, 0x2, RZ, 0xc0, !PT ;  /* 0x0000000203ff7812 */ /* 0x000fe4000784c0ff */
[----:B------:R-:W-:Y:S01]  /*503a0*/  LOP3.LUT P3, RZ, R48, 0x1000, RZ, 0xc0, !PT ;  /* 0x0000100030ff7812 */ /* 0x000fe2000786c0ff */
[----:B--2---:R-:W-:-:S05]  /*503b0*/  IMAD.WIDE R50, R194, 0x2, R66 ;  /* 0x00000002c2327825 */ /* 0x004fca00078e0242 */
[----:B------:R0:W-:Y:S01]  /*503c0*/  @P5 STG.E.U16 desc[UR8][R50.64], R193 ;  /* 0x000000c132005986 */ /* 0x0001e2000c101508 */
[----:B------:R-:W-:Y:S01]  /*503d0*/  PRMT R2, R193, 0x7632, R2 ;  /* 0x00007632c1027816 */ /* 0x000fe20000000002 */
[----:B0-----:R-:W-:Y:S02]  /*503e0*/  IMAD.WIDE R50, R194, 0x2, R64 ;  /* 0x00000002c2327825 */ /* 0x001fe400078e0240 */
[----:B------:R-:W2:Y:S04]  /*503f0*/  LDL.LU R194, [R1+0xcac] ;  /* 0x000cac0001c27983 */ /* 0x000ea80000300800 */
[----:B------:R-:W2:Y:S04]  /*50400*/  LDL.LU R189, [R1+0x8] ;  /* 0x0000080001bd7983 */ /* 0x000ea80000300800 */
[----:B------:R0:W-:Y:S04]  /*50410*/  @P6 STG.E.U16 desc[UR8][R50.64], R2 ;  /* 0x0000000232006986 */ /* 0x0001e8000c101508 */
[----:B------:R-:W2:Y:S01]  /*50420*/  LDL.LU R190, [R1+0xcb0] ;  /* 0x000cb00001be7983 */ /* 0x000ea20000300800 */
[----:B0-----:R-:W-:-:S05]  /*50430*/  IMAD.WIDE R50, R195, 0x2, R66 ;  /* 0x00000002c3327825 */ /* 0x001fca00078e0242 */
[----:B------:R0:W-:Y:S02]  /*50440*/  @P1 STG.E.U16 desc[UR8][R50.64], R55 ;  /* 0x0000003732001986 */ /* 0x0001e4000c101508 */
[----:B0-----:R-:W-:Y:S02]  /*50450*/  IMAD.WIDE R50, R195, 0x2, R64 ;  /* 0x00000002c3327825 */ /* 0x001fe400078e0240 */
[----:B------:R-:W2:Y:S04]  /*50460*/  LDL.LU R195, [R1+0x1c] ;  /* 0x00001c0001c37983 */ /* 0x000ea80000300800 */
        /* <DEDUP_REMOVED lines=8> */
[----:B------:R-:W3:Y:S01]  /*504f0*/  LDL.LU R191, [R1+0xcc0] ;  /* 0x000cc00001bf7983 */ /* 0x000ee20000300800 */
[----:B------:R-:W-:Y:S02]  /*50500*/  LOP3.LUT P3, RZ, R3, 0x40, RZ, 0xc0, !PT ;  /* 0x0000004003ff7812 */ /* 0x000fe4000786c0ff */
[----:B------:R-:W-:Y:S02]  /*50510*/  LOP3.LUT R0, R0, 0xfffffbff, RZ, 0xc0, !PT ;  /* 0xfffffbff00007812 */ /* 0x000fe400078ec0ff */
[----:B------:R-:W-:-:S09]  /*50520*/  LOP3.LUT P4, RZ, R48, 0x2000, RZ, 0xc0, !PT ;  /* 0x0000200030ff7812 */ /* 0x000fd2000788c0ff */
[----:B------:R-:W-:Y:S02]  /*50530*/  @P3 LOP3.LUT R0, R0, 0x400, RZ, 0xfc, !PT ;  /* 0x0000040000003812 */ /* 0x000fe400078efcff */
[----:B------:R-:W-:Y:S02]  /*50540*/  LOP3.LUT P3, RZ, R48, 0x20000, RZ, 0xc0, !PT ;  /* 0x0002000030ff7812 */ /* 0x000fe4000786c0ff */
[----:B------:R-:W-:Y:S02]  /*50550*/  LOP3.LUT R0, R0, 0xfffff7ff, RZ, 0xc0, !PT ;  /* 0xfffff7ff00007812 */ /* 0x000fe400078ec0ff */
[----:B------:R-:W-:Y:S02]  /*50560*/  LOP3.LUT P5, RZ, R3, 0x4, RZ, 0xc0, !PT ;  /* 0x0000000403ff7812 */ /* 0x000fe400078ac0ff */
[----:B------:R-:W-:-:S07]  /*50570*/  PRMT R2, R188, 0x7632, R2 ;  /* 0x00007632bc027816 */ /* 0x000fce0000000002 */
[----:B------:R-:W-:Y:S02]  /*50580*/  @P3 LOP3.LUT R0, R0, 0x800, RZ, 0xfc, !PT ;  /* 0x0000080000003812 */ /* 0x000fe400078efcff */
[----:B------:R-:W-:Y:S01]  /*50590*/  LOP3.LUT P3, RZ, R48, 0x10000, RZ, 0xc0, !PT ;  /* 0x0001000030ff7812 */ /* 0x000fe2000786c0ff */
[----:B------:R2:W-:Y:S01]  /*505a0*/  @P4 STG.E.U16 desc[UR8][R50.64], R2 ;  /* 0x0000000232004986 */ /* 0x0005e2000c101508 */
[----:B------:R-:W-:Y:S02]  /*505b0*/  LOP3.LUT P6, RZ, R3, 0x8, RZ, 0xc0, !PT ;  /* 0x0000000803ff7812 */ /* 0x000fe400078cc0ff */
[----:B------:R-:W-:Y:S02]  /*505c0*/  LOP3.LUT R0, R0, 0xffffefff, RZ, 0xc0, !PT ;  /* 0xffffefff00007812 */ /* 0x000fe400078ec0ff */
[----:B------:R-:W-:-:S07]  /*505d0*/  LOP3.LUT P1, RZ, R48, 0x4000, RZ, 0xc0, !PT ;  /* 0x0000400030ff7812 */ /* 0x000fce000782c0ff */
[----:B------:R-:W-:Y:S02]  /*505e0*/  @P3 LOP3.LUT R0, R0, 0x1000, RZ, 0xfc, !PT ;  /* 0x0000100000003812 */ /* 0x000fe400078efcff */
[----:B------:R-:W-:Y:S02]  /*505f0*/  LOP3.LUT P3, RZ, R3, 0x20, RZ, 0xc0, !PT ;  /* 0x0000002003ff7812 */ /* 0x000fe4000786c0ff */
[----:B------:R-:W-:Y:S02]  /*50600*/  LOP3.LUT P2, RZ, R48, 0x8000, RZ, 0xc0, !PT ;  /* 0x0000800030ff7812 */ /* 0x000fe4000784c0ff */
[----:B------:R-:W-:-:S09]  /*50610*/  LOP3.LUT R0, R0, 0xffffdfff, RZ, 0xc0, !PT ;  /* 0xffffdfff00007812 */ /* 0x000fd200078ec0ff */
[----:B------:R-:W-:Y:S02]  /*50620*/  @P3 LOP3.LUT R0, R0, 0x2000, RZ, 0xfc, !PT ;  /* 0x0000200000003812 */ /* 0x000fe400078efcff */
[----:B------:R-:W-:Y:S01]  /*50630*/  LOP3.LUT P3, RZ, R3, 0x10, RZ, 0xc0, !PT ;  /* 0x0000001003ff7812 */ /* 0x000fe2000786c0ff */
[----:B--2---:R-:W-:-:S05]  /*50640*/  IMAD.WIDE R50, R194, 0x2, R66 ;  /* 0x00000002c2327825 */ /* 0x004fca00078e0242 */
[----:B------:R0:W-:Y:S01]  /*50650*/  @P5 STG.E.U16 desc[UR8][R50.64], R189 ;  /* 0x000000bd32005986 */ /* 0x0001e2000c101508 */
[----:B------:R-:W-:Y:S01]  /*50660*/  PRMT R2, R189, 0x7632, R2 ;  /* 0x00007632bd027816 */ /* 0x000fe20000000002 */
[----:B0-----:R-:W-:Y:S02]  /*50670*/  IMAD.WIDE R50, R194, 0x2, R64 ;  /* 0x00000002c2327825 */ /* 0x001fe400078e0240 */
[----:B------:R-:W2:Y:S04]  /*50680*/  LDL.LU R194, [R1+0xcc8] ;  /* 0x000cc80001c27983 */ /* 0x000ea80000300800 */
[----:B------:R0:W-:Y:S02]  /*50690*/  @P6 STG.E.U16 desc[UR8][R50.64], R2 ;  /* 0x0000000232006986 */ /* 0x0001e4000c101508 */
[----:B0-----:R-:W-:Y:S01]  /*506a0*/  IMAD.WIDE R50, R190, 0x2, R66 ;  /* 0x00000002be327825 */ /* 0x001fe200078e0242 */
[----:B------:R-:W-:-:S04]  /*506b0*/  PRMT R2, R195, 0x7632, R2 ;  /* 0x00007632c3027816 */ /* 0x000fc80000000002 */
[----:B------:R0:W-:Y:S04]  /*506c0*/  @P1 STG.E.U16 desc[UR8][R50.64], R195 ;  /* 0x000000c332001986 */ /* 0x0001e8000c101508 */
[----:B0-----:R-:W4:Y:S01]  /*506d0*/  LDL.LU R195, [R1+0xcd0] ;  /* 0x000cd00001c37983 */ /* 0x001f220000300800 */
[----:B------:R-:W-:-:S05]  /*506e0*/  IMAD.WIDE R50, R190, 0x2, R64 ;  /* 0x00000002be327825 */ /* 0x000fca00078e0240 */
[----:B------:R0:W-:Y:S02]  /*506f0*/  @P2 STG.E.U16 desc[UR8][R50.64], R2 ;  /* 0x0000000232002986 */ /* 0x0001e4000c101508 */
[----:B0-----:R-:W-:-:S05]  /*50700*/  IMAD.WIDE R50, R59, 0x2, R66 ;  /* 0x000000023b327825 */ /* 0x001fca00078e0242 */
[----:B------:R0:W-:Y:S01]  /*50710*/  @P3 STG.E.U16 desc[UR8][R50.64], R193 ;  /* 0x000000c132003986 */ /* 0x0001e2000c101508 */
[C---:B------:R-:W-:Y:S02]  /*50720*/  LOP3.LUT P3, RZ, R0.reuse, 0x2000, RZ, 0xc0, !PT ;  /* 0x0000200000ff7812 */ /* 0x040fe4000786c0ff */
[----:B------:R-:W-:Y:S01]  /*50730*/  PRMT R2, R193, 0x7632, R2 ;  /* 0x00007632c1027816 */ /* 0x000fe20000000002 */
[----:B0-----:R-:W-:Y:S01]  /*50740*/  IMAD.WIDE R50, R59, 0x2, R64 ;  /* 0x000000023b327825 */ /* 0x001fe200078e0240 */
[----:B------:R-:W4:Y:S09]  /*50750*/  LDL.LU R193, [R1+0xcd4] ;  /* 0x000cd40001c17983 */ /* 0x000f320000300800 */
[----:B------:R0:W-:Y:S01]  /*50760*/  @P3 STG.E.U16 desc[UR8][R50.64], R2 ;  /* 0x0000000232003986 */ /* 0x0001e2000c101508 */
[----:B------:R-:W-:Y:S01]  /*50770*/  LOP3.LUT P3, RZ, R0, 0x1000, RZ, 0xc0, !PT ;  /* 0x0000100000ff7812 */ /* 0x000fe2000786c0ff */
[----:B0-----:R-:W-:-:S12]  /*50780*/  IMAD.WIDE R50, R192, 0x2, R66 ;  /* 0x00000002c0327825 */ /* 0x001fd800078e0242 */
[----:B------:R0:W-:Y:S01]  /*50790*/  @P3 STG.E.U16 desc[UR8][R50.64], R248 ;  /* 0x000000f832003986 */ /* 0x0001e2000c101508 */
[----:B------:R-:W-:Y:S01]  /*507a0*/  LOP3.LUT P3, RZ, R0, 0x800, RZ, 0xc0, !PT ;  /* 0x0000080000ff7812 */ /* 0x000fe2000786c0ff */
[----:B0-----:R-:W-:Y:S01]  /*507b0*/  IMAD.WIDE R50, R192, 0x2, R64 ;  /* 0x00000002c0327825 */ /* 0x001fe200078e0240 */
[----:B------:R-:W-:-:S11]  /*507c0*/  PRMT R248, R248, 0x7632, R248 ;  /* 0x00007632f8f87816 */ /* 0x000fd600000000f8 */
[----:B------:R3:W-:Y:S01]  /*507d0*/  @P3 STG.E.U16 desc[UR8][R50.64], R248 ;  /* 0x000000f832003986 */ /* 0x0007e2000c101508 */
[----:B------:R-:W-:Y:S01]  /*507e0*/  LOP3.LUT P3, RZ, R0, 0x400, RZ, 0xc0, !PT ;  /* 0x0000040000ff7812 */ /* 0x000fe2000786c0ff */
[----:B---3--:R-:W-:-:S12]  /*507f0*/  IMAD.WIDE R50, R191, 0x2, R66 ;  /* 0x00000002bf327825 */ /* 0x008fd800078e0242 */
[----:B------:R0:W-:Y:S02]  /*50800*/  @P3 STG.E.U16 desc[UR8][R50.64], R244 ;  /* 0x000000f432003986 */ /* 0x0001e4000c101508 */
[----:B0-----:R-:W-:Y:S02]  /*50810*/  IMAD.WIDE R50, R191, 0x2, R64 ;  /* 0x00000002bf327825 */ /* 0x001fe400078e0240 */
[----:B------:R-:W3:Y:S01]  /*50820*/  LDL.LU R191, [R1+0xcd8] ;  /* 0x000cd80001bf7983 */ /* 0x000ee20000300800 */
[----:B------:R-:W-:Y:S02]  /*50830*/  LOP3.LUT P4, RZ, R3, 0x80, RZ, 0xc0, !PT ;  /* 0x0000008003ff7812 */ /* 0x000fe4000788c0ff */
[----:B------:R-:W-:Y:S02]  /*50840*/  LOP3.LUT P5, RZ, R48, 0x40000, RZ, 0xc0, !PT ;  /* 0x0004000030ff7812 */ /* 0x000fe400078ac0ff */
[----:B------:R-:W-:Y:S02]  /*50850*/  PRMT R244, R244, 0x7632, R244 ;  /* 0x00007632f4f47816 */ /* 0x000fe400000000f4 */
[----:B------:R-:W-:-:S02]  /*50860*/  LOP3.LUT P0, RZ, R48, 0x80000, RZ, 0xc0, !PT ;  /* 0x0008000030ff7812 */ /* 0x000fc4000780c0ff */
[----:B------:R-:W-:-:S05]  /*50870*/  LOP3.LUT P6, RZ, R3, 0x100, RZ, 0xc0, !PT ;  /* 0x0000010003ff7812 */ /* 0x000fca00078cc0ff */
[----:B------:R2:W-:Y:S01]  /*50880*/  @P4 STG.E.U16 desc[UR8][R50.64], R244 ;  /* 0x000000f432004986 */ /* 0x0005e2000c101508 */
[C---:B------:R-:W-:Y:S02]  /*50890*/  LOP3.LUT P1, RZ, R3.reuse, 0x200, RZ, 0xc0, !PT ;  /* 0x0000020003ff7812 */ /* 0x040fe4000782c0ff */
[C---:B------:R-:W-:Y:S02]  /*508a0*/  LOP3.LUT P2, RZ, R48.reuse, 0x100000, RZ, 0xc0, !PT ;  /* 0x0010000030ff7812 */ /* 0x040fe4000784c0ff */
[----:B------:R-:W-:Y:S02]  /*508b0*/  LOP3.LUT P3, RZ, R48, 0x200000, RZ, 0xc0, !PT ;  /* 0x0020000030ff7812 */ /* 0x000fe4000786c0ff */
[----:B------:R-:W-:Y:S01]  /*508c0*/  LOP3.LUT P4, RZ, R3, 0x400, RZ, 0xc0, !PT ;  /* 0x0000040003ff7812 */ /* 0x000fe2000788c0ff */
[----:B--2---:R-:W-:-:S05]  /*508d0*/  IMAD.WIDE R50, R194, 0x2, R66 ;  /* 0x00000002c2327825 */ /* 0x004fca00078e0242 */
[----:B------:R0:W-:Y:S02]  /*508e0*/  @P5 STG.E.U16 desc[UR8][R50.64], R249 ;  /* 0x000000f932005986 */ /* 0x0001e4000c101508 */
[----:B0-----:R-:W-:Y:S01]  /*508f0*/  IMAD.WIDE R50, R194, 0x2, R64 ;  /* 0x00000002c2327825 */ /* 0x001fe200078e0240 */
[----:B------:R-:W-:-:S05]  /*50900*/  PRMT R249, R249, 0x7632, R249 ;  /* 0x00007632f9f97816 */ /* 0x000fca00000000f9 */
[----:B------:R4:W-:Y:S02]  /*50910*/  @P0 STG.E.U16 desc[UR8][R50.64], R249 ;  /* 0x000000f932000986 */ /* 0x0009e4000c101508 */
[----:B----4-:R-:W-:-:S05]  /*50920*/  IMAD.WIDE R50, R195, 0x2, R66 ;  /* 0x00000002c3327825 */ /* 0x010fca00078e0242 */
[----:B------:R0:W-:Y:S02]  /*50930*/  @P6 STG.E.U16 desc[UR8][R50.64], R245 ;  /* 0x000000f532006986 */ /* 0x0001e4000c101508 */
[----:B0-----:R-:W-:Y:S02]  /*50940*/  IMAD.WIDE R50, R195, 0x2, R64 ;  /* 0x00000002c3327825 */ /* 0x001fe400078e0240 */
[----:B------:R-:W2:Y:S04]  /*50950*/  LDL.LU R195, [R1+0xcdc] ;  /* 0x000cdc0001c37983 */ /* 0x000ea80000300800 */
[----:B------:R-:W4:Y:S01]  /*50960*/  LDL.LU R194, [R1+0xce4] ;  /* 0x000ce40001c27983 */ /* 0x000f220000300800 */
[----:B------:R-:W-:-:S03]  /*50970*/  PRMT R245, R245, 0x7632, R245 ;  /* 0x00007632f5f57816 */ /* 0x000fc600000000f5 */
[----:B------:R-:W4:Y:S04]  /*50980*/  LDL.LU R192, [R1+0xcec] ;  /* 0x000cec0001c07983 */ /* 0x000f280000300800 */
[----:B------:R0:W-:Y:S02]  /*50990*/  @P1 STG.E.U16 desc[UR8][R50.64], R245 ;  /* 0x000000f532001986 */ /* 0x0001e4000c101508 */
[----:B0-----:R-:W-:-:S05]  /*509a0*/  IMAD.WIDE R50, R193, 0x2, R66 ;  /* 0x00000002c1327825 */ /* 0x001fca00078e0242 */
[----:B------:R0:W-:Y:S02]  /*509b0*/  @P2 STG.E.U16 desc[UR8][R50.64], R250 ;  /* 0x000000fa32002986 */ /* 0x0001e4000c101508 */
[----:B0-----:R-:W-:Y:S01]  /*509c0*/  IMAD.WIDE R50, R193, 0x2, R64 ;  /* 0x00000002c1327825 */ /* 0x001fe200078e0240 */
[----:B------:R-:W-:-:S05]  /*509d0*/  PRMT R250, R250, 0x7632, R250 ;  /* 0x00007632fafa7816 */ /* 0x000fca00000000fa */
[----:B------:R3:W-:Y:S02]  /*509e0*/  @P3 STG.E.U16 desc[UR8][R50.64], R250 ;  /* 0x000000fa32003986 */ /* 0x0007e4000c101508 */
[----:B---3--:R-:W-:-:S05]  /*509f0*/  IMAD.WIDE R50, R191, 0x2, R66 ;  /* 0x00000002bf327825 */ /* 0x008fca00078e0242 */
[----:B------:R0:W-:Y:S02]  /*50a00*/  @P4 STG.E.U16 desc[UR8][R50.64], R246 ;  /* 0x000000f632004986 */ /* 0x0001e4000c101508 */
[----:B0-----:R-:W-:Y:S02]  /*50a10*/  IMAD.WIDE R50, R191, 0x2, R64 ;  /* 0x00000002bf327825 */ /* 0x001fe400078e0240 */
[----:B------:R-:W3:Y:S01]  /*50a20*/  LDL.LU R191, [R1+0xcf0] ;  /* 0x000cf00001bf7983 */ /* 0x000ee20000300800 */
[----:B------:R-:W-:Y:S02]  /*50a30*/  LOP3.LUT P2, RZ, R48, 0x2000000, RZ, 0xc0, !PT ;  /* 0x0200000030ff7812 */ /* 0x000fe4000784c0ff */
[----:B------:R-:W-:Y:S01]  /*50a40*/  LOP3.LUT R0, R0, 0xffffff7f, RZ, 0xc0, !PT ;  /* 0xffffff7f00007812 */ /* 0x000fe200078ec0ff */
[----:B------:R-:W3:Y:S01]  /*50a50*/  LDL.LU R193, [R1+0xcf4] ;  /* 0x000cf40001c17983 */ /* 0x000ee20000300800 */
[----:B------:R-:W-:Y:S02]  /*50a60*/  LOP3.LUT P5, RZ, R3, 0x800, RZ, 0xc0, !PT ;  /* 0x0000080003ff7812 */ /* 0x000fe400078ac0ff */
[----:B------:R-:W-:-:S07]  /*50a70*/  LOP3.LUT P6, RZ, R48, 0x400000, RZ, 0xc0, !PT ;  /* 0x0040000030ff7812 */ /* 0x000fce00078cc0ff */
[----:B------:R-:W-:Y:S02]  /*50a80*/  @P2 LOP3.LUT R0, R0, 0x80, RZ, 0xfc, !PT ;  /* 0x0000008000002812 */ /* 0x000fe400078efcff */
[----:B------:R-:W-:Y:S02]  /*50a90*/  LOP3.LUT P2, RZ, R48, 0x1000000, RZ, 0xc0, !PT ;  /* 0x0100000030ff7812 */ /* 0x000fe4000784c0ff */
[----:B------:R-:W-:Y:S02]  /*50aa0*/  PRMT R246, R246, 0x7632, R246 ;  /* 0x00007632f6f67816 */ /* 0x000fe400000000f6 */
[----:B------:R-:W-:-:S03]  /*50ab0*/  LOP3.LUT R0, R0, 0xfffffeff, RZ, 0xc0, !PT ;  /* 0xfffffeff00007812 */ /* 0x000fc600078ec0ff */
[----:B------:R2:W-:Y:S06]  /*50ac0*/  @P5 STG.E.U16 desc[UR8][R50.64], R246 ;  /* 0x000000f632005986 */ /* 0x0005ec000c101508 */
[----:B------:R-:W-:Y:S02]  /*50ad0*/  @P2 LOP3.LUT R0, R0, 0x100, RZ, 0xfc, !PT ;  /* 0x0000010000002812 */ /* 0x000fe400078efcff */
[----:B------:R-:W-:Y:S02]  /*50ae0*/  LOP3.LUT P2, RZ, R3, 0x2000, RZ, 0xc0, !PT ;  /* 0x0000200003ff7812 */ /* 0x000fe4000784c0ff */
[----:B------:R-:W-:-:S02]  /*50af0*/  LOP3.LUT P1, RZ, R48, 0x800000, RZ, 0xc0, !PT ;  /* 0x0080000030ff7812 */ /* 0x000fc4000782c0ff */
[----:B------:R-:W-:Y:S02]  /*50b00*/  LOP3.LUT R0, R0, 0xfffffdff, RZ, 0xc0, !PT ;  /* 0xfffffdff00007812 */ /* 0x000fe400078ec0ff */
[----:B------:R-:W-:-:S07]  /*50b10*/  LOP3.LUT P0, RZ, R48, 0x8000000, RZ, 0xc0, !PT ;  /* 0x0800000030ff7812 */ /* 0x000fce000780c0ff */
[----:B------:R-:W-:Y:S02]  /*50b20*/  @P2 LOP3.LUT R0, R0, 0x200, RZ, 0xfc, !PT ;  /* 0x0000020000002812 */ /* 0x000fe400078efcff */
[----:B------:R-:W-:Y:S02]  /*50b30*/  LOP3.LUT P2, RZ, R3, 0x1000, RZ, 0xc0, !PT ;  /* 0x0000100003ff7812 */ /* 0x000fe4000784c0ff */
[----:B------:R-:W-:-:S04]  /*50b40*/  LOP3.LUT R0, R0, 0xffffffbf, RZ, 0xc0, !PT ;  /* 0xffffffbf00007812 */ /* 0x000fc800078ec0ff */
[----:B------:R-:W-:Y:S02]  /*50b50*/  @P0 LOP3.LUT R0, R0, 0x40, RZ, 0xfc, !PT ;  /* 0x0000004000000812 */ /* 0x000fe400078efcff */
[----:B------:R-:W-:Y:S01]  /*50b60*/  LOP3.LUT P3, RZ, R3, 0x4000, RZ, 0xc0, !PT ;  /* 0x0000400003ff7812 */ /* 0x000fe2000786c0ff */
[----:B--2---:R-:W-:-:S05]  /*50b70*/  IMAD.WIDE R50, R195, 0x2, R66 ;  /* 0x00000002c3327825 */ /* 0x004fca00078e0242 */
[----:B------:R0:W-:Y:S02]  /*50b80*/  @P6 STG.E.U16 desc[UR8][R50.64], R251 ;  /* 0x000000fb32006986 */ /* 0x0001e4000c101508 */
[----:B0-----:R-:W-:Y:S02]  /*50b90*/  IMAD.WIDE R50, R195, 0x2, R64 ;  /* 0x00000002c3327825 */ /* 0x001fe400078e0240 */
[----:B------:R-:W2:Y:S01]  /*50ba0*/  LDL.LU R195, [R1+0xcfc] ;  /* 0x000cfc0001c37983 */ /* 0x000ea20000300800 */
[----:B------:R-:W-:-:S05]  /*50bb0*/  PRMT R251, R251, 0x7632, R251 ;  /* 0x00007632fbfb7816 */ /* 0x000fca00000000fb */
[----:B------:R4:W-:Y:S02]  /*50bc0*/  @P1 STG.E.U16 desc[UR8][R50.64], R251 ;  /* 0x000000fb32001986 */ /* 0x0009e4000c101508 */
[----:B----4-:R-:W-:-:S05]  /*50bd0*/  IMAD.WIDE R50, R194, 0x2, R66 ;  /* 0x00000002c2327825 */ /* 0x010fca00078e0242 */
[----:B------:R0:W-:Y:S01]  /*50be0*/  @P2 STG.E.U16 desc[UR8][R50.64], R247 ;  /* 0x000000f732002986 */ /* 0x0001e2000c101508 */
[----:B------:R-:W-:Y:S01]  /*50bf0*/  LOP3.LUT P2, RZ, R0, 0x200, RZ, 0xc0, !PT ;  /* 0x0000020000ff7812 */ /* 0x000fe2000784c0ff */
[----:B0-----:R-:W-:Y:S01]  /*50c00*/  IMAD.WIDE R50, R194, 0x2, R64 ;  /* 0x00000002c2327825 */ /* 0x001fe200078e0240 */
[----:B------:R-:W-:Y:S01]  /*50c10*/  PRMT R247, R247, 0x7632, R247 ;  /* 0x00007632f7f77816 */ /* 0x000fe200000000f7 */
[----:B------:R-:W4:Y:S10]  /*50c20*/  LDL.LU R194, [R1+0xd00] ;  /* 0x000d000001c27983 */ /* 0x000f340000300800 */
[----:B------:R0:W-:Y:S01]  /*50c30*/  @P2 STG.E.U16 desc[UR8][R50.64], R247 ;  /* 0x000000f732002986 */ /* 0x0001e2000c101508 */
[----:B------:R-:W-:Y:S01]  /*50c40*/  LOP3.LUT P2, RZ, R0, 0x100, RZ, 0xc0, !PT ;  /* 0x0000010000ff7812 */ /* 0x000fe2000784c0ff */
[----:B0-----:R-:W-:-:S12]  /*50c50*/  IMAD.WIDE R50, R192, 0x2, R66 ;  /* 0x00000002c0327825 */ /* 0x001fd800078e0242 */
[----:B------:R0:W-:Y:S01]  /*50c60*/  @P2 STG.E.U16 desc[UR8][R50.64], R240 ;  /* 0x000000f032002986 */ /* 0x0001e2000c101508 */
[----:B------:R-:W-:Y:S01]  /*50c70*/  LOP3.LUT P2, RZ, R0, 0x80, RZ, 0xc0, !PT ;  /* 0x0000008000ff7812 */ /* 0x000fe2000784c0ff */
[----:B0-----:R-:W-:Y:S01]  /*50c80*/  IMAD.WIDE R50, R192, 0x2, R64 ;  /* 0x00000002c0327825 */ /* 0x001fe200078e0240 */
[----:B------:R-:W-:-:S11]  /*50c90*/  PRMT R240, R240, 0x7632, R240 ;  /* 0x00007632f0f07816 */ /* 0x000fd600000000f0 */
[----:B------:R3:W-:Y:S02]  /*50ca0*/  @P2 STG.E.U16 desc[UR8][R50.64], R240 ;  /* 0x000000f032002986 */ /* 0x0007e4000c101508 */
[----:B---3--:R-:W-:-:S05]  /*50cb0*/  IMAD.WIDE R50, R191, 0x2, R66 ;  /* 0x00000002bf327825 */ /* 0x008fca00078e0242 */
[----:B------:R0:W-:Y:S02]  /*50cc0*/  @P3 STG.E.U16 desc[UR8][R50.64], R236 ;  /* 0x000000ec32003986 */ /* 0x0001e4000c101508 */
[----:B0-----:R-:W-:Y:S02]  /*50cd0*/  IMAD.WIDE R50, R191, 0x2, R64 ;  /* 0x00000002bf327825 */ /* 0x001fe400078e0240 */
[----:B------:R-:W3:Y:S01]  /*50ce0*/  LDL.LU R191, [R1+0xd08] ;  /* 0x000d080001bf7983 */ /* 0x000ee20000300800 */
[----:B------:R-:W-:Y:S02]  /*50cf0*/  LOP3.LUT P4, RZ, R3, 0x8000, RZ, 0xc0, !PT ;  /* 0x0000800003ff7812 */ /* 0x000fe4000788c0ff */
[----:B------:R-:W-:Y:S02]  /*50d00*/  LOP3.LUT P0, RZ, R48, 0x4000000, RZ, 0xc0, !PT ;  /* 0x0400000030ff7812 */ /* 0x000fe4000780c0ff */
[----:B------:R-:W-:-:S09]  /*50d10*/  PRMT R236, R236, 0x7632, R236 ;  /* 0x00007632ecec7816 */ /* 0x000fd200000000ec */
[----:B------:R0:W-:Y:S02]  /*50d20*/  @P4 STG.E.U16 desc[UR8][R50.64], R236 ;  /* 0x000000ec32004986 */ /* 0x0001e4000c101508 */
[----:B0-----:R-:W-:-:S05]  /*50d30*/  IMAD.WIDE R50, R193, 0x2, R66 ;  /* 0x00000002c1327825 */ /* 0x001fca00078e0242 */
[----:B------:R0:W-:Y:S01]  /*50d40*/  @P0 STG.E.U16 desc[UR8][R50.64], R241 ;  /* 0x000000f132000986 */ /* 0x0001e2000c101508 */
[----:B------:R-:W-:Y:S02]  /*50d50*/  LOP3.LUT P0, RZ, R0, 0x40, RZ, 0xc0, !PT ;  /* 0x0000004000ff7812 */ /* 0x000fe4000780c0ff */
[----:B------:R-:W-:Y:S01]  /*50d60*/  LOP3.LUT P5, RZ, R3, 0x10000, RZ, 0xc0, !PT ;  /* 0x0001000003ff7812 */ /* 0x000fe200078ac0ff */
[----:B0-----:R-:W-:Y:S01]  /*50d70*/  IMAD.WIDE R50, R193, 0x2, R64 ;  /* 0x00000002c1327825 */ /* 0x001fe200078e0240 */
[----:B------:R-:W-:-:S09]  /*50d80*/  PRMT R241, R241, 0x7632, R241 ;  /* 0x00007632f1f17816 */ /* 0x000fd200000000f1 */
[----:B------:R2:W-:Y:S01]  /*50d90*/  @P0 STG.E.U16 desc[UR8][R50.64], R241 ;  /* 0x000000f132000986 */ /* 0x0005e2000c101508 */
[C---:B------:R-:W-:Y:S02]  /*50da0*/  LOP3.LUT P6, RZ, R3.reuse, 0x20000, RZ, 0xc0, !PT ;  /* 0x0002000003ff7812 */ /* 0x040fe400078cc0ff */
[C---:B------:R-:W-:Y:S02]  /*50db0*/  LOP3.LUT P1, RZ, R48.reuse, 0x10000000, RZ, 0xc0, !PT ;  /* 0x1000000030ff7812 */ /* 0x040fe4000782c0ff */
[----:B------:R-:W-:Y:S02]  /*50dc0*/  LOP3.LUT P2, RZ, R48, 0x20000000, RZ, 0xc0, !PT ;  /* 0x2000000030ff7812 */ /* 0x000fe4000784c0ff */
[----:B------:R-:W-:Y:S01]  /*50dd0*/  LOP3.LUT P3, RZ, R3, 0x40000, RZ, 0xc0, !PT ;  /* 0x0004000003ff7812 */ /* 0x000fe2000786c0ff */
[----:B--2---:R-:W-:-:S05]  /*50de0*/  IMAD.WIDE R50, R195, 0x2, R66 ;  /* 0x00000002c3327825 */ /* 0x004fca00078e0242 */
[----:B------:R0:W-:Y:S02]  /*50df0*/  @P5 STG.E.U16 desc[UR8][R50.64], R237 ;  /* 0x000000ed32005986 */ /* 0x0001e4000c101508 */
[----:B0-----:R-:W-:Y:S02]  /*50e00*/  IMAD.WIDE R50, R195, 0x2, R64 ;  /* 0x00000002c3327825 */ /* 0x001fe400078e0240 */
[----:B------:R-:W2:Y:S04]  /*50e10*/  LDL.LU R195, [R1+0xd0c] ;  /* 0x000d0c0001c37983 */ /* 0x000ea80000300800 */
[----:B------:R-:W2:Y:S01]  /*50e20*/  LDL.LU R193, [R1+0xd10] ;  /* 0x000d100001c17983 */ /* 0x000ea20000300800 */
[----:B------:R-:W-:Y:S02]  /*50e30*/  PRMT R237, R237, 0x7632, R237 ;  /* 0x00007632eded7816 */ /* 0x000fe400000000ed */
[----:B------:R-:W-:-:S03]  /*50e40*/  LOP3.LUT P5, RZ, R48, 0x40000000, RZ, 0xc0, !PT ;  /* 0x4000000030ff7812 */ /* 0x000fc600078ac0ff */
[----:B------:R-:W-:Y:S01]  /*50e50*/  @P6 STG.E.U16 desc[UR8][R50.64], R237 ;  /* 0x000000ed32006986 */ /* 0x000fe2000c101508 */
[----:B------:R-:W-:Y:S01]  /*50e60*/  LOP3.LUT P6, RZ, R48, 0x80000000, RZ, 0xc0, !PT ;  /* 0x8000000030ff7812 */ /* 0x000fe200078cc0ff */
[----:B----4-:R-:W-:-:S05]  /*50e70*/  IMAD.WIDE R48, R194, 0x2, R66 ;  /* 0x00000002c2307825 */ /* 0x010fca00078e0242 */
[----:B------:R0:W-:Y:S02]  /*50e80*/  @P1 STG.E.U16 desc[UR8][R48.64], R242 ;  /* 0x000000f230001986 */ /* 0x0001e4000c101508 */
[----:B0-----:R-:W-:Y:S02]  /*50e90*/  IMAD.WIDE R48, R194, 0x2, R64 ;  /* 0x00000002c2307825 */ /* 0x001fe400078e0240 */
[----:B------:R-:W4:Y:S04]  /*50ea0*/  LDL.LU R194, [R1+0xd18] ;  /* 0x000d180001c27983 */ /* 0x000f280000300800 */
[----:B------:R-:W4:Y:S01]  /*50eb0*/  LDL.LU R192, [R1+0xd20] ;  /* 0x000d200001c07983 */ /* 0x000f220000300800 */
[----:B------:R-:W-:-:S05]  /*50ec0*/  PRMT R242, R242, 0x7632, R242 ;  /* 0x00007632f2f27816 */ /* 0x000fca00000000f2 */
[----:B------:R3:W-:Y:S02]  /*50ed0*/  @P2 STG.E.U16 desc[UR8][R48.64], R242 ;  /* 0x000000f230002986 */ /* 0x0007e4000c101508 */
[----:B---3--:R-:W-:-:S05]  /*50ee0*/  IMAD.WIDE R48, R191, 0x2, R66 ;  /* 0x00000002bf307825 */ /* 0x008fca00078e0242 */
[----:B------:R0:W-:Y:S02]  /*50ef0*/  @P3 STG.E.U16 desc[UR8][R48.64], R238 ;  /* 0x000000ee30003986 */ /* 0x0001e4000c101508 */
[----:B0-----:R-:W-:Y:S02]  /*50f00*/  IMAD.WIDE R48, R191, 0x2, R64 ;  /* 0x00000002bf307825 */ /* 0x001fe400078e0240 */
[----:B------:R-:W3:Y:S01]  /*50f10*/  LDL.LU R191, [R1+0xd24] ;  /* 0x000d240001bf7983 */ /* 0x000ee20000300800 */
[----:B------:R-:W-:Y:S02]  /*50f20*/  LOP3.LUT P0, RZ, R7, 0x1, RZ, 0xc0, !PT ;  /* 0x0000000107ff7812 */ /* 0x000fe4000780c0ff */
[----:B------:R-:W-:Y:S02]  /*50f30*/  LOP3.LUT R0, R0, 0xffffffef, RZ, 0xc0, !PT ;  /* 0xffffffef00007812 */ /* 0x000fe400078ec0ff */
[----:B------:R-:W-:-:S09]  /*50f40*/  LOP3.LUT P4, RZ, R3, 0x80000, RZ, 0xc0, !PT ;  /* 0x0008000003ff7812 */ /* 0x000fd2000788c0ff */
[----:B------:R-:W-:Y:S02]  /*50f50*/  @P0 LOP3.LUT R0, R0, 0x10, RZ, 0xfc, !PT ;  /* 0x0000001000000812 */ /* 0x000fe400078efcff */
[----:B------:R-:W-:Y:S02]  /*50f60*/  LOP3.LUT P0, RZ, R3, 0x200000, RZ, 0xc0, !PT ;  /* 0x0020000003ff7812 */ /* 0x000fe4000780c0ff */
[----:B------:R-:W-:Y:S02]  /*50f70*/  LOP3.LUT P3, RZ, R7, 0x10, RZ, 0xc0, !PT ;  /* 0x0000001007ff7812 */ /* 0x000fe4000786c0ff */
[----:B------:R-:W-:Y:S02]  /*50f80*/  LOP3.LUT R0, R0, 0xffffffdf, RZ, 0xc0, !PT ;  /* 0xffffffdf00007812 */ /* 0x000fe400078ec0ff */
[----:B------:R-:W-:-:S07]  /*50f90*/  PRMT R238, R238, 0x7632, R238 ;  /* 0x00007632eeee7816 */ /* 0x000fce00000000ee */
[----:B------:R-:W-:Y:S01]  /*50fa0*/  @P0 LOP3.LUT R0, R0, 0x20, RZ, 0xfc, !PT ;  /* 0x0000002000000812 */ /* 0x000fe200078efcff */
[----:B------:R2:W-:Y:S03]  /*50fb0*/  @P4 STG.E.U16 desc[UR8][R48.64], R238 ;  /* 0x000000ee30004986 */ /* 0x0005e6000c101508 */
[----:B------:R-:W-:-:S04]  /*50fc0*/  LOP3.LUT R0, R0, 0xfffffffb, RZ, 0xc0, !PT ;  /* 0xfffffffb00007812 */ /* 0x000fc800078ec0ff */
[----:B------:R-:W-:Y:S02]  /*50fd0*/  @P3 LOP3.LUT R0, R0, 0x4, RZ, 0xfc, !PT ;  /* 0x0000000400003812 */ /* 0x000fe400078efcff */
[----:B------:R-:W-:Y:S02]  /*50fe0*/  LOP3.LUT P3, RZ, R7, 0x4, RZ, 0xc0, !PT ;  /* 0x0000000407ff7812 */ /* 0x000fe4000786c0ff */
[----:B------:R-:W-:Y:S02]  /*50ff0*/  LOP3.LUT P0, RZ, R3, 0x100000, RZ, 0xc0, !PT ;  /* 0x0010000003ff7812 */ /* 0x000fe4000780c0ff */
[----:B------:R-:W-:-:S09]  /*51000*/  LOP3.LUT R0, R0, 0xfffffff7, RZ, 0xc0, !PT ;  /* 0xfffffff700007812 */ /* 0x000fd200078ec0ff */
[----:B------:R-:W-:Y:S02]  /*51010*/  @P3 LOP3.LUT R0, R0, 0x8, RZ, 0xfc, !PT ;  /* 0x0000000800003812 */ /* 0x000fe400078efcff */
[----:B------:R-:W-:Y:S02]  /*51020*/  LOP3.LUT P1, RZ, R7, 0x2, RZ, 0xc0, !PT ;  /* 0x0000000207ff7812 */ /* 0x000fe4000782c0ff */
[C---:B------:R-:W-:Y:S02]  /*51030*/  LOP3.LUT P2, RZ, R3.reuse, 0x400000, RZ, 0xc0, !PT ;  /* 0x0040000003ff7812 */ /* 0x040fe4000784c0ff */
[----:B------:R-:W-:Y:S01]  /*51040*/  LOP3.LUT P3, RZ, R3, 0x800000, RZ, 0xc0, !PT ;  /* 0x0080000003ff7812 */ /* 0x000fe2000786c0ff */
[----:B--2---:R-:W-:-:S05]  /*51050*/  IMAD.WIDE R48, R195, 0x2, R66 ;  /* 0x00000002c3307825 */ /* 0x004fca00078e0242 */
[----:B------:R0:W-:Y:S02]  /*51060*/  @P5 STG.E.U16 desc[UR8][R48.64], R243 ;  /* 0x000000f330005986 */ /* 0x0001e4000c101508 */
[----:B0-----:R-:W-:Y:S01]  /*51070*/  IMAD.WIDE R48, R195, 0x2, R64 ;  /* 0x00000002c3307825 */ /* 0x001fe200078e0240 */
[----:B------:R-:W-:Y:S01]  /*51080*/  PRMT R243, R243, 0x7632, R243 ;  /* 0x00007632f3f37816 */ /* 0x000fe200000000f3 */
[----:B------:R-:W2:Y:S04]  /*51090*/  LDL.LU R195, [R1+0xd28] ;  /* 0x000d280001c37983 */ /* 0x000ea80000300800 */
[----:B------:R0:W-:Y:S02]  /*510a0*/  @P6 STG.E.U16 desc[UR8][R48.64], R243 ;  /* 0x000000f330006986 */ /* 0x0001e4000c101508 */
[----:B0-----:R-:W-:-:S05]  /*510b0*/  IMAD.WIDE R48, R193, 0x2, R66 ;  /* 0x00000002c1307825 */ /* 0x001fca00078e0242 */
[----:B------:R0:W-:Y:S01]  /*510c0*/  @P0 STG.E.U16 desc[UR8][R48.64], R239 ;  /* 0x000000ef30000986 */ /* 0x0001e2000c101508 */
[C---:B------:R-:W-:Y:S01]  /*510d0*/  LOP3.LUT P0, RZ, R0.reuse, 0x20, RZ, 0xc0, !PT ;  /* 0x0000002000ff7812 */ /* 0x040fe2000780c0ff */
[----:B0-----:R-:W-:Y:S01]  /*510e0*/  IMAD.WIDE R48, R193, 0x2, R64 ;  /* 0x00000002c1307825 */ /* 0x001fe200078e0240 */
[----:B------:R-:W-:Y:S01]  /*510f0*/  PRMT R239, R239, 0x7632, R239 ;  /* 0x00007632efef7816 */ /* 0x000fe200000000ef */
[----:B------:R-:W2:Y:S10]  /*51100*/  LDL.LU R193, [R1+0xd2c] ;  /* 0x000d2c0001c17983 */ /* 0x000eb40000300800 */
[----:B------:R4:W-:Y:S01]  /*51110*/  @P0 STG.E.U16 desc[UR8][R48.64], R239 ;  /* 0x000000ef30000986 */ /* 0x0009e2000c101508 */
[----:B------:R-:W-:Y:S01]  /*51120*/  LOP3.LUT P0, RZ, R0, 0x10, RZ, 0xc0, !PT ;  /* 0x0000001000ff7812 */ /* 0x000fe2000780c0ff */
[----:B----4-:R-:W-:-:S12]  /*51130*/  IMAD.WIDE R48, R194, 0x2, R66 ;  /* 0x00000002c2307825 */ /* 0x010fd800078e0242 */
[----:B------:R0:W-:Y:S02]  /*51140*/  @P0 STG.E.U16 desc[UR8][R48.64], R232 ;  /* 0x000000e830000986 */ /* 0x0001e4000c101508 */
[----:B0-----:R-:W-:Y:S01]  /*51150*/  IMAD.WIDE R48, R194, 0x2, R64 ;  /* 0x00000002c2307825 */ /* 0x001fe200078e0240 */
[----:B------:R-:W-:Y:S01]  /*51160*/  PRMT R232, R232, 0x7632, R232 ;  /* 0x00007632e8e87816 */ /* 0x000fe200000000e8 */
[----:B------:R-:W4:Y:S04]  /*51170*/  LDL.LU R194, [R1+0xd34] ;  /* 0x000d340001c27983 */ /* 0x000f280000300800 */
[----:B------:R0:W-:Y:S02]  /*51180*/  @P1 STG.E.U16 desc[UR8][R48.64], R232 ;  /* 0x000000e830001986 */ /* 0x0001e4000c101508 */
[----:B0-----:R-:W-:-:S05]  /*51190*/  IMAD.WIDE R48, R192, 0x2, R66 ;  /* 0x00000002c0307825 */ /* 0x001fca00078e0242 */
[----:B------:R0:W-:Y:S02]  /*511a0*/  @P2 STG.E.U16 desc[UR8][R48.64], R228 ;  /* 0x000000e430002986 */ /* 0x0001e4000c101508 */
[----:B0-----:R-:W-:Y:S01]  /*511b0*/  IMAD.WIDE R48, R192, 0x2, R64 ;  /* 0x00000002c0307825 */ /* 0x001fe200078e0240 */
[----:B------:R-:W-:-:S05]  /*511c0*/  PRMT R228, R228, 0x7632, R228 ;  /* 0x00007632e4e47816 */ /* 0x000fca00000000e4 */
        /* <DEDUP_REMOVED lines=9> */
[----:B------:R-:W-:-:S07]  /*51260*/  LOP3.LUT P5, RZ, R3, 0x2000000, RZ, 0xc0, !PT ;  /* 0x0200000003ff7812 */ /* 0x000fce00078ac0ff */
[----:B------:R2:W-:Y:S01]  /*51270*/  @P3 STG.E.U16 desc[UR8][R48.64], R233 ;  /* 0x000000e930003986 */ /* 0x0005e2000c101508 */
[C---:B------:R-:W-:Y:S02]  /*51280*/  LOP3.LUT P6, RZ, R3.reuse, 0x4000000, RZ, 0xc0, !PT ;  /* 0x0400000003ff7812 */ /* 0x040fe400078cc0ff */
[C---:B------:R-:W-:Y:S02]  /*51290*/  LOP3.LUT P0, RZ, R3.reuse, 0x8000000, RZ, 0xc0, !PT ;  /* 0x0800000003ff7812 */ /* 0x040fe4000780c0ff */
[C---:B------:R-:W-:Y:S02]  /*512a0*/  LOP3.LUT P1, RZ, R3.reuse, 0x10000000, RZ, 0xc0, !PT ;  /* 0x1000000003ff7812 */ /* 0x040fe4000782c0ff */
[C---:B------:R-:W-:Y:S02]  /*512b0*/  LOP3.LUT P2, RZ, R3.reuse, 0x20000000, RZ, 0xc0, !PT ;  /* 0x2000000003ff7812 */ /* 0x040fe4000784c0ff */
[----:B------:R-:W-:Y:S01]  /*512c0*/  LOP3.LUT P3, RZ, R3, 0x40000000, RZ, 0xc0, !PT ;  /* 0x4000000003ff7812 */ /* 0x000fe2000786c0ff */
[----:B--2---:R-:W-:-:S05]  /*512d0*/  IMAD.WIDE R48, R195, 0x2, R66 ;  /* 0x00000002c3307825 */ /* 0x004fca00078e0242 */
[----:B------:R0:W-:Y:S01]  /*512e0*/  @P4 STG.E.U16 desc[UR8][R48.64], R229 ;  /* 0x000000e530004986 */ /* 0x0001e2000c101508 */
[----:B------:R-:W-:Y:S01]  /*512f0*/  LOP3.LUT P4, RZ, R3, 0x80000000, RZ, 0xc0, !PT ;  /* 0x8000000003ff7812 */ /* 0x000fe2000788c0ff */
[----:B------:R-:W-:Y:S02]  /*51300*/  IMAD.WIDE R2, R195, 0x2, R64 ;  /* 0x00000002c3027825 */ /* 0x000fe400078e0240 */
[----:B------:R-:W2:Y:S01]  /*51310*/  LDL.LU R195, [R1+0xd40] ;  /* 0x000d400001c37983 */ /* 0x000ea20000300800 */
[----:B0-----:R-:W-:-:S05]  /*51320*/  PRMT R229, R229, 0x7632, R229 ;  /* 0x00007632e5e57816 */ /* 0x001fca00000000e5 */
[----:B------:R0:W-:Y:S02]  /*51330*/  @P5 STG.E.U16 desc[UR8][R2.64], R229 ;  /* 0x000000e502005986 */ /* 0x0001e4000c101508 */
[----:B0-----:R-:W-:-:S05]  /*51340*/  IMAD.WIDE R2, R193, 0x2, R66 ;  /* 0x00000002c1027825 */ /* 0x001fca00078e0242 */
[----:B------:R0:W-:Y:S02]  /*51350*/  @P6 STG.E.U16 desc[UR8][R2.64], R234 ;  /* 0x000000ea02006986 */ /* 0x0001e4000c101508 */
[----:B0-----:R-:W-:Y:S01]  /*51360*/  PRMT R234, R234, 0x7632, R234 ;  /* 0x00007632eaea7816 */ /* 0x001fe200000000ea */
[----:B------:R-:W-:-:S05]  /*51370*/  IMAD.WIDE R2, R193, 0x2, R64 ;  /* 0x00000002c1027825 */ /* 0x000fca00078e0240 */
[----:B------:R3:W-:Y:S01]  /*51380*/  @P0 STG.E.U16 desc[UR8][R2.64], R234 ;  /* 0x000000ea02000986 */ /* 0x0007e2000c101508 */
[----:B----4-:R-:W-:-:S04]  /*51390*/  IMAD.WIDE R48, R194, 0x2, R66 ;  /* 0x00000002c2307825 */ /* 0x010fc800078e0242 */
[----:B------:R-:W-:Y:S02]  /*513a0*/  IMAD.WIDE R50, R194, 0x2, R64 ;  /* 0x00000002c2327825 */ /* 0x000fe400078e0240 */
[----:B------:R-:W4:Y:S04]  /*513b0*/  LDL.LU R194, [R1+0xd44] ;  /* 0x000d440001c27983 */ /* 0x000f280000300800 */
[----:B------:R0:W-:Y:S01]  /*513c0*/  @P1 STG.E.U16 desc[UR8][R48.64], R230 ;  /* 0x000000e630001986 */ /* 0x0001e2000c101508 */
[----:B---3--:R-:W-:-:S04]  /*513d0*/  IMAD.WIDE R2, R191, 0x2, R66 ;  /* 0x00000002bf027825 */ /* 0x008fc800078e0242 */
[----:B0-----:R-:W-:Y:S02]  /*513e0*/  IMAD.WIDE R48, R191, 0x2, R64 ;  /* 0x00000002bf307825 */ /* 0x001fe400078e0240 */
[----:B------:R-:W3:Y:S02]  /*513f0*/  LDL.LU R191, [R1+0xd48] ;  /* 0x000d480001bf7983 */ /* 0x000ee40000300800 */
[----:B------:R-:W-:Y:S01]  /*51400*/  VIADD R7, R4, 0x1db ;  /* 0x000001db04077836 */ /* 0x000fe20000000000 */
[----:B------:R-:W-:-:S04]  /*51410*/  PRMT R52, R230, 0x7632, R52 ;  /* 0x00007632e6347816 */ /* 0x000fc80000000034 */
[----:B------:R-:W-:Y:S01]  /*51420*/  ISETP.GE.AND P0, PT, R7, UR5, PT ;  /* 0x0000000507007c0c */ /* 0x000fe2000bf06270 */
[----:B------:R-:W-:Y:S01]  /*51430*/  VIADD R7, R4, 0x138 ;  /* 0x0000013804077836 */ /* 0x000fe20000000000 */
[C---:B------:R-:W-:Y:S01]  /*51440*/  LOP3.LUT P5, RZ, R0.reuse, 0x1, RZ, 0xc0, !PT ;  /* 0x0000000100ff7812 */ /* 0x040fe200078ac0ff */
[----:B------:R0:W-:Y:S01]  /*51450*/  @P2 STG.E.U16 desc[UR8][R50.64], R52 ;  /* 0x0000003432002986 */ /* 0x0001e2000c101508 */
[----:B------:R-:W-:Y:S02]  /*51460*/  LOP3.LUT P6, RZ, R0, 0x2, RZ, 0xc0, !PT ;  /* 0x0000000200ff7812 */ /* 0x000fe400078cc0ff */
[----:B------:R-:W-:Y:S01]  /*51470*/  ISETP.GE.AND P2, PT, R7, UR6, PT ;  /* 0x0000000607007c0c */ /* 0x000fe2000bf46270 */
[----:B------:R2:W-:Y:S01]  /*51480*/  @P3 STG.E.U16 desc[UR8][R2.64], R235 ;  /* 0x000000eb02003986 */ /* 0x0005e2000c101508 */
[----:B0-----:R-:W-:Y:S01]  /*51490*/  PRMT R50, R235, 0x7632, R50 ;  /* 0x00007632eb327816 */ /* 0x001fe20000000032 */
[----:B------:R-:W-:Y:S01]  /*514a0*/  VIADD R0, R4, 0x1dc ;  /* 0x000001dc04007836 */ /* 0x000fe20000000000 */
[----:B------:R-:W-:Y:S01]  /*514b0*/  PRMT R7, R231, 0x7632, R7 ;  /* 0x00007632e7077816 */ /* 0x000fe20000000007 */
[----:B------:R-:W-:-:S02]  /*514c0*/  ULDC UR6, c[0x0][0x22c] ;  /* 0x00008b0000067ab9 */ /* 0x000fc40000000800 */
[----:B------:R0:W-:Y:S01]  /*514d0*/  @P4 STG.E.U16 desc[UR8][R48.64], R50 ;  /* 0x0000003230004986 */ /* 0x0001e2000c101508 */
[----:B------:R-:W-:Y:S02]  /*514e0*/  ISETP.LT.AND P4, PT, R5, UR4, !P2 ;  /* 0x0000000405007c0c */ /* 0x000fe4000d781270 */
[----:B------:R-:W-:Y:S01]  /*514f0*/  ISETP.LT.AND P2, PT, R6, UR4, !P2 ;  /* 0x0000000406007c0c */ /* 0x000fe2000d741270 */
[----:B--2---:R-:W-:-:S04]  /*51500*/  IMAD.WIDE R2, R195, 0x2, R66 ;  /* 0x00000002c3027825 */ /* 0x004fc800078e0242 */
[----:B0-----:R-:W-:Y:S02]  /*51510*/  IMAD.WIDE R48, R195, 0x2, R64 ;  /* 0x00000002c3307825 */ /* 0x001fe400078e0240 */
[----:B------:R-:W2:Y:S04]  /*51520*/  LDL.LU R195, [R1+0xd50] ;  /* 0x000d500001c37983 */ /* 0x000ea80000300800 */
[----:B------:R-:W-:Y:S04]  /*51530*/  @P5 STG.E.U16 desc[UR8][R2.64], R231 ;  /* 0x000000e702005986 */ /* 0x000fe8000c101508 */
[----:B------:R0:W-:Y:S02]  /*51540*/  @P6 STG.E.U16 desc[UR8][R48.64], R7 ;  /* 0x0000000730006986 */ /* 0x0001e4000c101508 */
[----:B0-----:R-:W-:Y:S01]  /*51550*/  PRMT R7, R224, 0x7632, R7 ;  /* 0x00007632e0077816 */ /* 0x001fe20000000007 */
[----:B----4-:R-:W-:-:S04]  /*51560*/  IMAD.WIDE R2, R194, 0x2, R66 ;  /* 0x00000002c2027825 */ /* 0x010fc800078e0242 */
[----:B------:R-:W-:Y:S02]  /*51570*/  IMAD.WIDE R48, R194, 0x2, R64 ;  /* 0x00000002c2307825 */ /* 0x000fe400078e0240 */
[----:B------:R-:W4:Y:S04]  /*51580*/  LDL.LU R194, [R1+0xd58] ;  /* 0x000d580001c27983 */ /* 0x000f280000300800 */
[----:B------:R3:W-:Y:S04]  /*51590*/  @P4 STG.E.U16 desc[UR8][R2.64], R224 ;  /* 0x000000e002004986 */ /* 0x0007e8000c101508 */
[----:B------:R0:W-:Y:S01]  /*515a0*/  @P2 STG.E.U16 desc[UR8][R48.64], R7 ;  /* 0x0000000730002986 */ /* 0x0001e2000c101508 */
[----:B---3--:R-:W-:-:S04]  /*515b0*/  IMAD.WIDE R2, R191, 0x2, R66 ;  /* 0x00000002bf027825 */ /* 0x008fc800078e0242 */
[----:B0-----:R-:W-:Y:S02]  /*515c0*/  IMAD.WIDE R48, R191, 0x2, R64 ;  /* 0x00000002bf307825 */ /* 0x001fe400078e0240 */
[----:B------:R-:W3:Y:S01]  /*515d0*/  LDL.LU R191, [R1+0xd5c] ;  /* 0x000d5c0001bf7983 */ /* 0x000ee20000300800 */
[----:B------:R-:W-:Y:S01]  /*515e0*/  ISETP.GE.AND P1, PT, R0, UR5, PT ;  /* 0x0000000500007c0c */ /* 0x000fe2000bf26270 */
[----:B------:R-:W-:-:S05]  /*515f0*/  VIADD R0, R4, 0x139 ;  /* 0x0000013904007836 */ /* 0x000fca0000000000 */
[----:B------:R-:W-:Y:S01]  /*51600*/  ISETP.GE.AND P3, PT, R0, UR6, PT ;  /* 0x0000000600007c0c */ /* 0x000fe2000bf66270 */
[----:B------:R-:W-:Y:S01]  /*51610*/  VIADD R0, R4, 0x13a ;  /* 0x0000013a04007836 */ /* 0x000fe20000000000 */
[----:B------:R-:W-:Y:S02]  /*51620*/  ULDC UR6, c[0x0][0x22c] ;  /* 0x00008b0000067ab9 */ /* 0x000fe40000000800 */
[----:B------:R-:W-:Y:S02]  /*51630*/  ISETP.LT.AND P6, PT, R5, UR4, !P3 ;  /* 0x0000000405007c0c */ /* 0x000fe4000dfc1270 */
[----:B------:R-:W-:Y:S02]  /*51640*/  ISETP.LT.AND P3, PT, R6, UR4, !P3 ;  /* 0x0000000406007c0c */ /* 0x000fe4000df61270 */
[----:B------:R-:W-:Y:S01]  /*51650*/  ISETP.GE.AND P5, PT, R0, UR6, PT ;  /* 0x0000000600007c0c */ /* 0x000fe2000bfa6270 */
[----:B------:R-:W-:Y:S01]  /*51660*/  VIADD R0, R4, 0x13b ;  /* 0x0000013b04007836 */ /* 0x000fe20000000000 */
[----:B------:R-:W-:Y:S01]  /*51670*/  ULDC UR6, c[0x0][0x22c] ;  /* 0x00008b0000067ab9 */ /* 0x000fe20000000800 */
[----:B------:R-:W-:-:S02]  /*51680*/  PRMT R7, R220, 0x7632, R7 ;  /* 0x00007632dc077816 */ /* 0x000fc40000000007 */
[C---:B------:R-:W-:Y:S02]  /*51690*/  ISETP.LT.AND P2, PT, R5.reuse, UR4, !P5 ;  /* 0x0000000405007c0c */ /* 0x040fe4000ef41270 */
[----:B------:R-:W-:Y:S02]  /*516a0*/  ISETP.LT.AND P5, PT, R6, UR4, !P5 ;  /* 0x0000000406007c0c */ /* 0x000fe4000efa1270 */
[----:B------:R-:W-:Y:S01]  /*516b0*/  ISETP.GE.AND P4, PT, R0, UR6, PT ;  /* 0x0000000600007c0c */ /* 0x000fe2000bf86270 */
[----:B------:R-:W-:Y:S01]  /*516c0*/  @P6 STG.E.U16 desc[UR8][R2.64], R220 ;  /* 0x000000dc02006986 */ /* 0x000fe2000c101508 */
[----:B------:R-:W-:Y:S01]  /*516d0*/  VIADD R0, R4, 0x13c ;  /* 0x0000013c04007836 */ /* 0x000fe20000000000 */
[----:B------:R-:W-:Y:S02]  /*516e0*/  ULDC UR6, c[0x0][0x22c] ;  /* 0x00008b0000067ab9 */ /* 0x000fe40000000800 */
[----:B------:R0:W-:Y:S01]  /*516f0*/  @P3 STG.E.U16 desc[UR8][R48.64], R7 ;  /* 0x0000000730003986 */ /* 0x0001e2000c101508 */
[----:B------:R-:W-:-:S02]  /*51700*/  ISETP.LT.AND P3, PT, R5, UR4, !P4 ;  /* 0x0000000405007c0c */ /* 0x000fc4000e761270 */
[----:B------:R-:W-:Y:S02]  /*51710*/  ISETP.LT.AND P4, PT, R6, UR4, !P4 ;  /* 0x0000000406007c0c */ /* 0x000fe4000e781270 */
[----:B0-----:R-:W-:Y:S01]  /*51720*/  PRMT R7, R225, 0x7632, R7 ;  /* 0x00007632e1077816 */ /* 0x001fe20000000007 */
[----:B--2---:R-:W-:-:S04]  /*51730*/  IMAD.WIDE R2, R195, 0x2, R66 ;  /* 0x00000002c3027825 */ /* 0x004fc800078e0242 */
[----:B------:R-:W-:Y:S02]  /*51740*/  IMAD.WIDE R48, R195, 0x2, R64 ;  /* 0x00000002c3307825 */ /* 0x000fe400078e0240 */
        /* <DEDUP_REMOVED lines=491> */
[----:B------:R-:W-:Y:S01]  /*53600*/  ISETP.LT.AND P4, PT, R6, UR4, !P4 ;  /* 0x0000000406007c0c */ /* 0x000fe2000e781270 */
[----:B------:R-:W1:Y:S01]  /*53610*/  LDS.128 R16, [R252] ;  /* 0x00000000fc107984 */ /* 0x000e620000000c00 */
        /* <DEDUP_REMOVED lines=358> */
[----:B------:R-:W-:Y:S01]  /*54c80*/  PRMT R7, R72, 0x7632, R7 ;  /* 0x0000763248077816 */ /* 0x000fe20000000007 */
[----:B------:R-:W-:Y:S01]  /*54c90*/  VIADD R0, R4, 0x18a ;  /* 0x0000018a04007836 */ /* 0x000fe20000000000 */
[----:B------:R-:W-:Y:S01]  /*54ca0*/  ULDC UR6, c[0x0][0x22c] ;  /* 0x00008b0000067ab9 */ /* 0x000fe20000000800 */
[----:B------:R0:W-:Y:S01]  /*54cb0*/  @P6 STG.E.U16 desc[UR8][R8.64], R10 ;  /* 0x0000000a08006986 */ /* 0x0001e2000c101508 */
[----:B------:R-:W-:-:S02]  /*54cc0*/  ISETP.LT.AND P6, PT, R5, UR4, !P3 ;  /* 0x0000000405007c0c */ /* 0x000fc4000dfc1270 */
[----:B------:R-:W-:Y:S02]  /*54cd0*/  ISETP.LT.AND P3, PT, R6, UR4, !P3 ;  /* 0x0000000406007c0c */ /* 0x000fe4000df61270 */
[----:B0-----:R-:W-:Y:S01]  /*54ce0*/  PRMT R10, R76, 0x7632, R10 ;  /* 0x000076324c0a7816 */ /* 0x001fe2000000000a */
[----:B--2---:R-:W-:-:S04]  /*54cf0*/  IMAD.WIDE R2, R195, 0x2, R66 ;  /* 0x00000002c3027825 */ /* 0x004fc800078e0242 */
[----:B------:R-:W-:Y:S02]  /*54d00*/  IMAD.WIDE R8, R195, 0x2, R64 ;  /* 0x00000002c3087825 */ /* 0x000fe400078e0240 */
[----:B------:R-:W2:Y:S04]  /*54d10*/  LDL.LU R195, [R1+0x1038] ;  /* 0x0010380001c37983 */ /* 0x000ea80000300800 */
[----:B------:R4:W-:Y:S04]  /*54d20*/  @P4 STG.E.U16 desc[UR8][R2.64], R72 ;  /* 0x0000004802004986 */ /* 0x0009e8000c101508 */
[----:B------:R0:W-:Y:S01]  /*54d30*/  @P2 STG.E.U16 desc[UR8][R8.64], R7 ;  /* 0x0000000708002986 */ /* 0x0001e2000c101508 */
[----:B----4-:R-:W-:-:S04]  /*54d40*/  IMAD.WIDE R2, R194, 0x2, R66 ;  /* 0x00000002c2027825 */ /* 0x010fc800078e0242 */
[----:B0-----:R-:W-:Y:S02]  /*54d50*/  IMAD.WIDE R8, R194, 0x2, R64 ;  /* 0x00000002c2087825 */ /* 0x001fe400078e0240 */
        /* <DEDUP_REMOVED lines=15> */
[----:B------:R-:W-:Y:S02]  /*54e50*/  ISETP.LT.AND P3, PT, R5, UR4, !P4 ;  /* 0x0000000405007c0c */ /* 0x000fe4000e761270 */
        /* <DEDUP_REMOVED lines=398> */
[----:B------:R2:W-:Y:S01]  /*56740*/  @P3 STG.E.U16 desc[UR8][R2.64], R107 ;  /* 0x0000006b02003986 */ /* 0x0005e2000c101508 */
[----:B------:R-:W-:Y:S01]  /*56750*/  PRMT R11, R111, 0x7632, R11 ;  /* 0x000076326f0b7816 */ /* 0x000fe2000000000b */
[----:B----4-:R-:W-:Y:S02]  /*56760*/  IMAD.WIDE R12, R194, 0x2, R64 ;  /* 0x00000002c20c7825 */ /* 0x010fe400078e0240 */
[----:B------:R0:W-:Y:S01]  /*56770*/  @P4 STG.E.U16 desc[UR8][R8.64], R7 ;  /* 0x0000000708004986 */ /* 0x0001e2000c101508 */
[----:B------:R-:W-:Y:S01]  /*56780*/  ISETP.LT.AND P4, PT, R5, UR4, !P2 ;  /* 0x0000000405007c0c */ /* 0x000fe2000d781270 */
[----:B------:R-:W-:Y:S01]  /*56790*/  ULDC UR6, c[0x0][0x22c] ;  /* 0x00008b0000067ab9 */ /* 0x000fe20000000800 */
[----:B--2---:R-:W-:Y:S01]  /*567a0*/  IMAD.WIDE R2, R195, 0x2, R66 ;  /* 0x00000002c3027825 */ /* 0x004fe200078e0242 */
[----:B------:R-:W-:-:S03]  /*567b0*/  ISETP.LT.AND P2, PT, R6, UR4, !P2 ;  /* 0x0000000406007c0c */ /* 0x000fc6000d741270 */
[----:B0-----:R-:W-:Y:S02]  /*567c0*/  IMAD.WIDE R8, R195, 0x2, R64 ;  /* 0x00000002c3087825 */ /* 0x001fe400078e0240 */
[----:B------:R-:W2:Y:S04]  /*567d0*/  LDL.LU R195, [R1+0x10ec] ;  /* 0x0010ec0001c37983 */ /* 0x000ea80000300800 */
[----:B------:R0:W-:Y:S04]  /*567e0*/  @P5 STG.E.U16 desc[UR8][R2.64], R111 ;  /* 0x0000006f02005986 */ /* 0x0001e8000c101508 */
[----:B------:R4:W-:Y:S01]  /*567f0*/  @P6 STG.E.U16 desc[UR8][R8.64], R11 ;  /* 0x0000000b08006986 */ /* 0x0009e2000c101508 */
[----:B0-----:R-:W-:Y:S01]  /*56800*/  PRMT R3, R112, 0x7632, R3 ;  /* 0x0000763270037816 */ /* 0x001fe20000000003 */
[----:B----4-:R-:W-:-:S02]  /*56810*/  IMAD.WIDE R10, R194, 0x2, R66 ;  /* 0x00000002c20a7825 */ /* 0x010fc400078e0242 */
[----:B------:R-:W4:Y:S04]  /*56820*/  LDL.LU R194, [R1+0x10e4] ;  /* 0x0010e40001c27983 */ /* 0x000f280000300800 */
[----:B------:R-:W-:Y:S04]  /*56830*/  @P4 STG.E.U16 desc[UR8][R10.64], R112 ;  /* 0x000000700a004986 */ /* 0x000fe8000c101508 */
[----:B------:R3:W-:Y:S02]  /*56840*/  @P2 STG.E.U16 desc[UR8][R12.64], R3 ;  /* 0x000000030c002986 */ /* 0x0007e4000c101508 */
[----:B---3--:R-:W-:-:S04]  /*56850*/  IMAD.WIDE R2, R191, 0x2, R66 ;  /* 0x00000002bf027825 */ /* 0x008fc800078e0242 */
[----:B------:R-:W-:Y:S02]  /*56860*/  IMAD.WIDE R8, R191, 0x2, R64 ;  /* 0x00000002bf087825 */ /* 0x000fe400078e0240 */
[----:B------:R-:W3:Y:S02]  /*56870*/  LDL.LU R191, [R1+0x10d0] ;  /* 0x0010d00001bf7983 */ /* 0x000ee40000300800 */
[----:B------:R-:W-:-:S05]  /*56880*/  VIADD R0, R4, 0x1b1 ;  /* 0x000001b104007836 */ /* 0x000fca0000000000 */
[----:B------:R-:W-:Y:S01]  /*56890*/  ISETP.GE.AND P3, PT, R0, UR6, PT ;  /* 0x0000000600007c0c */ /* 0x000fe2000bf66270 */
[----:B------:R-:W-:Y:S01]  /*568a0*/  VIADD R0, R4, 0x1b2 ;  /* 0x000001b204007836 */ /* 0x000fe20000000000 */
[----:B------:R-:W-:Y:S02]  /*568b0*/  ULDC UR6, c[0x0][0x22c] ;  /* 0x00008b0000067ab9 */ /* 0x000fe40000000800 */
[----:B------:R-:W-:Y:S02]  /*568c0*/  ISETP.LT.AND P6, PT, R5, UR4, !P3 ;  /* 0x0000000405007c0c */ /* 0x000fe4000dfc1270 */
[----:B------:R-:W-:Y:S02]  /*568d0*/  ISETP.GE.AND P5, PT, R0, UR6, PT ;  /* 0x0000000600007c0c */ /* 0x000fe4000bfa6270 */
[----:B------:R-:W-:Y:S02]  /*568e0*/  ISETP.LT.AND P3, PT, R6, UR4, !P3 ;  /* 0x0000000406007c0c */ /* 0x000fe4000df61270 */
[----:B------:R-:W-:-:S07]  /*568f0*/  PRMT R7, R116, 0x7632, R7 ;  /* 0x0000763274077816 */ /* 0x000fce0000000007 */
[----:B------:R0:W-:Y:S01]  /*56900*/  @P6 STG.E.U16 desc[UR8][R2.64], R116 ;  /* 0x0000007402006986 */ /* 0x0001e2000c101508 */
[----:B------:R-:W-:Y:S01]  /*56910*/  ISETP.LT.AND P2, PT, R5, UR4, !P5 ;  /* 0x0000000405007c0c */ /* 0x000fe2000ef41270 */
[----:B--2---:R-:W-:Y:S01]  /*56920*/  IMAD.WIDE R10, R195, 0x2, R66 ;  /* 0x00000002c30a7825 */ /* 0x004fe200078e0242 */
[----:B------:R-:W-:Y:S01]  /*56930*/  ISETP.LT.AND P5, PT, R6, UR4, !P5 ;  /* 0x0000000406007c0c */ /* 0x000fe2000efa1270 */
[----:B------:R-:W-:Y:S01]  /*56940*/  ULDC UR6, c[0x0][0x22c] ;  /* 0x00008b0000067ab9 */ /* 0x000fe20000000800 */
[----:B0-----:R-:W-:Y:S01]  /*56950*/  PRMT R3, R113, 0x7632, R3 ;  /* 0x0000763271037816 */ /* 0x001fe20000000003 */
[--C-:B------:R-:W-:Y:S02]  /*56960*/  IMAD.WIDE R12, R195, 0x2, R64.reuse ;  /* 0x00000002c30c7825 */ /* 0x100fe400078e0240 */
[----:B------:R-:W2:Y:S04]  /*56970*/  LDL.LU R195, [R1+0x10c8] ;  /* 0x0010c80001c37983 */ /* 0x000ea80000300800 */
[----:B------:R4:W-:Y:S04]  /*56980*/  @P3 STG.E.U16 desc[UR8][R8.64], R7 ;  /* 0x0000000708003986 */ /* 0x0009e8000c101508 */
[----:B------:R-:W-:Y:S04]  /*56990*/  @P2 STG.E.U16 desc[UR8][R10.64], R113 ;  /* 0x000000710a002986 */ /* 0x000fe8000c101508 */
[----:B------:R0:W-:Y:S01]  /*569a0*/  @P5 STG.E.U16 desc[UR8][R12.64], R3 ;  /* 0x000000030c005986 */ /* 0x0001e2000c101508 */
[----:B----4-:R-:W-:-:S04]  /*569b0*/  IMAD.WIDE R8, R194, 0x2, R64 ;  /* 0x00000002c2087825 */ /* 0x010fc800078e0240 */
[--C-:B0-----:R-:W-:Y:S02]  /*569c0*/  IMAD.WIDE R2, R194, 0x2, R66.reuse ;  /* 0x00000002c2027825 */ /* 0x101fe400078e0242 */
[----:B------:R-:W4:Y:S02]  /*569d0*/  LDL.LU R194, [R1+0x10b4] ;  /* 0x0010b40001c27983 */ /* 0x000f240000300800 */
[----:B---3--:R-:W-:-:S04]  /*569e0*/  IMAD.WIDE R10, R191, 0x2, R66 ;  /* 0x00000002bf0a7825 */ /* 0x008fc800078e0242 */
[----:B------:R-:W-:Y:S02]  /*569f0*/  IMAD.WIDE R12, R191, 0x2, R64 ;  /* 0x00000002bf0c7825 */ /* 0x000fe400078e0240 */
[----:B------:R-:W3:Y:S02]  /*56a00*/  LDL.LU R191, [R1+0x10ac] ;  /* 0x0010ac0001bf7983 */ /* 0x000ee40000300800 */
[----:B------:R-:W-:-:S05]  /*56a10*/  VIADD R0, R4, 0x1b3 ;  /* 0x000001b304007836 */ /* 0x000fca0000000000 */
[----:B------:R-:W-:Y:S01]  /*56a20*/  ISETP.GE.AND P4, PT, R0, UR6, PT ;  /* 0x0000000600007c0c */ /* 0x000fe2000bf86270 */
[----:B------:R-:W-:Y:S01]  /*56a30*/  VIADD R0, R4, 0x1b4 ;  /* 0x000001b404007836 */ /* 0x000fe20000000000 */
[----:B------:R-:W-:Y:S02]  /*56a40*/  ULDC UR6, c[0x0][0x22c] ;  /* 0x00008b0000067ab9 */ /* 0x000fe40000000800 */
[C---:B------:R-:W-:Y:S02]  /*56a50*/  ISETP.LT.AND P3, PT, R5.reuse, UR4, !P4 ;  /* 0x0000000405007c0c */ /* 0x040fe4000e761270 */
[----:B------:R-:W-:Y:S02]  /*56a60*/  ISETP.GE.AND P6, PT, R0, UR6, PT ;  /* 0x0000000600007c0c */ /* 0x000fe4000bfc6270 */
[----:B------:R-:W-:Y:S01]  /*56a70*/  ISETP.LT.AND P4, PT, R6, UR4, !P4 ;  /* 0x0000000406007c0c */ /* 0x000fe2000e781270 */
[----:B------:R-:W-:Y:S01]  /*56a80*/  VIADD R0, R4, 0x1b5 ;  /* 0x000001b504007836 */ /* 0x000fe20000000000 */
[----:B------:R-:W-:Y:S01]  /*56a90*/  ISETP.LT.AND P5, PT, R5, UR4, !P6 ;  /* 0x0000000405007c0c */ /* 0x000fe2000f7a1270 */
[----:B------:R-:W-:Y:S01]  /*56aa0*/  ULDC UR6, c[0x0][0x22c] ;  /* 0x00008b0000067ab9 */ /* 0x000fe20000000800 */
[----:B------:R-:W-:-:S02]  /*56ab0*/  ISETP.LT.AND P6, PT, R6, UR4, !P6 ;  /* 0x0000000406007c0c */ /* 0x000fc4000f7c1270 */
[----:B------:R-:W-:Y:S02]  /*56ac0*/  PRMT R7, R117, 0x7632, R7 ;  /* 0x0000763275077816 */ /* 0x000fe40000000007 */
[----:B------:R-:W-:Y:S01]  /*56ad0*/  ISETP.GE.AND P2, PT, R0, UR6, PT ;  /* 0x0000000600007c0c */ /* 0x000fe2000bf46270 */
[----:B------:R-:W-:Y:S01]  /*56ae0*/  VIADD R0, R4, 0x1b6 ;  /* 0x000001b604007836 */ /* 0x000fe20000000000 */
[----:B------:R0:W-:Y:S01]  /*56af0*/  @P3 STG.E.U16 desc[UR8][R2.64], R117 ;  /* 0x0000007502003986 */ /* 0x0001e2000c101508 */
[----:B------:R-:W-:-:S03]  /*56b00*/  ULDC UR6, c[0x0][0x22c] ;  /* 0x00008b0000067ab9 */ /* 0x000fc60000000800 */
[----:B------:R1:W-:Y:S01]  /*56b10*/  @P4 STG.E.U16 desc[UR8][R8.64], R7 ;  /* 0x0000000708004986 */ /* 0x0003e2000c101508 */
[C---:B------:R-:W-:Y:S02]  /*56b20*/  ISETP.LT.AND P4, PT, R5.reuse, UR4, !P2 ;  /* 0x0000000405007c0c */ /* 0x040fe4000d781270 */
[----:B------:R-:W-:Y:S01]  /*56b30*/  ISETP.GE.AND P3, PT, R0, UR6, PT ;  /* 0x0000000600007c0c */ /* 0x000fe2000bf66270 */
[----:B------:R-:W-:Y:S01]  /*56b40*/  @P5 STG.E.U16 desc[UR8][R10.64], R114 ;  /* 0x000000720a005986 */ /* 0x000fe2000c101508 */
[----:B0-----:R-:W-:Y:S02]  /*56b50*/  PRMT R3, R114, 0x7632, R3 ;  /* 0x0000763272037816 */ /* 0x001fe40000000003 */
[----:B------:R-:W-:Y:S02]  /*56b60*/  ISETP.LT.AND P2, PT, R6, UR4, !P2 ;  /* 0x0000000406007c0c */ /* 0x000fe4000d741270 */
[----:B-1----:R-:W-:Y:S01]  /*56b70*/  PRMT R7, R118, 0x7632, R7 ;  /* 0x0000763276077816 */ /* 0x002fe20000000007 */
[----:B------:R0:W-:Y:S01]  /*56b80*/  @P6 STG.E.U16 desc[UR8][R12.64], R3 ;  /* 0x000000030c006986 */ /* 0x0001e2000c101508 */
[----:B------:R-:W-:Y:S01]  /*56b90*/  ISETP.LT.AND P6, PT, R5, UR4, !P3 ;  /* 0x0000000405007c0c */ /* 0x000fe2000dfc1270 */
[----:B--2---:R-:W-:Y:S01]  /*56ba0*/  IMAD.WIDE R8, R195, 0x2, R64 ;  /* 0x00000002c3087825 */ /* 0x004fe200078e0240 */
[----:B------:R-:W-:Y:S01]  /*56bb0*/  ISETP.LT.AND P3, PT, R6, UR4, !P3 ;  /* 0x0000000406007c0c */ /* 0x000fe2000df61270 */
[----:B------:R-:W-:-:S02]  /*56bc0*/  ULDC UR6, c[0x0][0x22c] ;  /* 0x00008b0000067ab9 */ /* 0x000fc40000000800 */
[----:B0-----:R-:W-:Y:S02]  /*56bd0*/  IMAD.WIDE R2, R195, 0x2, R66 ;  /* 0x00000002c3027825 */ /* 0x001fe400078e0242 */
[----:B------:R-:W2:Y:S04]  /*56be0*/  LDL.LU R195, [R1+0x1098] ;  /* 0x0010980001c37983 */ /* 0x000ea80000300800 */
[----:B------:R0:W-:Y:S04]  /*56bf0*/  @P4 STG.E.U16 desc[UR8][R2.64], R118 ;  /* 0x0000007602004986 */ /* 0x0001e8000c101508 */
[----:B------:R-:W-:Y:S01]  /*56c00*/  @P2 STG.E.U16 desc[UR8][R8.64], R7 ;  /* 0x0000000708002986 */ /* 0x000fe2000c101508 */
[----:B0-----:R-:W-:Y:S01]  /*56c10*/  PRMT R3, R115, 0x7632, R3 ;  /* 0x0000763273037816 */ /* 0x001fe20000000003 */
[----:B----4-:R-:W-:-:S04]  /*56c20*/  IMAD.WIDE R10, R194, 0x2, R66 ;  /* 0x00000002c20a7825 */ /* 0x010fc800078e0242 */
[----:B------:R-:W-:Y:S02]  /*56c30*/  IMAD.WIDE R12, R194, 0x2, R64 ;  /* 0x00000002c20c7825 */ /* 0x000fe400078e0240 */
        /* <DEDUP_REMOVED lines=16> */
[C---:B--2---:R-:W-:Y:S01]  /*56d40*/  IMAD.WIDE R10, R195.reuse, 0x2, R66 ;  /* 0x00000002c30a7825 */ /* 0x044fe200078e0242 */
        /* <DEDUP_REMOVED lines=31> */
[----:B------:R-:W-:Y:S02]  /*56f40*/  ISETP.LT.AND P6, PT, R5, UR4, !P3 ;  /* 0x0000000405007c0c */ /* 0x000fe4000dfc1270 */
[----:B------:R-:W-:Y:S01]  /*56f50*/  ISETP.GE.AND P5, PT, R0, UR6, PT ;  /* 0x0000000600007c0c */ /* 0x000fe2000bfa6270 */
[----:B------:R-:W-:Y:S01]  /*56f60*/  @P4 STG.E.U16 desc[UR8][R10.64], R121 ;  /* 0x000000790a004986 */ /* 0x000fe2000c101508 */
[----:B0-----:R-:W-:Y:S02]  /*56f70*/  PRMT R3, R121, 0x7632, R3 ;  /* 0x0000763279037816 */ /* 0x001fe40000000003 */
[C---:B------:R-:W-:Y:S02]  /*56f80*/  ISETP.LT.AND P3, PT, R6.reuse, UR4, !P3 ;  /* 0x0000000406007c0c */ /* 0x040fe4000df61270 */
        /* <DEDUP_REMOVED lines=165> */
[--C-:B------:R-:W-:Y:S01]  /*579e0*/  IMAD.WIDE R12, R195, 0x2, R64.reuse ;  /* 0x00000002c30c7825 */ /* 0x100fe200078e0240 */
[----:B------:R4:W-:Y:S04]  /*579f0*/  @P2 STG.E.U16 desc[UR8][R8.64], R7 ;  /* 0x0000000708002986 */ /* 0x0009e8000c101508 */
[----:B------:R-:W2:Y:S04]  /*57a00*/  LDL.LU R195, [R1+0xf80] ;  /* 0x000f800001c37983 */ /* 0x000ea80000300800 */
        /* <DEDUP_REMOVED lines=42> */
[----:B------:R-:W-:Y:S01]  /*57cb0*/  IMAD.WIDE R12, R194, 0x2, R64 ;  /* 0x00000002c20c7825 */ /* 0x000fe200078e0240 */
[----:B------:R-:W-:Y:S04]  /*57cc0*/  @P4 STG.E.U16 desc[UR8][R10.64], R139 ;  /* 0x0000008b0a004986 */ /* 0x000fe8000c101508 */
[----:B------:R3:W-:Y:S04]  /*57cd0*/  @P2 STG.E.U16 desc[UR8][R12.64], R3 ;  /* 0x000000030c002986 */ /* 0x0007e8000c101508 */
[----:B------:R-:W4:Y:S01]  /*57ce0*/  LDL.LU R194, [R1+0xf48] ;  /* 0x000f480001c27983 */ /* 0x000f220000300800 */
        /* <DEDUP_REMOVED lines=34> */
[----:B------:R-:W-:Y:S01]  /*57f10*/  ISETP.GE.AND P6, PT, R0, UR6, PT ;  /* 0x0000000600007c0c */ /* 0x000fe2000bfc6270 */
[----:B------:R-:W-:Y:S01]  /*57f20*/  VIADD R0, R4, 0x1d3 ;  /* 0x000001d304007836 */ /* 0x000fe20000000000 */
[----:B------:R-:W-:Y:S01]  /*57f30*/  ISETP.LT.AND P4, PT, R6, UR4, !P4 ;  /* 0x0000000406007c0c */ /* 0x000fe2000e781270 */
[----:B------:R-:W-:Y:S01]  /*57f40*/  ULDC UR6, c[0x0][0x22c] ;  /* 0x00008b0000067ab9 */ /* 0x000fe20000000800 */
[----:B------:R-:W-:-:S02]  /*57f50*/  ISETP.LT.AND P5, PT, R5, UR4, !P6 ;  /* 0x0000000405007c0c */ /* 0x000fc4000f7a1270 */
[----:B------:R-:W-:Y:S02]  /*57f60*/  ISETP.LT.AND P6, PT, R6, UR4, !P6 ;  /* 0x0000000406007c0c */ /* 0x000fe4000f7c1270 */
[----:B------:R-:W-:Y:S01]  /*57f70*/  ISETP.GE.AND P2, PT, R0, UR6, PT ;  /* 0x0000000600007c0c */ /* 0x000fe2000bf46270 */
[----:B------:R-:W-:Y:S01]  /*57f80*/  VIADD R0, R4, 0x1d4 ;  /* 0x000001d404007836 */ /* 0x000fe20000000000 */
[----:B------:R-:W-:Y:S01]  /*57f90*/  PRMT R7, R148, 0x7632, R7 ;  /* 0x0000763294077816 */ /* 0x000fe20000000007 */
[----:B------:R0:W-:Y:S01]  /*57fa0*/  @P3 STG.E.U16 desc[UR8][R2.64], R148 ;  /* 0x0000009402003986 */ /* 0x0001e2000c101508 */
[----:B------:R-:W-:Y:S02]  /*57fb0*/  ULDC UR6, c[0x0][0x22c] ;  /* 0x00008b0000067ab9 */ /* 0x000fe40000000800 */
[----:B------:R-:W-:Y:S01]  /*57fc0*/  ISETP.GE.AND P3, PT, R0, UR6, PT ;  /* 0x0000000600007c0c */ /* 0x000fe2000bf66270 */
[----:B------:R2:W-:Y:S01]  /*57fd0*/  @P4 STG.E.U16 desc[UR8][R8.64], R7 ;  /* 0x0000000708004986 */ /* 0x0005e2000c101508 */
[----:B------:R-:W-:-:S02]  /*57fe0*/  ISETP.LT.AND P4, PT, R5, UR4, !P2 ;  /* 0x0000000405007c0c */ /* 0x000fc4000d781270 */
[----:B0-----:R-:W-:Y:S01]  /*57ff0*/  PRMT R3, R145, 0x7632, R3 ;  /* 0x0000763291037816 */ /* 0x001fe20000000003 */
[----:B------:R0:W-:Y:S01]  /*58000*/  @P5 STG.E.U16 desc[UR8][R10.64], R145 ;  /* 0x000000910a005986 */ /* 0x0001e2000c101508 */
[----:B------:R-:W-:Y:S01]  /*58010*/  ISETP.LT.AND P2, PT, R6, UR4, !P2 ;  /* 0x0000000406007c0c */ /* 0x000fe2000d741270 */
[--C-:B---3--:R-:W-:Y:S02]  /*58020*/  IMAD.WIDE R14, R191, 0x2, R64.reuse ;  /* 0x00000002bf0e7825 */ /* 0x108fe400078e0240 */
[----:B------:R1:W-:Y:S01]  /*58030*/  @P6 STG.E.U16 desc[UR8][R12.64], R3 ;  /* 0x000000030c006986 */ /* 0x0003e2000c101508 */
[----:B------:R-:W-:Y:S01]  /*58040*/  ISETP.LT.AND P6, PT, R5, UR4, !P3 ;  /* 0x0000000405007c0c */ /* 0x000fe2000dfc1270 */
[----:B------:R-:W-:Y:S01]  /*58050*/  ULDC UR6, c[0x0][0x22c] ;  /* 0x00008b0000067ab9 */ /* 0x000fe20000000800 */
[----:B--2---:R-:W-:Y:S01]  /*58060*/  IMAD.WIDE R8, R195, 0x2, R64 ;  /* 0x00000002c3087825 */ /* 0x004fe200078e0240 */
[----:B------:R-:W-:-:S03]  /*58070*/  PRMT R7, R149, 0x7632, R7 ;  /* 0x0000763295077816 */ /* 0x000fc60000000007 */
[----:B0-----:R-:W-:-:S04]  /*58080*/  IMAD.WIDE R10, R193, 0x2, R66 ;  /* 0x00000002c10a7825 */ /* 0x001fc800078e0242 */
[--C-:B-1----:R-:W-:Y:S02]  /*58090*/  IMAD.WIDE R2, R195, 0x2, R66.reuse ;  /* 0x00000002c3027825 */ /* 0x102fe400078e0242 */
[----:B------:R-:W2:Y:S04]  /*580a0*/  LDL.LU R195, [R1+0xdd4] ;  /* 0x000dd40001c37983 */ /* 0x000ea80000300800 */
[----:B------:R-:W-:Y:S04]  /*580b0*/  @P4 STG.E.U16 desc[UR8][R2.64], R149 ;  /* 0x0000009502004986 */ /* 0x000fe8000c101508 */
[----:B------:R-:W-:Y:S04]  /*580c0*/  @P2 STG.E.U16 desc[UR8][R8.64], R7 ;  /* 0x0000000708002986 */ /* 0x000fe8000c101508 */
[----:B------:R0:W-:Y:S04]  /*580d0*/  @P6 STG.E.U16 desc[UR8][R10.64], R146 ;  /* 0x000000920a006986 */ /* 0x0001e8000c101508 */
[----:B------:R-:W3:Y:S01]  /*580e0*/  LDL.LU R192, [R1+0xdc4] ;  /* 0x000dc40001c07983 */ /* 0x000ee20000300800 */
[----:B0-----:R-:W-:-:S03]  /*580f0*/  IMAD.WIDE R10, R191, 0x2, R66 ;  /* 0x00000002bf0a7825 */ /* 0x001fc600078e0242 */
[----:B------:R-:W3:Y:S01]  /*58100*/  LDL.LU R191, [R1+0xdb8] ;  /* 0x000db80001bf7983 */ /* 0x000ee20000300800 */
[----:B------:R-:W-:Y:S01]  /*58110*/  VIADD R0, R4, 0x1d5 ;  /* 0x000001d504007836 */ /* 0x000fe20000000000 */
[----:B------:R-:W-:-:S04]  /*58120*/  ISETP.LT.AND P3, PT, R6, UR4, !P3 ;  /* 0x0000000406007c0c */ /* 0x000fc8000df61270 */
[----:B------:R-:W-:Y:S01]  /*58130*/  ISETP.GE.AND P5, PT, R0, UR6, PT ;  /* 0x0000000600007c0c */ /* 0x000fe2000bfa6270 */
[----:B------:R-:W-:Y:S01]  /*58140*/  VIADD R0, R4, 0x1d6 ;  /* 0x000001d604007836 */ /* 0x000fe20000000000 */
[----:B------:R-:W-:Y:S02]  /*58150*/  ULDC UR6, c[0x0][0x22c] ;  /* 0x00008b0000067ab9 */ /* 0x000fe40000000800 */
[----:B------:R-:W-:Y:S02]  /*58160*/  ISETP.LT.AND P2, PT, R5, UR4, !P5 ;  /* 0x0000000405007c0c */ /* 0x000fe4000ef41270 */
[----:B------:R-:W-:Y:S01]  /*58170*/  ISETP.GE.AND P4, PT, R0, UR6, PT ;  /* 0x0000000600007c0c */ /* 0x000fe2000bf86270 */
[----:B------:R-:W-:Y:S01]  /*58180*/  VIADD R0, R4, 0x1d7 ;  /* 0x000001d704007836 */ /* 0x000fe20000000000 */
[----:B------:R-:W-:Y:S01]  /*58190*/  PRMT R9, R146, 0x7632, R9 ;  /* 0x0000763292097816 */ /* 0x000fe20000000009 */
[----:B------:R-:W-:Y:S01]  /*581a0*/  IMAD.WIDE R12, R193, 0x2, R64 ;  /* 0x00000002c10c7825 */ /* 0x000fe200078e0240 */
[----:B------:R-:W-:Y:S01]  /*581b0*/  ULDC UR6, c[0x0][0x22c] ;  /* 0x00008b0000067ab9 */ /* 0x000fe20000000800 */
[----:B------:R-:W-:-:S02]  /*581c0*/  ISETP.LT.AND P5, PT, R6, UR4, !P5 ;  /* 0x0000000406007c0c */ /* 0x000fc4000efa1270 */
[----:B----4-:R-:W-:Y:S01]  /*581d0*/  IMAD.WIDE R2, R194, 0x2, R66 ;  /* 0x00000002c2027825 */ /* 0x010fe200078e0242 */
[----:B------:R-:W-:Y:S01]  /*581e0*/  ISETP.GE.AND P6, PT, R0, UR6, PT ;  /* 0x0000000600007c0c */ /* 0x000fe2000bfc6270 */
[----:B------:R0:W-:Y:S01]  /*581f0*/  @P3 STG.E.U16 desc[UR8][R12.64], R9 ;  /* 0x000000090c003986 */ /* 0x0001e2000c101508 */
[----:B------:R-:W-:Y:S02]  /*58200*/  ISETP.LT.AND P3, PT, R5, UR4, !P4 ;  /* 0x0000000405007c0c */ /* 0x000fe4000e761270 */
[----:B------:R-:W-:Y:S01]  /*58210*/  PRMT R7, R147, 0x7632, R7 ;  /* 0x0000763293077816 */ /* 0x000fe20000000007 */
[----:B------:R1:W-:Y:S01]  /*58220*/  @P2 STG.E.U16 desc[UR8][R2.64], R150 ;  /* 0x0000009602002986 */ /* 0x0003e2000c101508 */
[----:B------:R-:W-:Y:S01]  /*58230*/  ISETP.LT.AND P4, PT, R6, UR4, !P4 ;  /* 0x0000000406007c0c */ /* 0x000fe2000e781270 */
[----:B------:R-:W-:Y:S01]  /*58240*/  VIADD R0, R4, 0x1d8 ;  /* 0x000001d804007836 */ /* 0x000fe20000000000 */
[----:B------:R-:W-:Y:S01]  /*58250*/  ISETP.LT.AND P2, PT, R5, UR4, !P6 ;  /* 0x0000000405007c0c */ /* 0x000fe2000f741270 */
[----:B------:R-:W-:Y:S01]  /*58260*/  ULDC UR6, c[0x0][0x22c] ;  /* 0x00008b0000067ab9 */ /* 0x000fe20000000800 */
[----:B------:R-:W-:Y:S01]  /*58270*/  ISETP.LT.AND P6, PT, R6, UR4, !P6 ;  /* 0x0000000406007c0c */ /* 0x000fe2000f7c1270 */
[----:B0-----:R-:W-:-:S02]  /*58280*/  IMAD.WIDE R8, R194, 0x2, R64 ;  /* 0x00000002c2087825 */ /* 0x001fc400078e0240 */
[----:B------:R-:W4:Y:S01]  /*58290*/  LDL.LU R194, [R1+0xda8] ;  /* 0x000da80001c27983 */ /* 0x000f220000300800 */
[----:B-1----:R-:W-:Y:S02]  /*582a0*/  PRMT R3, R150, 0x7632, R3 ;  /* 0x0000763296037816 */ /* 0x002fe40000000003 */
[----:B------:R-:W-:-:S03]  /*582b0*/  PRMT R13, R151, 0x7632, R13 ;  /* 0x00007632970d7816 */ /* 0x000fc6000000000d */
[----:B------:R2:W-:Y:S04]  /*582c0*/  @P5 STG.E.U16 desc[UR8][R8.64], R3 ;  /* 0x0000000308005986 */ /* 0x0005e8000c101508 */
[----:B------:R-:W-:Y:S04]  /*582d0*/  @P3 STG.E.U16 desc[UR8][R10.64], R147 ;  /* 0x000000930a003986 */ /* 0x000fe8000c101508 */
[----:B------:R-:W-:Y:S01]  /*582e0*/  @P4 STG.E.U16 desc[UR8][R14.64], R7 ;  /* 0x000000070e004986 */ /* 0x000fe2000c101508 */
[----:B--2---:R-:W-:-:S04]  /*582f0*/  IMAD.WIDE R2, R195, 0x2, R66 ;  /* 0x00000002c3027825 */ /* 0x004fc800078e0242 */
[----:B------:R-:W-:Y:S02]  /*58300*/  IMAD.WIDE R8, R195, 0x2, R64 ;  /* 0x00000002c3087825 */ /* 0x000fe400078e0240 */
[----:B------:R-:W2:Y:S04]  /*58310*/  LDL.LU R195, [R1+0xda0] ;  /* 0x000da00001c37983 */ /* 0x000ea80000300800 */
[----:B------:R-:W-:Y:S04]  /*58320*/  @P2 STG.E.U16 desc[UR8][R2.64], R151 ;  /* 0x0000009702002986 */ /* 0x000fe8000c101508 */
[----:B------:R3:W-:Y:S04]  /*58330*/  @P6 STG.E.U16 desc[UR8][R8.64], R13 ;  /* 0x0000000d08006986 */ /* 0x0007e8000c101508 */
[----:B------:R-:W2:Y:S01]  /*58340*/  LDL.LU R193, [R1+0xd8c] ;  /* 0x000d8c0001c17983 */ /* 0x000ea20000300800 */
[----:B---3--:R-:W-:-:S04]  /*58350*/  IMAD.WIDE R12, R191, 0x2, R66 ;  /* 0x00000002bf0c7825 */ /* 0x008fc800078e0242 */
[----:B------:R-:W-:Y:S02]  /*58360*/  IMAD.WIDE R14, R191, 0x2, R64 ;  /* 0x00000002bf0e7825 */ /* 0x000fe400078e0240 */
[----:B------:R-:W3:Y:S01]  /*58370*/  LDL.LU R191, [R1+0xd84] ;  /* 0x000d840001bf7983 */ /* 0x000ee20000300800 */
[----:B------:R-:W-:Y:S01]  /*58380*/  ISETP.GE.AND P5, PT, R0, UR6, PT ;  /* 0x0000000600007c0c */ /* 0x000fe2000bfa6270 */
[----:B------:R-:W-:Y:S01]  /*58390*/  VIADD R0, R4, 0x1d9 ;  /* 0x000001d904007836 */ /* 0x000fe20000000000 */
[----:B------:R-:W-:Y:S02]  /*583a0*/  ULDC UR6, c[0x0][0x22c] ;  /* 0x00008b0000067ab9 */ /* 0x000fe40000000800 */
[C---:B------:R-:W-:Y:S02]  /*583b0*/  ISETP.LT.AND P4, PT, R5.reuse, UR4, !P5 ;  /* 0x0000000405007c0c */ /* 0x040fe4000ef81270 */
[----:B------:R-:W-:Y:S02]  /*583c0*/  ISETP.LT.AND P5, PT, R6, UR4, !P5 ;  /* 0x0000000406007c0c */ /* 0x000fe4000efa1270 */
[----:B------:R-:W-:Y:S01]  /*583d0*/  ISETP.GE.AND P3, PT, R0, UR6, PT ;  /* 0x0000000600007c0c */ /* 0x000fe2000bf66270 */
[----:B------:R-:W-:Y:S01]  /*583e0*/  VIADD R0, R4, 0x1da ;  /* 0x000001da04007836 */ /* 0x000fe20000000000 */
[----:B------:R-:W-:Y:S01]  /*583f0*/  ULDC UR6, c[0x0][0x22c] ;  /* 0x00008b0000067ab9 */ /* 0x000fe20000000800 */
[----:B------:R-:W-:Y:S01]  /*58400*/  IMAD.WIDE R10, R192, 0x2, R66 ;  /* 0x00000002c00a7825 */ /* 0x000fe200078e0242 */
[----:B------:R-:W-:-:S02]  /*58410*/  ISETP.LT.AND P6, PT, R5, UR4, !P3 ;  /* 0x0000000405007c0c */ /* 0x000fc4000dfc1270 */
[----:B------:R-:W-:Y:S01]  /*58420*/  ISETP.LT.AND P3, PT, R6, UR4, !P3 ;  /* 0x0000000406007c0c */ /* 0x000fe2000df61270 */
[----:B------:R-:W-:Y:S01]  /*58430*/  IMAD.WIDE R2, R192, 0x2, R64 ;  /* 0x00000002c0027825 */ /* 0x000fe200078e0240 */
[----:B------:R-:W-:Y:S02]  /*58440*/  PRMT R7, R152, 0x7632, R7 ;  /* 0x0000763298077816 */ /* 0x000fe40000000007 */
[----:B------:R-:W-:Y:S01]  /*58450*/  ISETP.GE.AND P2, PT, R0, UR6, PT ;  /* 0x0000000600007c0c */ /* 0x000fe2000bf46270 */
[----:B------:R4:W-:Y:S01]  /*58460*/  @P4 STG.E.U16 desc[UR8][R10.64], R152 ;  /* 0x000000980a004986 */ /* 0x0009e2000c101508 */
[----:B------:R-:W-:Y:S02]  /*58470*/  PRMT R9, R156, 0x7632, R9 ;  /* 0x000076329c097816 */ /* 0x000fe40000000009 */
[----:B------:R-:W-:Y:S01]  /*58480*/  ISETP.LT.AND P4, PT, R5, UR4, !P2 ;  /* 0x0000000405007c0c */ /* 0x000fe2000d781270 */
[----:B------:R0:W-:Y:S01]  /*58490*/  @P5 STG.E.U16 desc[UR8][R2.64], R7 ;  /* 0x0000000702005986 */ /* 0x0001e2000c101508 */
[----:B------:R-:W-:-:S03]  /*584a0*/  ISETP.LT.AND P5, PT, R6, UR4, !P2 ;  /* 0x0000000406007c0c */ /* 0x000fc6000d7a1270 */
[----:B------:R-:W-:Y:S01]  /*584b0*/  @P6 STG.E.U16 desc[UR8][R12.64], R156 ;  /* 0x0000009c0c006986 */ /* 0x000fe2000c101508 */
[----:B------:R-:W-:-:S03]  /*584c0*/  ISETP.LT.AND P6, PT, R5, UR4, !P0 ;  /* 0x0000000405007c0c */ /* 0x000fc6000c7c1270 */
[----:B------:R1:W-:Y:S01]  /*584d0*/  @P3 STG.E.U16 desc[UR8][R14.64], R9 ;  /* 0x000000090e003986 */ /* 0x0003e2000c101508 */
[----:B----4-:R-:W-:Y:S01]  /*584e0*/  IMAD.WIDE R10, R194, 0x2, R64 ;  /* 0x00000002c20a7825 */ /* 0x010fe200078e0240 */
[----:B0-----:R-:W-:-:S03]  /*584f0*/  PRMT R3, R153, 0x7632, R3 ;  /* 0x0000763299037816 */ /* 0x001fc60000000003 */
[--C-:B-1----:R-:W-:Y:S02]  /*58500*/  IMAD.WIDE R8, R194, 0x2, R66.reuse ;  /* 0x00000002c2087825 */ /* 0x102fe400078e0242 */
[----:B------:R-:W4:Y:S04]  /*58510*/  LDL.LU R194, [R1+0xd70] ;  /* 0x000d700001c27983 */ /* 0x000f280000300800 */
[----:B------:R-:W-:Y:S04]  /*58520*/  @P4 STG.E.U16 desc[UR8][R8.64], R153 ;  /* 0x0000009908004986 */ /* 0x000fe8000c101508 */
[----:B------:R2:W-:Y:S02]  /*58530*/  @P5 STG.E.U16 desc[UR8][R10.64], R3 ;  /* 0x000000030a005986 */ /* 0x0005e4000c101508 */
[----:B--2---:R-:W-:-:S04]  /*58540*/  IMAD.WIDE R2, R195, 0x2, R66 ;  /* 0x00000002c3027825 */ /* 0x004fc800078e0242 */
[----:B------:R-:W-:Y:S02]  /*58550*/  IMAD.WIDE R12, R195, 0x2, R64 ;  /* 0x00000002c30c7825 */ /* 0x000fe400078e0240 */
[----:B------:R-:W2:Y:S04]  /*58560*/  LDL.LU R195, [R1+0xd68] ;  /* 0x000d680001c37983 */ /* 0x000ea80000300800 */
[----:B------:R3:W-:Y:S04]  /*58570*/  @P6 STG.E.U16 desc[UR8][R2.64], R157 ;  /* 0x0000009d02006986 */ /* 0x0007e8000c101508 */
[----:B------:R-:W2:Y:S01]  /*58580*/  LDL.LU R192, [R1+0xd54] ;  /* 0x000d540001c07983 */ /* 0x000ea20000300800 */
[----:B---3--:R-:W-:-:S04]  /*58590*/  IMAD.WIDE R2, R191, 0x2, R66 ;  /* 0x00000002bf027825 */ /* 0x008fc800078e0242 */
[----:B------:R-:W-:Y:S02]  /*585a0*/  IMAD.WIDE R14, R191, 0x2, R64 ;  /* 0x00000002bf0e7825 */ /* 0x000fe400078e0240 */
[----:B------:R-:W3:Y:S01]  /*585b0*/  LDL.LU R191, [R1+0xd4c] ;  /* 0x000d4c0001bf7983 */ /* 0x000ee20000300800 */
[----:B------:R-:W-:Y:S01]  /*585c0*/  ISETP.LT.AND P0, PT, R6, UR4, !P0 ;  /* 0x0000000406007c0c */ /* 0x000fe2000c701270 */
[----:B------:R-:W-:Y:S01]  /*585d0*/  VIADD R0, R4, 0x1dd ;  /* 0x000001dd04007836 */ /* 0x000fe20000000000 */
[----:B------:R-:W-:Y:S02]  /*585e0*/  ISETP.LT.AND P5, PT, R5, UR4, !P1 ;  /* 0x0000000405007c0c */ /* 0x000fe4000cfa1270 */
[----:B------:R-:W-:Y:S02]  /*585f0*/  PRMT R7, R157, 0x7632, R7 ;  /* 0x000076329d077816 */ /* 0x000fe40000000007 */
[----:B------:R-:W-:Y:S01]  /*58600*/  ISETP.GE.AND P2, PT, R0, UR5, PT ;  /* 0x0000000500007c0c */ /* 0x000fe2000bf46270 */
[----:B------:R-:W-:Y:S01]  /*58610*/  VIADD R0, R4, 0x1de ;  /* 0x000001de04007836 */ /* 0x000fe20000000000 */
[----:B------:R-:W-:Y:S01]  /*58620*/  ISETP.LT.AND P1, PT, R6, UR4, !P1 ;  /* 0x0000000406007c0c */ /* 0x000fe2000cf21270 */
[----:B------:R-:W-:-:S04]  /*58630*/  IMAD.WIDE R8, R193, 0x2, R66 ;  /* 0x00000002c1087825 */ /* 0x000fc800078e0242 */
[----:B------:R0:W-:Y:S01]  /*58640*/  @P0 STG.E.U16 desc[UR8][R12.64], R7 ;  /* 0x000000070c000986 */ /* 0x0001e2000c101508 */
[----:B------:R-:W-:Y:S02]  /*58650*/  ISETP.LT.AND P0, PT, R5, UR4, !P2 ;  /* 0x0000000405007c0c */ /* 0x000fe4000d701270 */
[----:B------:R-:W-:Y:S02]  /*58660*/  ISETP.LT.AND P2, PT, R6, UR4, !P2 ;  /* 0x0000000406007c0c */ /* 0x000fe4000d741270 */
[----:B------:R-:W-:Y:S01]  /*58670*/  ISETP.GE.AND P3, PT, R0, UR5, PT ;  /* 0x0000000500007c0c */ /* 0x000fe2000bf66270 */
[----:B------:R-:W-:Y:S01]  /*58680*/  VIADD R0, R4, 0x1df ;  /* 0x000001df04007836 */ /* 0x000fe20000000000 */
[----:B------:R1:W-:Y:S01]  /*58690*/  @P5 STG.E.U16 desc[UR8][R8.64], R154 ;  /* 0x0000009a08005986 */ /* 0x0003e2000c101508 */
[----:B------:R-:W-:Y:S01]  /*586a0*/  IMAD.WIDE R10, R193, 0x2, R64 ;  /* 0x00000002c10a7825 */ /* 0x000fe200078e0240 */
[----:B------:R-:W-:Y:S02]  /*586b0*/  ISETP.LT.AND P5, PT, R5, UR4, !P3 ;  /* 0x0000000405007c0c */ /* 0x000fe4000dfa1270 */
[----:B------:R-:W-:-:S02]  /*586c0*/  ISETP.LT.AND P3, PT, R6, UR4, !P3 ;  /* 0x0000000406007c0c */ /* 0x000fc4000df61270 */
[----:B0-----:R-:W-:Y:S02]  /*586d0*/  PRMT R13, R158, 0x7632, R13 ;  /* 0x000076329e0d7816 */ /* 0x001fe4000000000d */
[----:B------:R-:W-:Y:S02]  /*586e0*/  ISETP.GE.AND P4, PT, R0, UR5, PT ;  /* 0x0000000500007c0c */ /* 0x000fe4000bf86270 */
[----:B-1----:R-:W-:-:S05]  /*586f0*/  PRMT R9, R154, 0x7632, R9 ;  /* 0x000076329a097816 */ /* 0x002fca0000000009 */
[----:B------:R4:W-:Y:S04]  /*58700*/  @P1 STG.E.U16 desc[UR8][R10.64], R9 ;  /* 0x000000090a001986 */ /* 0x0009e8000c101508 */
[----:B------:R0:W-:Y:S04]  /*58710*/  @P0 STG.E.U16 desc[UR8][R2.64], R158 ;  /* 0x0000009e02000986 */ /* 0x0001e8000c101508 */
[----:B------:R1:W-:Y:S01]  /*58720*/  @P2 STG.E.U16 desc[UR8][R14.64], R13 ;  /* 0x0000000d0e002986 */ /* 0x0003e2000c101508 */
[----:B------:R-:W-:Y:S01]  /*58730*/  ISETP.LT.AND P2, PT, R5, UR4, !P4 ;  /* 0x0000000405007c0c */ /* 0x000fe2000e741270 */
[----:B----4-:R-:W-:Y:S01]  /*58740*/  IMAD.WIDE R8, R194, 0x2, R66 ;  /* 0x00000002c2087825 */ /* 0x010fe200078e0242 */
[----:B0-----:R-:W-:-:S03]  /*58750*/  PRMT R3, R155, 0x7632, R3 ;  /* 0x000076329b037816 */ /* 0x001fc60000000003 */
[----:B-1----:R-:W-:Y:S02]  /*58760*/  IMAD.WIDE R12, R194, 0x2, R64 ;  /* 0x00000002c20c7825 */ /* 0x002fe400078e0240 */
        /* <DEDUP_REMOVED lines=10> */
[----:B------:R-:W3:Y:S02]  /*58810*/  LDL.LU R191, [R1+0xd14] ;  /* 0x000d140001bf7983 */ /* 0x000ee40000300800 */
[----:B------:R-:W-:Y:S01]  /*58820*/  VIADD R0, R4, 0x1e0 ;  /* 0x000001e004007836 */ /* 0x000fe20000000000 */
[----:B------:R-:W-:-:S04]  /*58830*/  ISETP.LT.AND P4, PT, R6, UR4, !P4 ;  /* 0x0000000406007c0c */ /* 0x000fc8000e781270 */
[----:B------:R-:W-:Y:S01]  /*58840*/  ISETP.GE.AND P6, PT, R0, UR5, PT ;  /* 0x0000000500007c0c */ /* 0x000fe2000bfc6270 */
[----:B------:R-:W-:-:S03]  /*58850*/  VIADD R0, R4, 0x1e1 ;  /* 0x000001e104007836 */ /* 0x000fc60000000000 */
[----:B------:R-:W-:Y:S02]  /*58860*/  ISETP.LT.AND P5, PT, R5, UR4, !P6 ;  /* 0x0000000405007c0c */ /* 0x000fe4000f7a1270 */
[----:B------:R-:W-:Y:S02]  /*58870*/  PRMT R7, R159, 0x7632, R7 ;  /* 0x000076329f077816 */ /* 0x000fe40000000007 */
[----:B------:R-:W-:Y:S01]  /*58880*/  ISETP.LT.AND P6, PT, R6, UR4, !P6 ;  /* 0x0000000406007c0c */ /* 0x000fe2000f7c1270 */
[----:B------:R-:W-:Y:S01]  /*58890*/  IMAD.WIDE R8, R192, 0x2, R66 ;  /* 0x00000002c0087825 */ /* 0x000fe200078e0242 */
[----:B------:R-:W-:Y:S01]  /*588a0*/  ISETP.GE.AND P1, PT, R0, UR5, PT ;  /* 0x0000000500007c0c */ /* 0x000fe2000bf26270 */
[----:B------:R-:W-:Y:S02]  /*588b0*/  @P4 STG.E.U16 desc[UR8][R10.64], R7 ;  /* 0x000000070a004986 */ /* 0x000fe4000c101508 */
[----:B------:R-:W-:Y:S01]  /*588c0*/  VIADD R0, R4, 0x1e2 ;  /* 0x000001e204007836 */ /* 0x000fe20000000000 */
[----:B------:R-:W-:Y:S01]  /*588d0*/  ISETP.LT.AND P4, PT, R5, UR4, !P1 ;  /* 0x0000000405007c0c */ /* 0x000fe2000cf81270 */
[----:B------:R-:W-:Y:S01]  /*588e0*/  IMAD.WIDE R12, R192, 0x2, R64 ;  /* 0x00000002c00c7825 */ /* 0x000fe200078e0240 */
[----:B------:R-:W-:Y:S01]  /*588f0*/  ISETP.LT.AND P1, PT, R6, UR4, !P1 ;  /* 0x0000000406007c0c */ /* 0x000fe2000cf21270 */
[----:B------:R0:W-:Y:S01]  /*58900*/  @P5 STG.E.U16 desc[UR8][R8.64], R160 ;  /* 0x000000a008005986 */ /* 0x0001e2000c101508 */
[----:B------:R-:W-:Y:S01]  /*58910*/  ISETP.GE.AND P0, PT, R0, UR5, PT ;  /* 0x0000000500007c0c */ /* 0x000fe2000bf06270 */
[----:B------:R-:W-:-:S03]  /*58920*/  VIADD R0, R4, 0x1e3 ;  /* 0x000001e304007836 */ /* 0x000fc60000000000 */
[----:B------:R-:W-:Y:S02]  /*58930*/  ISETP.LT.AND P5, PT, R5, UR4, !P0 ;  /* 0x0000000405007c0c */ /* 0x000fe4000c7a1270 */
[----:B0-----:R-:W-:Y:S02]  /*58940*/  PRMT R9, R160, 0x7632, R9 ;  /* 0x00007632a0097816 */ /* 0x001fe40000000009 */
[----:B------:R-:W-:-:S03]  /*58950*/  PRMT R11, R164, 0x7632, R11 ;  /* 0x00007632a40b7816 */ /* 0x000fc6000000000b */
[----:B------:R4:W-:Y:S01]  /*58960*/  @P6 STG.E.U16 desc[UR8][R12.64], R9 ;  /* 0x000000090c006986 */ /* 0x0009e2000c101508 */
[----:B------:R-:W-:Y:S02]  /*58970*/  ISETP.LT.AND P6, PT, R6, UR4, !P0 ;  /* 0x0000000406007c0c */ /* 0x000fe4000c7c1270 */
[----:B------:R-:W-:Y:S01]  /*58980*/  ISETP.GE.AND P3, PT, R0, UR5, PT ;  /* 0x0000000500007c0c */ /* 0x000fe2000bf66270 */
[----:B------:R0:W-:Y:S03]  /*58990*/  @P4 STG.E.U16 desc[UR8][R2.64], R164 ;  /* 0x000000a402004986 */ /* 0x0001e6000c101508 */
[----:B------:R-:W-:Y:S01]  /*589a0*/  ISETP.LT.AND P4, PT, R5, UR4, !P3 ;  /* 0x0000000405007c0c */ /* 0x000fe2000df81270 */
[----:B------:R1:W-:Y:S01]  /*589b0*/  @P1 STG.E.U16 desc[UR8][R14.64], R11 ;  /* 0x0000000b0e001986 */ /* 0x0003e2000c101508 */
        /* <DEDUP_REMOVED lines=88> */
[----:B------:R-:W2:Y:S02]  /*58f40*/  LDL.LU R195, [R1+0xc90] ;  /* 0x000c900001c37983 */ /* 0x000ea40000300800 */
[C---:B------:R-:W-:Y:S02]  /*58f50*/  IMAD.WIDE R8, R193.reuse, 0x2, R66 ;  /* 0x00000002c1087825 */ /* 0x040fe400078e0242 */
[----:B------:R3:W-:Y:S02]  /*58f60*/  @P5 STG.E.U16 desc[UR8][R2.64], R173 ;  /* 0x000000ad02005986 */ /* 0x0007e4000c101508 */
[----:B------:R-:W-:Y:S02]  /*58f70*/  IMAD.WIDE R10, R193, 0x2, R64 ;  /* 0x00000002c10a7825 */ /* 0x000fe400078e0240 */
[----:B------:R-:W2:Y:S02]  /*58f80*/  LDL.LU R193, [R1+0xc8c] ;  /* 0x000c8c0001c17983 */ /* 0x000ea40000300800 */
        /* <DEDUP_REMOVED lines=9> */
[----:B------:R-:W-:Y:S02]  /*59020*/  ISETP.LT.AND P3, PT, R6, UR4, !P3 ;  /* 0x0000000406007c0c */ /* 0x000fe4000df61270 */
[----:B------:R-:W-:Y:S01]  /*59030*/  ISETP.GE.AND P0, PT, R0, UR5, PT ;  /* 0x0000000500007c0c */ /* 0x000fe2000bf06270 */
[----:B------:R-:W-:Y:S01]  /*59040*/  VIADD R0, R4, 0x1ee ;  /* 0x000001ee04007836 */ /* 0x000fe20000000000 */
[----:B------:R-:W-:Y:S02]  /*59050*/  @P2 STG.E.U16 desc[UR8][R12.64], R7 ;  /* 0x000000070c002986 */ /* 0x000fe4000c101508 */
[----:B------:R-:W-:-:S02]  /*59060*/  ISETP.LT.AND P2, PT, R5, UR4, !P0 ;  /* 0x0000000405007c0c */ /* 0x000fc4000c741270 */
        /* <DEDUP_REMOVED lines=43> */
[----:B------:R-:W-:-:S02]  /*59320*/  VIADD R0, R4, 0x1f3 ;  /* 0x000001f304007836 */ /* 0x000fc40000000000 */
[----:B------:R-:W3:Y:S01]  /*59330*/  LDL.LU R193, [R1+0xc4c] ;  /* 0x000c4c0001c17983 */ /* 0x000ee20000300800 */
[----:B------:R-:W-:Y:S02]  /*59340*/  ISETP.LT.AND P6, PT, R5, UR4, !P0 ;  /* 0x0000000405007c0c */ /* 0x000fe4000c7c1270 */
[----:B0-----:R-:W-:Y:S02]  /*59350*/  PRMT R9, R176, 0x7632, R9 ;  /* 0x00007632b0097816 */ /* 0x001fe40000000009 */
[----:B------:R-:W-:-:S03]  /*59360*/  ISETP.GE.AND P3, PT, R0, UR5, PT ;  /* 0x0000000500007c0c */ /* 0x000fc6000bf66270 */
[----:B------:R4:W-:Y:S01]  /*59370*/  @P5 STG.E.U16 desc[UR8][R12.64], R9 ;  /* 0x000000090c005986 */ /* 0x0009e2000c101508 */
[----:B------:R-:W-:Y:S02]  /*59380*/  ISETP.LT.AND P5, PT, R6, UR4, !P0 ;  /* 0x0000000406007c0c */ /* 0x000fe4000c7a1270 */
[----:B------:R-:W-:Y:S01]  /*59390*/  PRMT R11, R180, 0x7632, R11 ;  /* 0x00007632b40b7816 */ /* 0x000fe2000000000b */
[----:B------:R0:W-:Y:S01]  /*593a0*/  @P4 STG.E.U16 desc[UR8][R2.64], R180 ;  /* 0x000000b402004986 */ /* 0x0001e2000c101508 */
[----:B------:R-:W-:Y:S02]  /*593b0*/  ISETP.LT.AND P4, PT, R5, UR4, !P3 ;  /* 0x0000000405007c0c */ /* 0x000fe4000df81270 */
[----:B------:R-:W-:Y:S01]  /*593c0*/  ISETP.LT.AND P3, PT, R6, UR4, !P3 ;  /* 0x0000000406007c0c */ /* 0x000fe2000df61270 */
[----:B------:R1:W-:Y:S01]  /*593d0*/  @P1 STG.E.U16 desc[UR8][R14.64], R11 ;  /* 0x0000000b0e001986 */ /* 0x0003e2000c101508 */
[----:B----4-:R-:W-:Y:S01]  /*593e0*/  IMAD.WIDE R8, R194, 0x2, R66 ;  /* 0x00000002c2087825 */ /* 0x010fe200078e0242 */
[----:B0-----:R-:W-:-:S03]  /*593f0*/  PRMT R3, R177, 0x7632, R3 ;  /* 0x00007632b1037816 */ /* 0x001fc60000000003 */
[----:B-1----:R-:W-:Y:S01]  /*59400*/  IMAD.WIDE R10, R194, 0x2, R64 ;  /* 0x00000002c20a7825 */ /* 0x002fe200078e0240 */
[----:B------:R0:W-:Y:S04]  /*59410*/  @P6 STG.E.U16 desc[UR8][R8.64], R177 ;  /* 0x000000b108006986 */ /* 0x0001e8000c101508 */
[----:B------:R2:W-:Y:S04]  /*59420*/  @P5 STG.E.U16 desc[UR8][R10.64], R3 ;  /* 0x000000030a005986 */ /* 0x0005e8000c101508 */
[----:B------:R-:W4:Y:S01]  /*59430*/  LDL.LU R194, [R1+0xc3c] ;  /* 0x000c3c0001c27983 */ /* 0x000f220000300800 */
[----:B0-----:R-:W-:Y:S01]  /*59440*/  PRMT R9, R181, 0x7632, R9 ;  /* 0x00007632b5097816 */ /* 0x001fe20000000009 */
[----:B--2---:R-:W-:-:S04]  /*59450*/  IMAD.WIDE R2, R195, 0x2, R66 ;  /* 0x00000002c3027825 */ /* 0x004fc800078e0242 */
[----:B------:R-:W-:Y:S01]  /*59460*/  IMAD.WIDE R12, R195, 0x2, R64 ;  /* 0x00000002c30c7825 */ /* 0x000fe200078e0240 */
[----:B------:R-:W-:Y:S04]  /*59470*/  @P4 STG.E.U16 desc[UR8][R2.64], R181 ;  /* 0x000000b502004986 */ /* 0x000fe8000c101508 */
[----:B------:R-:W2:Y:S04]  /*59480*/  LDL.LU R195, [R1+0xc30] ;  /* 0x000c300001c37983 */ /* 0x000ea80000300800 */
[----:B------:R3:W-:Y:S02]  /*59490*/  @P3 STG.E.U16 desc[UR8][R12.64], R9 ;  /* 0x000000090c003986 */ /* 0x0007e4000c101508 */
[----:B---3--:R-:W-:-:S04]  /*594a0*/  IMAD.WIDE R8, R191, 0x2, R66 ;  /* 0x00000002bf087825 */ /* 0x008fc800078e0242 */
[----:B------:R-:W-:Y:S02]  /*594b0*/  IMAD.WIDE R10, R191, 0x2, R64 ;  /* 0x00000002bf0a7825 */ /* 0x000fe400078e0240 */
[----:B------:R-:W3:Y:S02]  /*594c0*/  LDL.LU R191, [R1+0xc20] ;  /* 0x000c200001bf7983 */ /* 0x000ee40000300800 */
[----:B------:R-:W-:Y:S02]  /*594d0*/  VIADD R0, R4, 0x1f4 ;  /* 0x000001f404007836 */ /* 0x000fe40000000000 */
[----:B------:R-:W3:Y:S03]  /*594e0*/  LDL.LU R59, [R1+0xc18] ;  /* 0x000c1800013b7983 */ /* 0x000ee60000300800 */
[----:B------:R-:W-:Y:S01]  /*594f0*/  ISETP.GE.AND P2, PT, R0, UR5, PT ;  /* 0x0000000500007c0c */ /* 0x000fe2000bf46270 */
[----:B------:R-:W-:-:S03]  /*59500*/  VIADD R0, R4, 0x1f5 ;  /* 0x000001f504007836 */ /* 0x000fc60000000000 */
[C---:B------:R-:W-:Y:S02]  /*59510*/  ISETP.LT.AND P6, PT, R5.reuse, UR4, !P2 ;  /* 0x0000000405007c0c */ /* 0x040fe4000d7c1270 */
[----:B------:R-:W-:Y:S02]  /*59520*/  ISETP.GE.AND P0, PT, R0, UR5, PT ;  /* 0x0000000500007c0c */ /* 0x000fe4000bf06270 */
[----:B------:R-:W-:Y:S01]  /*59530*/  ISETP.LT.AND P2, PT, R6, UR4, !P2 ;  /* 0x0000000406007c0c */ /* 0x000fe2000d741270 */
[C---:B------:R-:W-:Y:S01]  /*59540*/  VIADD R7, R4.reuse, 0x1f7 ;  /* 0x000001f704077836 */ /* 0x040fe20000000000 */
[----:B------:R-:W-:Y:S01]  /*59550*/  ISETP.LT.AND P3, PT, R5, UR4, !P0 ;  /* 0x0000000405007c0c */ /* 0x000fe2000c761270 */
[----:B------:R-:W-:Y:S02]  /*59560*/  VIADD R0, R4, 0x1f6 ;  /* 0x000001f604007836 */ /* 0x000fe40000000000 */
[----:B------:R-:W-:Y:S01]  /*59570*/  IMAD.WIDE R14, R192, 0x2, R66 ;  /* 0x00000002c00e7825 */ /* 0x000fe200078e0242 */
[----:B------:R-:W-:-:S02]  /*59580*/  ISETP.GE.AND P5, PT, R7, UR5, PT ;  /* 0x0000000507007c0c */ /* 0x000fc4000bfa6270 */
[----:B------:R-:W-:Y:S01]  /*59590*/  PRMT R7, R178, 0x7632, R7 ;  /* 0x00007632b2077816 */ /* 0x000fe20000000007 */
[----:B------:R-:W-:Y:S01]  /*595a0*/  IMAD.WIDE R2, R192, 0x2, R64 ;  /* 0x00000002c0027825 */ /* 0x000fe200078e0240 */
[----:B------:R-:W-:Y:S01]  /*595b0*/  ISETP.GE.AND P1, PT, R0, UR5, PT ;  /* 0x0000000500007c0c */ /* 0x000fe2000bf26270 */
[----:B------:R-:W-:Y:S01]  /*595c0*/  @P6 STG.E.U16 desc[UR8][R14.64], R178 ;  /* 0x000000b20e006986 */ /* 0x000fe2000c101508 */
[----:B------:R-:W-:Y:S01]  /*595d0*/  ISETP.LT.AND P0, PT, R6, UR4, !P0 ;  /* 0x0000000406007c0c */ /* 0x000fe2000c701270 */
[----:B------:R-:W-:Y:S02]  /*595e0*/  IMAD.WIDE R12, R193, 0x2, R66 ;  /* 0x00000002c10c7825 */ /* 0x000fe400078e0242 */
[----:B------:R0:W-:Y:S01]  /*595f0*/  @P2 STG.E.U16 desc[UR8][R2.64], R7 ;  /* 0x0000000702002986 */ /* 0x0001e2000c101508 */
[----:B------:R-:W-:-:S03]  /*59600*/  ISETP.LT.AND P6, PT, R5, UR4, !P1 ;  /* 0x0000000405007c0c */ /* 0x000fc6000cfc1270 */
[----:B------:R-:W3:Y:S01]  /*59610*/  LDL.LU R192, [R1+0xc08] ;  /* 0x000c080001c07983 */ /* 0x000ee20000300800 */
[----:B------:R-:W-:-:S03]  /*59620*/  ISETP.LT.AND P1, PT, R6, UR4, !P1 ;  /* 0x0000000406007c0c */ /* 0x000fc6000cf21270 */
[----:B------:R4:W-:Y:S01]  /*59630*/  @P3 STG.E.U16 desc[UR8][R8.64], R182 ;  /* 0x000000b608003986 */ /* 0x0009e2000c101508 */
[----:B------:R-:W-:Y:S01]  /*59640*/  ISETP.LT.AND P3, PT, R5, UR4, !P5 ;  /* 0x0000000405007c0c */ /* 0x000fe2000ef61270 */
[----:B0-----:R-:W-:Y:S02]  /*59650*/  IMAD.WIDE R2, R193, 0x2, R64 ;  /* 0x00000002c1027825 */ /* 0x001fe400078e0240 */
[----:B------:R-:W3:Y:S01]  /*59660*/  LDL.LU R193, [R1+0xaec] ;  /* 0x000aec0001c17983 */ /* 0x000ee20000300800 */
[----:B------:R-:W-:Y:S02]  /*59670*/  ISETP.LT.AND P5, PT, R6, UR4, !P5 ;  /* 0x0000000406007c0c */ /* 0x000fe4000efa1270 */
[----:B------:R-:W-:Y:S02]  /*59680*/  PRMT R15, R182, 0x7632, R15 ;  /* 0x00007632b60f7816 */ /* 0x000fe4000000000f */
[----:B------:R-:W-:Y:S02]  /*59690*/  PRMT R7, R179, 0x7632, R7 ;  /* 0x00007632b3077816 */ /* 0x000fe40000000007 */
[----:B------:R-:W-:Y:S01]  /*596a0*/  PRMT R14, R183, 0x7632, R14 ;  /* 0x00007632b70e7816 */ /* 0x000fe2000000000e */
[----:B------:R0:W-:Y:S04]  /*596b0*/  @P0 STG.E.U16 desc[UR8][R10.64], R15 ;  /* 0x0000000f0a000986 */ /* 0x0001e8000c101508 */
[----:B------:R2:W-:Y:S04]  /*596c0*/  @P6 STG.E.U16 desc[UR8][R12.64], R179 ;  /* 0x000000b30c006986 */ /* 0x0005e8000c101508 */
[----:B------:R1:W-:Y:S01]  /*596d0*/  @P1 STG.E.U16 desc[UR8][R2.64], R7 ;  /* 0x0000000702001986 */ /* 0x0003e2000c101508 */
[----:B----4-:R-:W-:-:S04]  /*596e0*/  IMAD.WIDE R8, R194, 0x2, R66 ;  /* 0x00000002c2087825 */ /* 0x010fc800078e0242 */
[----:B0-----:R-:W-:Y:S01]  /*596f0*/  IMAD.WIDE R10, R194, 0x2, R64 ;  /* 0x00000002c20a7825 */ /* 0x001fe200078e0240 */
[----:B------:R3:W-:Y:S04]  /*59700*/  @P3 STG.E.U16 desc[UR8][R8.64], R183 ;  /* 0x000000b708003986 */ /* 0x0007e8000c101508 */
[----:B------:R-:W4:Y:S04]  /*59710*/  LDL.LU R194, [R1+0xadc] ;  /* 0x000adc0001c27983 */ /* 0x000f280000300800 */
[----:B------:R0:W-:Y:S01]  /*59720*/  @P5 STG.E.U16 desc[UR8][R10.64], R14 ;  /* 0x0000000e0a005986 */ /* 0x0001e2000c101508 */
[----:B--2---:R-:W-:-:S04]  /*59730*/  IMAD.WIDE R12, R195, 0x2, R66 ;  /* 0x00000002c30c7825 */ /* 0x004fc800078e0242 */
[----:B-1----:R-:W-:Y:S02]  /*59740*/  IMAD.WIDE R2, R195, 0x2, R64 ;  /* 0x00000002c3027825 */ /* 0x002fe400078e0240 */
[----:B------:R-:W2:Y:S02]  /*59750*/  LDL.LU R195, [R1+0xad4] ;  /* 0x000ad40001c37983 */ /* 0x000ea40000300800 */
[----:B---3--:R-:W-:-:S04]  /*59760*/  IMAD.WIDE R8, R191, 0x2, R66 ;  /* 0x00000002bf087825 */ /* 0x008fc800078e0242 */
[----:B0-----:R-:W-:Y:S02]  /*59770*/  IMAD.WIDE R10, R191, 0x2, R64 ;  /* 0x00000002bf0a7825 */ /* 0x001fe400078e0240 */
[----:B------:R-:W3:Y:S02]  /*59780*/  LDL.LU R191, [R1+0x110c] ;  /* 0x00110c0001bf7983 */ /* 0x000ee40000300800 */
[----:B------:R-:W-:-:S05]  /*59790*/  VIADD R0, R4, 0x1f8 ;  /* 0x000001f804007836 */ /* 0x000fca0000000000 */
[----:B------:R-:W-:Y:S01]  /*597a0*/  ISETP.GE.AND P4, PT, R0, UR5, PT ;  /* 0x0000000500007c0c */ /* 0x000fe2000bf86270 */
[----:B------:R-:W-:-:S03]  /*597b0*/  VIADD R0, R4, 0x1f9 ;  /* 0x000001f904007836 */ /* 0x000fc60000000000 */
[----:B------:R-:W-:Y:S02]  /*597c0*/  ISETP.LT.AND P6, PT, R5, UR4, !P4 ;  /* 0x0000000405007c0c */ /* 0x000fe4000e7c1270 */
[----:B------:R-:W-:Y:S01]  /*597d0*/  ISETP.GE.AND P2, PT, R0, UR5, PT ;  /* 0x0000000500007c0c */ /* 0x000fe2000bf46270 */
[----:B------:R-:W-:Y:S01]  /*597e0*/  VIADD R0, R4, 0x1fa ;  /* 0x000001fa04007836 */ /* 0x000fe20000000000 */
[----:B------:R-:W-:-:S04]  /*597f0*/  ISETP.LT.AND P4, PT, R6, UR4, !P4 ;  /* 0x0000000406007c0c */ /* 0x000fc8000e781270 */
[----:B------:R-:W-:Y:S01]  /*59800*/  ISETP.GE.AND P0, PT, R0, UR5, PT ;  /* 0x0000000500007c0c */ /* 0x000fe2000bf06270 */
[----:B------:R-:W-:Y:S01]  /*59810*/  VIADD R0, R4, 0x1fb ;  /* 0x000001fb04007836 */ /* 0x000fe20000000000 */
[C---:B------:R-:W-:Y:S02]  /*59820*/  ISETP.LT.AND P5, PT, R5.reuse, UR4, !P2 ;  /* 0x0000000405007c0c */ /* 0x040fe4000d7a1270 */
[----:B------:R-:W-:Y:S01]  /*59830*/  ISETP.LT.AND P3, PT, R6, UR4, !P2 ;  /* 0x0000000406007c0c */ /* 0x000fe2000d761270 */
[----:B------:R0:W-:Y:S01]  /*59840*/  @P6 STG.E.U16 desc[UR8][R12.64], R184 ;  /* 0x000000b80c006986 */ /* 0x0001e2000c101508 */
[----:B------:R-:W-:Y:S01]  /*59850*/  ISETP.GE.AND P1, PT, R0, UR5, PT ;  /* 0x0000000500007c0c */ /* 0x000fe2000bf26270 */
[----:B------:R-:W-:Y:S01]  /*59860*/  VIADD R0, R4, 0x1fc ;  /* 0x000001fc04007836 */ /* 0x000fe20000000000 */
[----:B------:R-:W-:Y:S02]  /*59870*/  ISETP.LT.AND P6, PT, R5, UR4, !P0 ;  /* 0x0000000405007c0c */ /* 0x000fe4000c7c1270 */
[----:B------:R-:W-:-:S02]  /*59880*/  PRMT R7, R184, 0x7632, R7 ;  /* 0x00007632b8077816 */ /* 0x000fc40000000007 */
[----:B------:R-:W-:Y:S01]  /*59890*/  ISETP.GE.AND P2, PT, R0, UR5, PT ;  /* 0x0000000500007c0c */ /* 0x000fe2000bf46270 */
[----:B------:R-:W-:Y:S01]  /*598a0*/  VIADD R0, R4, 0x1fd ;  /* 0x000001fd04007836 */ /* 0x000fe20000000000 */
[----:B------:R-:W-:Y:S01]  /*598b0*/  PRMT R14, R16, 0x7632, R14 ;  /* 0x00007632100e7816 */ /* 0x000fe2000000000e */
[----:B------:R1:W-:Y:S01]  /*598c0*/  @P4 STG.E.U16 desc[UR8][R2.64], R7 ;  /* 0x0000000702004986 */ /* 0x0003e2000c101508 */
[----:B0-----:R-:W-:Y:S01]  /*598d0*/  IMAD.WIDE R12, R59, 0x2, R66 ;  /* 0x000000023b0c7825 */ /* 0x001fe200078e0242 */
[----:B------:R-:W-:Y:S02]  /*598e0*/  ISETP.LT.AND P0, PT, R6, UR4, !P0 ;  /* 0x0000000406007c0c */ /* 0x000fe4000c701270 */
[----:B------:R0:W-:Y:S01]  /*598f0*/  @P5 STG.E.U16 desc[UR8][R8.64], R16 ;  /* 0x0000001008005986 */ /* 0x0001e2000c101508 */
[----:B------:R-:W-:Y:S01]  /*59900*/  ISETP.GE.AND P4, PT, R0, UR5, PT ;  /* 0x0000000500007c0c */ /* 0x000fe2000bf86270 */
[----:B------:R-:W-:Y:S01]  /*59910*/  VIADD R0, R4, 0x1fe ;  /* 0x000001fe04007836 */ /* 0x000fe20000000000 */
[----:B------:R-:W-:Y:S01]  /*59920*/  ISETP.LT.AND P5, PT, R5, UR4, !P1 ;  /* 0x0000000405007c0c */ /* 0x000fe2000cfa1270 */
[----:B------:R0:W-:Y:S01]  /*59930*/  @P3 STG.E.U16 desc[UR8][R10.64], R14 ;  /* 0x0000000e0a003986 */ /* 0x0001e2000c101508 */
[----:B------:R-:W-:-:S03]  /*59940*/  ISETP.LT.AND P3, PT, R6, UR4, !P1 ;  /* 0x0000000406007c0c */ /* 0x000fc6000cf61270 */
[----:B------:R0:W-:Y:S01]  /*59950*/  @P6 STG.E.U16 desc[UR8][R12.64], R185 ;  /* 0x000000b90c006986 */ /* 0x0001e2000c101508 */
[----:B------:R-:W-:Y:S01]  /*59960*/  ISETP.LT.AND P6, PT, R5, UR4, !P2 ;  /* 0x0000000405007c0c */ /* 0x000fe2000d7c1270 */
[----:B-1----:R-:W-:Y:S01]  /*59970*/  IMAD.WIDE R2, R59, 0x2, R64 ;  /* 0x000000023b027825 */ /* 0x002fe200078e0240 */
[----:B------:R-:W-:Y:S02]  /*59980*/  ISETP.GE.AND P1, PT, R0, UR5, PT ;  /* 0x0000000500007c0c */ /* 0x000fe4000bf26270 */
[----:B------:R-:W-:Y:S01]  /*59990*/  PRMT R0, R185, 0x7632, R0 ;  /* 0x00007632b9007816 */ /* 0x000fe20000000000 */
[----:B0-----:R-:W-:Y:S01]  /*599a0*/  IMAD.WIDE R8, R192, 0x2, R66 ;  /* 0x00000002c0087825 */ /* 0x001fe200078e0242 */
[----:B------:R-:W-:-:S03]  /*599b0*/  PRMT R7, R17, 0x7632, R7 ;  /* 0x0000763211077816 */ /* 0x000fc60000000007 */
[----:B------:R-:W-:Y:S01]  /*599c0*/  IMAD.WIDE R10, R192, 0x2, R64 ;  /* 0x00000002c00a7825 */ /* 0x000fe200078e0240 */
[----:B------:R0:W-:Y:S03]  /*599d0*/  @P0 STG.E.U16 desc[UR8][R2.64], R0 ;  /* 0x0000000002000986 */ /* 0x0001e6000c101508 */
[----:B------:R-:W-:Y:S01]  /*599e0*/  IMAD.WIDE R12, R193, 0x2, R66 ;  /* 0x00000002c10c7825 */ /* 0x000fe200078e0242 */
[----:B------:R1:W-:Y:S03]  /*599f0*/  @P5 STG.E.U16 desc[UR8][R8.64], R17 ;  /* 0x0000001108005986 */ /* 0x0003e6000c101508 */
[----:B------:R-:W-:Y:S01]  /*59a00*/  VIADD R4, R4, 0x1ff ;  /* 0x000001ff04047836 */ /* 0x000fe20000000000 */
[----:B------:R2:W-:Y:S01]  /*59a10*/  @P3 STG.E.U16 desc[UR8][R10.64], R7 ;  /* 0x000000070a003986 */ /* 0x0005e2000c101508 */
[----:B------:R-:W-:-:S03]  /*59a20*/  ISETP.LT.AND P2, PT, R6, UR4, !P2 ;  /* 0x0000000406007c0c */ /* 0x000fc6000d741270 */
[----:B------:R2:W-:Y:S01]  /*59a30*/  @P6 STG.E.U16 desc[UR8][R12.64], R186 ;  /* 0x000000ba0c006986 */ /* 0x0005e2000c101508 */
[----:B------:R-:W-:Y:S02]  /*59a40*/  ISETP.GE.AND P0, PT, R4, UR5, PT ;  /* 0x0000000504007c0c */ /* 0x000fe4000bf06270 */
[C---:B------:R-:W-:Y:S02]  /*59a50*/  ISETP.LT.AND P6, PT, R5.reuse, UR4, !P4 ;  /* 0x0000000405007c0c */ /* 0x040fe4000e7c1270 */
[C---:B------:R-:W-:Y:S02]  /*59a60*/  ISETP.LT.AND P4, PT, R6.reuse, UR4, !P4 ;  /* 0x0000000406007c0c */ /* 0x040fe4000e781270 */
[C---:B------:R-:W-:Y:S02]  /*59a70*/  ISETP.LT.AND P5, PT, R5.reuse, UR4, !P1 ;  /* 0x0000000405007c0c */ /* 0x040fe4000cfa1270 */
[----:B------:R-:W-:Y:S02]  /*59a80*/  ISETP.LT.AND P1, PT, R6, UR4, !P1 ;  /* 0x0000000406007c0c */ /* 0x000fe4000cf21270 */
[----:B------:R-:W-:-:S02]  /*59a90*/  ISETP.LT.AND P3, PT, R5, UR4, !P0 ;  /* 0x0000000405007c0c */ /* 0x000fc4000c761270 */
[----:B------:R-:W-:Y:S01]  /*59aa0*/  ISETP.LT.AND P0, PT, R6, UR4, !P0 ;  /* 0x0000000406007c0c */ /* 0x000fe2000c701270 */
[----:B------:R-:W-:Y:S01]  /*59ab0*/  IMAD.WIDE R4, R193, 0x2, R64 ;  /* 0x00000002c1047825 */ /* 0x000fe200078e0240 */
[----:B------:R-:W-:Y:S02]  /*59ac0*/  PRMT R14, R186, 0x7632, R14 ;  /* 0x00007632ba0e7816 */ /* 0x000fe4000000000e */
[----:B0-----:R-:W-:Y:S01]  /*59ad0*/  PRMT R0, R18, 0x7632, R0 ;  /* 0x0000763212007816 */ /* 0x001fe20000000000 */
[----:B----4-:R-:W-:Y:S01]  /*59ae0*/  IMAD.WIDE R2, R194, 0x2, R66 ;  /* 0x00000002c2027825 */ /* 0x010fe200078e0242 */
[----:B------:R-:W-:-:S03]  /*59af0*/  PRMT R6, R187, 0x7632, R6 ;  /* 0x00007632bb067816 */ /* 0x000fc60000000006 */
[----:B-1----:R-:W-:Y:S01]  /*59b00*/  IMAD.WIDE R8, R194, 0x2, R64 ;  /* 0x00000002c2087825 */ /* 0x002fe200078e0240 */
[----:B------:R0:W-:Y:S04]  /*59b10*/  @P2 STG.E.U16 desc[UR8][R4.64], R14 ;  /* 0x0000000e04002986 */ /* 0x0001e8000c101508 */
[----:B------:R0:W-:Y:S04]  /*59b20*/  @P6 STG.E.U16 desc[UR8][R2.64], R18 ;  /* 0x0000001202006986 */ /* 0x0001e8000c101508 */
[----:B------:R0:W-:Y:S01]  /*59b30*/  @P4 STG.E.U16 desc[UR8][R8.64], R0 ;  /* 0x0000000008004986 */ /* 0x0001e2000c101508 */
[----:B--2---:R-:W-:-:S04]  /*59b40*/  IMAD.WIDE R10, R195, 0x2, R66 ;  /* 0x00000002c30a7825 */ /* 0x004fc800078e0242 */
[----:B------:R-:W-:Y:S01]  /*59b50*/  IMAD.WIDE R12, R195, 0x2, R64 ;  /* 0x00000002c30c7825 */ /* 0x000fe200078e0240 */
[----:B------:R0:W-:Y:S04]  /*59b60*/  @P5 STG.E.U16 desc[UR8][R10.64], R187 ;  /* 0x000000bb0a005986 */ /* 0x0001e8000c101508 */
[----:B------:R0:W-:Y:S01]  /*59b70*/  @P1 STG.E.U16 desc[UR8][R12.64], R6 ;  /* 0x000000060c001986 */ /* 0x0001e2000c101508 */
[----:B---3--:R-:W-:-:S05]  /*59b80*/  IMAD.WIDE R66, R191, 0x2, R66 ;  /* 0x00000002bf427825 */ /* 0x008fca00078e0242 */
[----:B------:R0:W-:Y:S01]  /*59b90*/  @P3 STG.E.U16 desc[UR8][R66.64], R19 ;  /* 0x0000001342003986 */ /* 0x0001e2000c101508 */
[----:B------:R-:W-:Y:S01]  /*59ba0*/  IMAD.WIDE R64, R191, 0x2, R64 ;  /* 0x00000002bf407825 */ /* 0x000fe200078e0240 */
[----:B------:R-:W-:Y:S06]  /*59bb0*/  @!P0 EXIT ;  /* 0x000000000000894d */ /* 0x000fec0003800000 */
[----:B------:R-:W-:-:S05]  /*59bc0*/  PRMT R32, R19, 0x7632, R32 ;  /* 0x0000763213207816 */ /* 0x000fca0000000020 */
[----:B------:R-:W-:Y:S01]  /*59bd0*/  STG.E.U16 desc[UR8][R64.64], R32 ;  /* 0x0000002040007986 */ /* 0x000fe2000c101508 */
[----:B------:R-:W-:Y:S05]  /*59be0*/  EXIT ;  /* 0x000000000000794d */ /* 0x000fea0003800000 */
.L_x_2:
[----:B------:R-:W-:-:S00]  /*59bf0*/  BRA `(.L_x_2) ;  /* 0xfffffffc00fc7947 */ /* 0x000fc0000383ffff */
[----:B------:R-:W-:-:S00]  /*59c00*/  NOP ;  /* 0x0000000000007918 */ /* 0x000fc00000000000 */
[----:B------:R-:W-:-:S00]  /*59c10*/  NOP ;  /* 0x0000000000007918 */ /* 0x000fc00000000000 */
[----:B------:R-:W-:-:S00]  /*59c20*/  NOP ;  /* 0x0000000000007918 */ /* 0x000fc00000000000 */
[----:B------:R-:W-:-:S00]  /*59c30*/  NOP ;  /* 0x0000000000007918 */ /* 0x000fc00000000000 */
[----:B------:R-:W-:-:S00]  /*59c40*/  NOP ;  /* 0x0000000000007918 */ /* 0x000fc00000000000 */
[----:B------:R-:W-:-:S00]  /*59c50*/  NOP ;  /* 0x0000000000007918 */ /* 0x000fc00000000000 */
[----:B------:R-:W-:-:S00]  /*59c60*/  NOP ;  /* 0x0000000000007918 */ /* 0x000fc00000000000 */
[----:B------:R-:W-:-:S00]  /*59c70*/  NOP ;  /* 0x0000000000007918 */ /* 0x000fc00000000000 */
.L_x_3:


//--------------------- .nv.shared.matmul_kernel  --------------------------
	.section	.nv.shared.matmul_kernel,"aw",@nobits
	.sectionflags	@""
	.align	16
	.zero		1024


//--------------------- .nv.shared.reserved.0     --------------------------
	.section	.nv.shared.reserved.0,"aw",@nobits
	.weak		__nv_reservedSMEM_offset_0_alias
	.size		__nv_reservedSMEM_offset_0_alias, 0, 0
	.other		__nv_reservedSMEM_offset_0_alias,@"STO_CUDA_RESERVED_SHARED STV_DEFAULT"
__nv_reservedSMEM_offset_0_alias:
	.zero		0


//--------------------- .nv.constant0.matmul_kernel --------------------------
	.section	.nv.constant0.matmul_kernel,"a",@progbits
	.sectionflags	@""
	.align	4
.nv.constant0.matmul_kernel:
	.zero		608


//--------------------- SYMBOLS --------------------------

	.type		.nv.reservedSmem.offset0,@object
	.size		.nv.reservedSmem.offset0,0x4
